	.target	sm_100a

	.elftype	@"ET_EXEC"


//--------------------- .note.nv.tkinfo           --------------------------
	.section	.note.nv.tkinfo,"",@"SHT_NOTE"
	.sectionflags	@"SHF_NOTE_NV_TKINFO"
	.tkinfo
        /*0018*/ 	.word	0x00000002
        /*0030*/ 	.string	""
        /*0030*/ 	.string	"ptxas"
        /*0030*/ 	.string	"Cuda compilation tools, release 13.0, V13.0.88"
        /*0030*/ 	.string	"Build cuda_13.0.r13.0/compiler.36424714_0"
        /*0030*/ 	.string	"-arch sm_100a -m 64 "



//--------------------- .note.nv.cuinfo           --------------------------
	.section	.note.nv.cuinfo,"",@"SHT_NOTE"
	.sectionflags	@"SHF_NOTE_NV_CUINFO"
        /*0018*/ 	.short	0x0002
        /*001a*/ 	.short	0x0064
        /*001c*/ 	.short	0x0082
	.zero		2


//--------------------- .nv.info                  --------------------------
	.section	.nv.info,"",@"SHT_CUDA_INFO"
	.align	4


	//----- nvinfo : EIATTR_REGCOUNT
	.align		4
        /*0000*/ 	.byte	0x04, 0x2f
        /*0002*/ 	.short	(.L_19 - .L_18)
	.align		4
.L_18:
        /*0004*/ 	.word	index@(_ZN7cutlass13device_kernelINS_4gemm6kernel13GemmUniversalIN4cute5tupleIJiiiiEEENS1_10collective13CollectiveMmaINS1_46MainloopSm100TmaUmmaWarpSpecializedBlockScaledILi33ELi2ELi2ENS5_IJNS4_1CILi4EEESB_NSA_ILi1EEEEEEEENS5_IJNSA_ILi256EEENSA_ILi64EEESG_EEENS5_IJNS_12float_e2m1_tENS_13float_ue4m3_tEEEENS5_IJNS5_IJlSC_lEEENS4_6LayoutINS5_IJNS5_IJNS5_IJNSA_ILi32EEESB_EEEiEEENS5_IJNS5_IJNSA_ILi16EEESB_EEEiEEENS5_IJSC_iEEEEEENS5_IJSS_NS5_IJNS5_IJNSA_ILi0EEESC_EEENSA_ILi512EEEEEENS5_IJSV_iEEEEEEEEEEESK_S12_NS4_8TiledMMAINS4_8MMA_AtomIJNS4_23SM100_MMA_MXF4_2x1SM_SSISI_SI_fSJ_Li256ELi64ELi16ELNS4_4UMMA5MajorE0ELS17_0ELNS16_7ScaleInE0ELS18_0EEEEEENSM_INS5_IJSC_SC_SC_EEENS5_IJSV_SV_SV_EEEEENS5_IJNS4_10UnderscoreES1E_S1E_EEEEENS5_IJNS4_28SM100_TMA_2SM_LOAD_MULTICASTES1H_EEENS5_IJNS4_14ComposedLayoutINS4_7SwizzleILi1ELi4ELi3EEENS4_18smem_ptr_flag_bitsILi4EEENSM_INS5_IJNSA_ILi8EEESG_EEENS5_IJSG_SC_EEEEEEENSM_INS5_IJNS5_IJNS5_IJSO_SC_EEESR_EEESC_NS5_IJSC_SC_EEEEEENS5_IJNS5_IJNS5_IJSR_SX_EEESW_EEESV_NS5_IJSB_SX_EEEEEEEEEEEvNS4_8identityES1I_S22_vS23_EENS_8epilogue10collective18CollectiveEpilogueINS25_23Sm100TmaWarpSpecializedILi3ELi2ELi32ELb1ELb0EEEJNS5_IJNSA_ILi128EEESG_SG_EEENS5_IJNSM_IS2A_SC_EENSM_ISN_SC_EEEEENS_10bfloat16_tESL_S2F_SL_NS25_6fusion15FusionCallbacksIS29_NS2G_17LinearCombinationIS2F_fS2F_fLNS_15FloatRoundStyleE2EEES2B_S2E_JEEENS4_5SM1004TMEM4LOAD26SM100_TMEM_LOAD_32dp32b32xENS4_13SM90_TMA_LOADENS1J_INS1K_ILi2ELi4ELi3EEENS1M_ILi16EEENSM_INS5_IJS1O_SN_EEENS5_IJSN_SC_EEEEEEENS4_39AutoVectorizingCopyWithAssumedAlignmentILi128EEENS4_14SM90_TMA_STOREES2W_S2Y_S2Y_EEEvvEEEEvNT_6ParamsE)
        /*0008*/ 	.word	0x0000007b


	//----- nvinfo : EIATTR_FRAME_SIZE
	.align		4
.L_19:
        /*000c*/ 	.byte	0x04, 0x11
        /*000e*/ 	.short	(.L_21 - .L_20)
	.align		4
.L_20:
        /*0010*/ 	.word	index@($__internal_2_$__cuda_sm10x_tcgen05_guardrail_trap_unallocated_columns_being_dealloced)
        /*0014*/ 	.word	0x00000000


	//----- nvinfo : EIATTR_FRAME_SIZE
	.align		4
.L_21:
        /*0018*/ 	.byte	0x04, 0x11
        /*001a*/ 	.short	(.L_23 - .L_22)
	.align		4
.L_22:
        /*001c*/ 	.word	index@($__internal_1_$__cuda_sm10x_tcgen05_guardrail_trap_phase_invalid_during_alloc)
        /*0020*/ 	.word	0x00000000


	//----- nvinfo : EIATTR_FRAME_SIZE
	.align		4
.L_23:
        /*0024*/ 	.byte	0x04, 0x11
        /*0026*/ 	.short	(.L_25 - .L_24)
	.align		4
.L_24:
        /*0028*/ 	.word	index@($__internal_0_$__cuda_sm10x_tcgen05_guardrail_trap_col_being_dealloced_not_returned_by_alloc)
        /*002c*/ 	.word	0x00000000


	//----- nvinfo : EIATTR_FRAME_SIZE
	.align		4
.L_25:
        /*0030*/ 	.byte	0x04, 0x11
        /*0032*/ 	.short	(.L_27 - .L_26)
	.align		4
.L_26:
        /*0034*/ 	.word	index@(_ZN7cutlass13device_kernelINS_4gemm6kernel13GemmUniversalIN4cute5tupleIJiiiiEEENS1_10collective13CollectiveMmaINS1_46MainloopSm100TmaUmmaWarpSpecializedBlockScaledILi33ELi2ELi2ENS5_IJNS4_1CILi4EEESB_NSA_ILi1EEEEEEEENS5_IJNSA_ILi256EEENSA_ILi64EEESG_EEENS5_IJNS_12float_e2m1_tENS_13float_ue4m3_tEEEENS5_IJNS5_IJlSC_lEEENS4_6LayoutINS5_IJNS5_IJNS5_IJNSA_ILi32EEESB_EEEiEEENS5_IJNS5_IJNSA_ILi16EEESB_EEEiEEENS5_IJSC_iEEEEEENS5_IJSS_NS5_IJNS5_IJNSA_ILi0EEESC_EEENSA_ILi512EEEEEENS5_IJSV_iEEEEEEEEEEESK_S12_NS4_8TiledMMAINS4_8MMA_AtomIJNS4_23SM100_MMA_MXF4_2x1SM_SSISI_SI_fSJ_Li256ELi64ELi16ELNS4_4UMMA5MajorE0ELS17_0ELNS16_7ScaleInE0ELS18_0EEEEEENSM_INS5_IJSC_SC_SC_EEENS5_IJSV_SV_SV_EEEEENS5_IJNS4_10UnderscoreES1E_S1E_EEEEENS5_IJNS4_28SM100_TMA_2SM_LOAD_MULTICASTES1H_EEENS5_IJNS4_14ComposedLayoutINS4_7SwizzleILi1ELi4ELi3EEENS4_18smem_ptr_flag_bitsILi4EEENSM_INS5_IJNSA_ILi8EEESG_EEENS5_IJSG_SC_EEEEEEENSM_INS5_IJNS5_IJNS5_IJSO_SC_EEESR_EEESC_NS5_IJSC_SC_EEEEEENS5_IJNS5_IJNS5_IJSR_SX_EEESW_EEESV_NS5_IJSB_SX_EEEEEEEEEEEvNS4_8identityES1I_S22_vS23_EENS_8epilogue10collective18CollectiveEpilogueINS25_23Sm100TmaWarpSpecializedILi3ELi2ELi32ELb1ELb0EEEJNS5_IJNSA_ILi128EEESG_SG_EEENS5_IJNSM_IS2A_SC_EENSM_ISN_SC_EEEEENS_10bfloat16_tESL_S2F_SL_NS25_6fusion15FusionCallbacksIS29_NS2G_17LinearCombinationIS2F_fS2F_fLNS_15FloatRoundStyleE2EEES2B_S2E_JEEENS4_5SM1004TMEM4LOAD26SM100_TMEM_LOAD_32dp32b32xENS4_13SM90_TMA_LOADENS1J_INS1K_ILi2ELi4ELi3EEENS1M_ILi16EEENSM_INS5_IJS1O_SN_EEENS5_IJSN_SC_EEEEEEENS4_39AutoVectorizingCopyWithAssumedAlignmentILi128EEENS4_14SM90_TMA_STOREES2W_S2Y_S2Y_EEEvvEEEEvNT_6ParamsE)
        /*0038*/ 	.word	0x00000000


	//----- nvinfo : EIATTR_MIN_STACK_SIZE
	.align		4
.L_27:
        /*003c*/ 	.byte	0x04, 0x12
        /*003e*/ 	.short	(.L_29 - .L_28)
	.align		4
.L_28:
        /*0040*/ 	.word	index@(_ZN7cutlass13device_kernelINS_4gemm6kernel13GemmUniversalIN4cute5tupleIJiiiiEEENS1_10collective13CollectiveMmaINS1_46MainloopSm100TmaUmmaWarpSpecializedBlockScaledILi33ELi2ELi2ENS5_IJNS4_1CILi4EEESB_NSA_ILi1EEEEEEEENS5_IJNSA_ILi256EEENSA_ILi64EEESG_EEENS5_IJNS_12float_e2m1_tENS_13float_ue4m3_tEEEENS5_IJNS5_IJlSC_lEEENS4_6LayoutINS5_IJNS5_IJNS5_IJNSA_ILi32EEESB_EEEiEEENS5_IJNS5_IJNSA_ILi16EEESB_EEEiEEENS5_IJSC_iEEEEEENS5_IJSS_NS5_IJNS5_IJNSA_ILi0EEESC_EEENSA_ILi512EEEEEENS5_IJSV_iEEEEEEEEEEESK_S12_NS4_8TiledMMAINS4_8MMA_AtomIJNS4_23SM100_MMA_MXF4_2x1SM_SSISI_SI_fSJ_Li256ELi64ELi16ELNS4_4UMMA5MajorE0ELS17_0ELNS16_7ScaleInE0ELS18_0EEEEEENSM_INS5_IJSC_SC_SC_EEENS5_IJSV_SV_SV_EEEEENS5_IJNS4_10UnderscoreES1E_S1E_EEEEENS5_IJNS4_28SM100_TMA_2SM_LOAD_MULTICASTES1H_EEENS5_IJNS4_14ComposedLayoutINS4_7SwizzleILi1ELi4ELi3EEENS4_18smem_ptr_flag_bitsILi4EEENSM_INS5_IJNSA_ILi8EEESG_EEENS5_IJSG_SC_EEEEEEENSM_INS5_IJNS5_IJNS5_IJSO_SC_EEESR_EEESC_NS5_IJSC_SC_EEEEEENS5_IJNS5_IJNS5_IJSR_SX_EEESW_EEESV_NS5_IJSB_SX_EEEEEEEEEEEvNS4_8identityES1I_S22_vS23_EENS_8epilogue10collective18CollectiveEpilogueINS25_23Sm100TmaWarpSpecializedILi3ELi2ELi32ELb1ELb0EEEJNS5_IJNSA_ILi128EEESG_SG_EEENS5_IJNSM_IS2A_SC_EENSM_ISN_SC_EEEEENS_10bfloat16_tESL_S2F_SL_NS25_6fusion15FusionCallbacksIS29_NS2G_17LinearCombinationIS2F_fS2F_fLNS_15FloatRoundStyleE2EEES2B_S2E_JEEENS4_5SM1004TMEM4LOAD26SM100_TMEM_LOAD_32dp32b32xENS4_13SM90_TMA_LOADENS1J_INS1K_ILi2ELi4ELi3EEENS1M_ILi16EEENSM_INS5_IJS1O_SN_EEENS5_IJSN_SC_EEEEEEENS4_39AutoVectorizingCopyWithAssumedAlignmentILi128EEENS4_14SM90_TMA_STOREES2W_S2Y_S2Y_EEEvvEEEEvNT_6ParamsE)
        /*0044*/ 	.word	0x00000000
.L_29:


//--------------------- .nv.compat                --------------------------
	.section	.nv.compat,"",@"SHT_CUDA_COMPAT_INFO"
	.align	4
        /*0000*/ 	.byte	0x02, 0x09, 0x01, 0x00, 0x02, 0x02, 0x02, 0x00, 0x02, 0x05, 0x05, 0x00, 0x03, 0x07, 0x01, 0x01
        /*0010*/ 	.byte	0x02, 0x03, 0x01, 0x00, 0x02, 0x06, 0x01, 0x00, 0x04, 0x0b, 0x08, 0x00, 0x09, 0x00, 0x00, 0x00
        /*0020*/ 	.byte	0x00, 0x00, 0x00, 0x00


//--------------------- .nv.info._ZN7cutlass13device_kernelINS_4gemm6kernel13GemmUniversalIN4cute5tupleIJiiiiEEENS1_10collective13CollectiveMmaINS1_46MainloopSm100TmaUmmaWarpSpecializedBlockScaledILi33ELi2ELi2ENS5_IJNS4_1CILi4EEESB_NSA_ILi1EEEEEEEENS5_IJNSA_ILi256EEENSA_ILi64EEESG_EEENS5_IJNS_12float_e2m1_tENS_13float_ue4m3_tEEEENS5_IJNS5_IJlSC_lEEENS4_6LayoutINS5_IJNS5_IJNS5_IJNSA_ILi32EEESB_EEEiEEENS5_IJNS5_IJNSA_ILi16EEESB_EEEiEEENS5_IJSC_iEEEEEENS5_IJSS_NS5_IJNS5_IJNSA_ILi0EEESC_EEENSA_ILi512EEEEEENS5_IJSV_iEEEEEEEEEEESK_S12_NS4_8TiledMMAINS4_8MMA_AtomIJNS4_23SM100_MMA_MXF4_2x1SM_SSISI_SI_fSJ_Li256ELi64ELi16ELNS4_4UMMA5MajorE0ELS17_0ELNS16_7ScaleInE0ELS18_0EEEEEENSM_INS5_IJSC_SC_SC_EEENS5_IJSV_SV_SV_EEEEENS5_IJNS4_10UnderscoreES1E_S1E_EEEEENS5_IJNS4_28SM100_TMA_2SM_LOAD_MULTICASTES1H_EEENS5_IJNS4_14ComposedLayoutINS4_7SwizzleILi1ELi4ELi3EEENS4_18smem_ptr_flag_bitsILi4EEENSM_INS5_IJNSA_ILi8EEESG_EEENS5_IJSG_SC_EEEEEEENSM_INS5_IJNS5_IJNS5_IJSO_SC_EEESR_EEESC_NS5_IJSC_SC_EEEEEENS5_IJNS5_IJNS5_IJSR_SX_EEESW_EEESV_NS5_IJSB_SX_EEEEEEEEEEEvNS4_8identityES1I_S22_vS23_EENS_8epilogue10collective18CollectiveEpilogueINS25_23Sm100TmaWarpSpecializedILi3ELi2ELi32ELb1ELb0EEEJNS5_IJNSA_ILi128EEESG_SG_EEENS5_IJNSM_IS2A_SC_EENSM_ISN_SC_EEEEENS_10bfloat16_tESL_S2F_SL_NS25_6fusion15FusionCallbacksIS29_NS2G_17LinearCombinationIS2F_fS2F_fLNS_15FloatRoundStyleE2EEES2B_S2E_JEEENS4_5SM1004TMEM4LOAD26SM100_TMEM_LOAD_32dp32b32xENS4_13SM90_TMA_LOADENS1J_INS1K_ILi2ELi4ELi3EEENS1M_ILi16EEENSM_INS5_IJS1O_SN_EEENS5_IJSN_SC_EEEEEEENS4_39AutoVectorizingCopyWithAssumedAlignmentILi128EEENS4_14SM90_TMA_STOREES2W_S2Y_S2Y_EEEvvEEEEvNT_6ParamsE --------------------------
	.section	.nv.info._ZN7cutlass13device_kernelINS_4gemm6kernel13GemmUniversalIN4cute5tupleIJiiiiEEENS1_10collective13CollectiveMmaINS1_46MainloopSm100TmaUmmaWarpSpecializedBlockScaledILi33ELi2ELi2ENS5_IJNS4_1CILi4EEESB_NSA_ILi1EEEEEEEENS5_IJNSA_ILi256EEENSA_ILi64EEESG_EEENS5_IJNS_12float_e2m1_tENS_13float_ue4m3_tEEEENS5_IJNS5_IJlSC_lEEENS4_6LayoutINS5_IJNS5_IJNS5_IJNSA_ILi32EEESB_EEEiEEENS5_IJNS5_IJNSA_ILi16EEESB_EEEiEEENS5_IJSC_iEEEEEENS5_IJSS_NS5_IJNS5_IJNSA_ILi0EEESC_EEENSA_ILi512EEEEEENS5_IJSV_iEEEEEEEEEEESK_S12_NS4_8TiledMMAINS4_8MMA_AtomIJNS4_23SM100_MMA_MXF4_2x1SM_SSISI_SI_fSJ_Li256ELi64ELi16ELNS4_4UMMA5MajorE0ELS17_0ELNS16_7ScaleInE0ELS18_0EEEEEENSM_INS5_IJSC_SC_SC_EEENS5_IJSV_SV_SV_EEEEENS5_IJNS4_10UnderscoreES1E_S1E_EEEEENS5_IJNS4_28SM100_TMA_2SM_LOAD_MULTICASTES1H_EEENS5_IJNS4_14ComposedLayoutINS4_7SwizzleILi1ELi4ELi3EEENS4_18smem_ptr_flag_bitsILi4EEENSM_INS5_IJNSA_ILi8EEESG_EEENS5_IJSG_SC_EEEEEEENSM_INS5_IJNS5_IJNS5_IJSO_SC_EEESR_EEESC_NS5_IJSC_SC_EEEEEENS5_IJNS5_IJNS5_IJSR_SX_EEESW_EEESV_NS5_IJSB_SX_EEEEEEEEEEEvNS4_8identityES1I_S22_vS23_EENS_8epilogue10collective18CollectiveEpilogueINS25_23Sm100TmaWarpSpecializedILi3ELi2ELi32ELb1ELb0EEEJNS5_IJNSA_ILi128EEESG_SG_EEENS5_IJNSM_IS2A_SC_EENSM_ISN_SC_EEEEENS_10bfloat16_tESL_S2F_SL_NS25_6fusion15FusionCallbacksIS29_NS2G_17LinearCombinationIS2F_fS2F_fLNS_15FloatRoundStyleE2EEES2B_S2E_JEEENS4_5SM1004TMEM4LOAD26SM100_TMEM_LOAD_32dp32b32xENS4_13SM90_TMA_LOADENS1J_INS1K_ILi2ELi4ELi3EEENS1M_ILi16EEENSM_INS5_IJS1O_SN_EEENS5_IJSN_SC_EEEEEEENS4_39AutoVectorizingCopyWithAssumedAlignmentILi128EEENS4_14SM90_TMA_STOREES2W_S2Y_S2Y_EEEvvEEEEvNT_6ParamsE,"",@"SHT_CUDA_INFO"
	.sectionflags	@""
	.align	4


	//----- nvinfo : EIATTR_CUDA_API_VERSION
	.align		4
        /*0000*/ 	.byte	0x04, 0x37
        /*0002*/ 	.short	(.L_31 - .L_30)
.L_30:
        /*0004*/ 	.word	0x00000082


	//----- nvinfo : EIATTR_KPARAM_INFO
	.align		4
.L_31:
        /*0008*/ 	.byte	0x04, 0x17
        /*000a*/ 	.short	(.L_33 - .L_32)
.L_32:
        /*000c*/ 	.word	0x00000000
        /*0010*/ 	.short	0x0000
        /*0012*/ 	.short	0x0000
        /*0014*/ 	.byte	0x00, 0xf0, 0x01, 0x30


	//----- nvinfo : EIATTR_AT_ENTRY_FRAGMENTS
	.align		4
.L_33:
        /*0018*/ 	.byte	0x04, 0x4f
        /*001a*/ 	.short	(.L_35 - .L_34)


	//   ....[0]....
.L_34:
        /*001c*/ 	.word	0x00000007


	//----- nvinfo : EIATTR_RESERVED_SMEM_USED
	.align		4
.L_35:
        /*0020*/ 	.byte	0x01, 0x41
	.zero		2


	//----- nvinfo : EIATTR_SPARSE_MMA_MASK
	.align		4
        /*0024*/ 	.byte	0x03, 0x50
        /*0026*/ 	.short	0x0000


	//----- nvinfo : EIATTR_TCGEN05_2CTA_USED
	.align		4
        /*0028*/ 	.byte	0x01, 0x52
	.zero		2


	//----- nvinfo : EIATTR_MAXREG_COUNT
	.align		4
        /*002c*/ 	.byte	0x03, 0x1b
        /*002e*/ 	.short	0x00ff


	//----- nvinfo : EIATTR_NUM_BARRIERS
	.align		4
        /*0030*/ 	.byte	0x02, 0x4c
        /*0032*/ 	.byte	0x07
	.zero		1


	//----- nvinfo : EIATTR_EXTERNS
	.align		4
        /*0034*/ 	.byte	0x04, 0x0f
        /*0036*/ 	.short	(.L_37 - .L_36)


	//   ....[0]....
	.align		4
.L_36:
        /*0038*/ 	.word	index@(__assertfail)


	//----- nvinfo : EIATTR_MERCURY_ISA_VERSION
	.align		4
.L_37:
        /*003c*/ 	.byte	0x03, 0x5f
        /*003e*/ 	.short	0x0101


	//----- nvinfo : EIATTR_INT_WARP_WIDE_INSTR_OFFSETS
	.align		4
        /*0040*/ 	.byte	0x04, 0x31
        /*0042*/ 	.short	(.L_39 - .L_38)


	//   ....[0]....
.L_38:
        /*0044*/ 	.word	0x00001130


	//   ....[1]....
        /*0048*/ 	.word	0x000011d0


	//   ....[2]....
        /*004c*/ 	.word	0x00006240


	//   ....[3]....
        /*0050*/ 	.word	0x00006260


	//   ....[4]....
        /*0054*/ 	.word	0x00006290


	//   ....[5]....
        /*0058*/ 	.word	0x00006e60


	//   ....[6]....
        /*005c*/ 	.word	0x00006ee0


	//   ....[7]....
        /*0060*/ 	.word	0x00006fe0


	//   ....[8]....
        /*0064*/ 	.word	0x000070f0


	//----- nvinfo : EIATTR_COOP_GROUP_MASK_REGIDS
	.align		4
.L_39:
        /*0068*/ 	.byte	0x04, 0x29
        /*006a*/ 	.short	(.L_41 - .L_40)


	//   ....[0]....
.L_40:
        /*006c*/ 	.word	0xffffffff


	//   ....[1]....
        /*0070*/ 	.word	0xffffffff


	//   ....[2]....
        /*0074*/ 	.word	0xffffffff


	//   ....[3]....
        /*0078*/ 	.word	0xffffffff


	//   ....[4]....
        /*007c*/ 	.word	0xffffffff


	//   ....[5]....
        /*0080*/ 	.word	0xffffffff


	//   ....[6]....
        /*0084*/ 	.word	0xffffffff


	//   ....[7]....
        /*0088*/ 	.word	0xffffffff


	//   ....[8]....
        /*008c*/ 	.word	0xffffffff


	//   ....[9]....
        /*0090*/ 	.word	0xffffffff


	//   ....[10]....
        /*0094*/ 	.word	0xffffffff


	//   ....[11]....
        /*0098*/ 	.word	0xffffffff


	//   ....[12]....
        /*009c*/ 	.word	0xffffffff


	//   ....[13]....
        /*00a0*/ 	.word	0xffffffff


	//----- nvinfo : EIATTR_COOP_GROUP_INSTR_OFFSETS
	.align		4
.L_41:
        /*00a4*/ 	.byte	0x04, 0x28
        /*00a6*/ 	.short	(.L_43 - .L_42)


	//   ....[0]....
.L_42:
        /*00a8*/ 	.word	0x000000b0


	//   ....[1]....
        /*00ac*/ 	.word	0x00000570


	//   ....[2]....
        /*00b0*/ 	.word	0x00000b00


	//   ....[3]....
        /*00b4*/ 	.word	0x00000c70


	//   ....[4]....
        /*00b8*/ 	.word	0x00000d60


	//   ....[5]....
        /*00bc*/ 	.word	0x00000ec0


	//   ....[6]....
        /*00c0*/ 	.word	0x00001010


	//   ....[7]....
        /*00c4*/ 	.word	0x00001250


	//   ....[8]....
        /*00c8*/ 	.word	0x00002c80


	//   ....[9]....
        /*00cc*/ 	.word	0x00004b90


	//   ....[10]....
        /*00d0*/ 	.word	0x00005060


	//   ....[11]....
        /*00d4*/ 	.word	0x00005090


	//   ....[12]....
        /*00d8*/ 	.word	0x00006140


	//   ....[13]....
        /*00dc*/ 	.word	0x00006350


	//----- nvinfo : EIATTR_VRC_CTA_INIT_COUNT
	.align		4
.L_43:
        /*00e0*/ 	.byte	0x02, 0x4a
        /*00e2*/ 	.byte	0x80
	.zero		1


	//----- nvinfo : EIATTR_SYSCALL_OFFSETS
	.align		4
        /*00e4*/ 	.byte	0x04, 0x46
        /*00e6*/ 	.short	(.L_45 - .L_44)


	//   ....[0]....
.L_44:
        /*00e8*/ 	.word	0x00007dd0


	//   ....[1]....
        /*00ec*/ 	.word	0x00007ec0


	//   ....[2]....
        /*00f0*/ 	.word	0x000086f0


	//   ....[3]....
        /*00f4*/ 	.word	0x000093c0


	//----- nvinfo : EIATTR_MBARRIER_INSTR_OFFSETS
	.align		4
.L_45:
        /*00f8*/ 	.byte	0x04, 0x39
        /*00fa*/ 	.short	(.L_47 - .L_46)


	//   ....[0]....
.L_46:
        /*00fc*/ 	.word	0x000006c0
        /*0100*/ 	.word	0x000000ff
        /*0104*/ 	.word	0x00000000
        /*0108*/ 	.short	0x0100
        /*010a*/ 	.byte	0x04
	.zero		1


	//   ....[1]....
        /*010c*/ 	.word	0x000006d0
        /*0110*/ 	.word	0x000000ff
        /*0114*/ 	.word	0x00000108
        /*0118*/ 	.short	0x0100
        /*011a*/ 	.byte	0x04
	.zero		1


	//   ....[2]....
        /*011c*/ 	.word	0x000006e0
        /*0120*/ 	.word	0x000000ff
        /*0124*/ 	.word	0x00000008
        /*0128*/ 	.short	0x0100
        /*012a*/ 	.byte	0x04
	.zero		1


	//   ....[3]....
        /*012c*/ 	.word	0x000006f0
        /*0130*/ 	.word	0x000000ff
        /*0134*/ 	.word	0x00000110
        /*0138*/ 	.short	0x0100
        /*013a*/ 	.byte	0x04
	.zero		1


	//   ....[4]....
        /*013c*/ 	.word	0x00000700
        /*0140*/ 	.word	0x000000ff
        /*0144*/ 	.word	0x00000010
        /*0148*/ 	.short	0x0100
        /*014a*/ 	.byte	0x04
	.zero		1


	//   ....[5]....
        /*014c*/ 	.word	0x00000710
        /*0150*/ 	.word	0x000000ff
        /*0154*/ 	.word	0x00000118
        /*0158*/ 	.short	0x0100
        /*015a*/ 	.byte	0x04
	.zero		1


	//   ....[6]....
        /*015c*/ 	.word	0x00000720
        /*0160*/ 	.word	0x000000ff
        /*0164*/ 	.word	0x00000018
        /*0168*/ 	.short	0x0100
        /*016a*/ 	.byte	0x04
	.zero		1


	//   ....[7]....
        /*016c*/ 	.word	0x00000730
        /*0170*/ 	.word	0x000000ff
        /*0174*/ 	.word	0x00000120
        /*0178*/ 	.short	0x0100
        /*017a*/ 	.byte	0x04
	.zero		1


	//   ....[8]....
        /*017c*/ 	.word	0x00000740
        /*0180*/ 	.word	0x000000ff
        /*0184*/ 	.word	0x00000020
        /*0188*/ 	.short	0x0100
        /*018a*/ 	.byte	0x04
	.zero		1


	//   ....[9]....
        /*018c*/ 	.word	0x00000750
        /*0190*/ 	.word	0x000000ff
        /*0194*/ 	.word	0x00000128
        /*0198*/ 	.short	0x0100
        /*019a*/ 	.byte	0x04
	.zero		1


	//   ....[10]....
        /*019c*/ 	.word	0x00000760
        /*01a0*/ 	.word	0x000000ff
        /*01a4*/ 	.word	0x00000028
        /*01a8*/ 	.short	0x0100
        /*01aa*/ 	.byte	0x04
	.zero		1


	//   ....[11]....
        /*01ac*/ 	.word	0x00000770
        /*01b0*/ 	.word	0x000000ff
        /*01b4*/ 	.word	0x00000130
        /*01b8*/ 	.short	0x0100
        /*01ba*/ 	.byte	0x04
	.zero		1


	//   ....[12]....
        /*01bc*/ 	.word	0x00000780
        /*01c0*/ 	.word	0x000000ff
        /*01c4*/ 	.word	0x00000030
        /*01c8*/ 	.short	0x0100
        /*01ca*/ 	.byte	0x04
	.zero		1


	//   ....[13]....
        /*01cc*/ 	.word	0x00000790
        /*01d0*/ 	.word	0x000000ff
        /*01d4*/ 	.word	0x00000138
        /*01d8*/ 	.short	0x0100
        /*01da*/ 	.byte	0x04
	.zero		1


	//   ....[14]....
        /*01dc*/ 	.word	0x000007a0
        /*01e0*/ 	.word	0x000000ff
        /*01e4*/ 	.word	0x00000038
        /*01e8*/ 	.short	0x0100
        /*01ea*/ 	.byte	0x04
	.zero		1


	//   ....[15]....
        /*01ec*/ 	.word	0x000007b0
        /*01f0*/ 	.word	0x000000ff
        /*01f4*/ 	.word	0x00000140
        /*01f8*/ 	.short	0x0100
        /*01fa*/ 	.byte	0x04
	.zero		1


	//   ....[16]....
        /*01fc*/ 	.word	0x000007c0
        /*0200*/ 	.word	0x000000ff
        /*0204*/ 	.word	0x00000040
        /*0208*/ 	.short	0x0100
        /*020a*/ 	.byte	0x04
	.zero		1


	//   ....[17]....
        /*020c*/ 	.word	0x000007d0
        /*0210*/ 	.word	0x000000ff
        /*0214*/ 	.word	0x00000148
        /*0218*/ 	.short	0x0100
        /*021a*/ 	.byte	0x04
	.zero		1


	//   ....[18]....
        /*021c*/ 	.word	0x000007e0
        /*0220*/ 	.word	0x000000ff
        /*0224*/ 	.word	0x00000048
        /*0228*/ 	.short	0x0100
        /*022a*/ 	.byte	0x04
	.zero		1


	//   ....[19]....
        /*022c*/ 	.word	0x000007f0
        /*0230*/ 	.word	0x000000ff
        /*0234*/ 	.word	0x00000150
        /*0238*/ 	.short	0x0100
        /*023a*/ 	.byte	0x04
	.zero		1


	//   ....[20]....
        /*023c*/ 	.word	0x00000800
        /*0240*/ 	.word	0x000000ff
        /*0244*/ 	.word	0x00000050
        /*0248*/ 	.short	0x0100
        /*024a*/ 	.byte	0x04
	.zero		1


	//   ....[21]....
        /*024c*/ 	.word	0x00000810
        /*0250*/ 	.word	0x000000ff
        /*0254*/ 	.word	0x00000158
        /*0258*/ 	.short	0x0100
        /*025a*/ 	.byte	0x04
	.zero		1


	//   ....[22]....
        /*025c*/ 	.word	0x00000820
        /*0260*/ 	.word	0x000000ff
        /*0264*/ 	.word	0x00000058
        /*0268*/ 	.short	0x0100
        /*026a*/ 	.byte	0x04
	.zero		1


	//   ....[23]....
        /*026c*/ 	.word	0x00000830
        /*0270*/ 	.word	0x000000ff
        /*0274*/ 	.word	0x00000160
        /*0278*/ 	.short	0x0100
        /*027a*/ 	.byte	0x04
	.zero		1


	//   ....[24]....
        /*027c*/ 	.word	0x00000840
        /*0280*/ 	.word	0x000000ff
        /*0284*/ 	.word	0x00000060
        /*0288*/ 	.short	0x0100
        /*028a*/ 	.byte	0x04
	.zero		1


	//   ....[25]....
        /*028c*/ 	.word	0x00000850
        /*0290*/ 	.word	0x000000ff
        /*0294*/ 	.word	0x00000168
        /*0298*/ 	.short	0x0100
        /*029a*/ 	.byte	0x04
	.zero		1


	//   ....[26]....
        /*029c*/ 	.word	0x00000860
        /*02a0*/ 	.word	0x000000ff
        /*02a4*/ 	.word	0x00000068
        /*02a8*/ 	.short	0x0100
        /*02aa*/ 	.byte	0x04
	.zero		1


	//   ....[27]....
        /*02ac*/ 	.word	0x00000870
        /*02b0*/ 	.word	0x000000ff
        /*02b4*/ 	.word	0x00000170
        /*02b8*/ 	.short	0x0100
        /*02ba*/ 	.byte	0x04
	.zero		1


	//   ....[28]....
        /*02bc*/ 	.word	0x00000880
        /*02c0*/ 	.word	0x000000ff
        /*02c4*/ 	.word	0x00000070
        /*02c8*/ 	.short	0x0100
        /*02ca*/ 	.byte	0x04
	.zero		1


	//   ....[29]....
        /*02cc*/ 	.word	0x00000890
        /*02d0*/ 	.word	0x000000ff
        /*02d4*/ 	.word	0x00000178
        /*02d8*/ 	.short	0x0100
        /*02da*/ 	.byte	0x04
	.zero		1


	//   ....[30]....
        /*02dc*/ 	.word	0x000008a0
        /*02e0*/ 	.word	0x000000ff
        /*02e4*/ 	.word	0x00000078
        /*02e8*/ 	.short	0x0100
        /*02ea*/ 	.byte	0x04
	.zero		1


	//   ....[31]....
        /*02ec*/ 	.word	0x000008b0
        /*02f0*/ 	.word	0x000000ff
        /*02f4*/ 	.word	0x00000180
        /*02f8*/ 	.short	0x0100
        /*02fa*/ 	.byte	0x04
	.zero		1


	//   ....[32]....
        /*02fc*/ 	.word	0x000008c0
        /*0300*/ 	.word	0x000000ff
        /*0304*/ 	.word	0x00000080
        /*0308*/ 	.short	0x0100
        /*030a*/ 	.byte	0x04
	.zero		1


	//   ....[33]....
        /*030c*/ 	.word	0x000008d0
        /*0310*/ 	.word	0x000000ff
        /*0314*/ 	.word	0x00000188
        /*0318*/ 	.short	0x0100
        /*031a*/ 	.byte	0x04
	.zero		1


	//   ....[34]....
        /*031c*/ 	.word	0x000008e0
        /*0320*/ 	.word	0x000000ff
        /*0324*/ 	.word	0x00000088
        /*0328*/ 	.short	0x0100
        /*032a*/ 	.byte	0x04
	.zero		1


	//   ....[35]....
        /*032c*/ 	.word	0x000008f0
        /*0330*/ 	.word	0x000000ff
        /*0334*/ 	.word	0x00000190
        /*0338*/ 	.short	0x0100
        /*033a*/ 	.byte	0x04
	.zero		1


	//   ....[36]....
        /*033c*/ 	.word	0x00000900
        /*0340*/ 	.word	0x000000ff
        /*0344*/ 	.word	0x00000090
        /*0348*/ 	.short	0x0100
        /*034a*/ 	.byte	0x04
	.zero		1


	//   ....[37]....
        /*034c*/ 	.word	0x00000910
        /*0350*/ 	.word	0x000000ff
        /*0354*/ 	.word	0x00000198
        /*0358*/ 	.short	0x0100
        /*035a*/ 	.byte	0x04
	.zero		1


	//   ....[38]....
        /*035c*/ 	.word	0x00000920
        /*0360*/ 	.word	0x000000ff
        /*0364*/ 	.word	0x00000098
        /*0368*/ 	.short	0x0100
        /*036a*/ 	.byte	0x04
	.zero		1


	//   ....[39]....
        /*036c*/ 	.word	0x00000930
        /*0370*/ 	.word	0x000000ff
        /*0374*/ 	.word	0x000001a0
        /*0378*/ 	.short	0x0100
        /*037a*/ 	.byte	0x04
	.zero		1


	//   ....[40]....
        /*037c*/ 	.word	0x00000940
        /*0380*/ 	.word	0x000000ff
        /*0384*/ 	.word	0x000000a0
        /*0388*/ 	.short	0x0100
        /*038a*/ 	.byte	0x04
	.zero		1


	//   ....[41]....
        /*038c*/ 	.word	0x00000950
        /*0390*/ 	.word	0x000000ff
        /*0394*/ 	.word	0x000001a8
        /*0398*/ 	.short	0x0100
        /*039a*/ 	.byte	0x04
	.zero		1


	//   ....[42]....
        /*039c*/ 	.word	0x00000960
        /*03a0*/ 	.word	0x000000ff
        /*03a4*/ 	.word	0x000000a8
        /*03a8*/ 	.short	0x0100
        /*03aa*/ 	.byte	0x04
	.zero		1


	//   ....[43]....
        /*03ac*/ 	.word	0x00000970
        /*03b0*/ 	.word	0x000000ff
        /*03b4*/ 	.word	0x000001b0
        /*03b8*/ 	.short	0x0100
        /*03ba*/ 	.byte	0x04
	.zero		1


	//   ....[44]....
        /*03bc*/ 	.word	0x00000980
        /*03c0*/ 	.word	0x000000ff
        /*03c4*/ 	.word	0x000000b0
        /*03c8*/ 	.short	0x0100
        /*03ca*/ 	.byte	0x04
	.zero		1


	//   ....[45]....
        /*03cc*/ 	.word	0x00000990
        /*03d0*/ 	.word	0x000000ff
        /*03d4*/ 	.word	0x000001b8
        /*03d8*/ 	.short	0x0100
        /*03da*/ 	.byte	0x04
	.zero		1


	//   ....[46]....
        /*03dc*/ 	.word	0x000009a0
        /*03e0*/ 	.word	0x000000ff
        /*03e4*/ 	.word	0x000000b8
        /*03e8*/ 	.short	0x0100
        /*03ea*/ 	.byte	0x04
	.zero		1


	//   ....[47]....
        /*03ec*/ 	.word	0x000009b0
        /*03f0*/ 	.word	0x000000ff
        /*03f4*/ 	.word	0x000001c0
        /*03f8*/ 	.short	0x0100
        /*03fa*/ 	.byte	0x04
	.zero		1


	//   ....[48]....
        /*03fc*/ 	.word	0x000009c0
        /*0400*/ 	.word	0x000000ff
        /*0404*/ 	.word	0x000000c0
        /*0408*/ 	.short	0x0100
        /*040a*/ 	.byte	0x04
	.zero		1


	//   ....[49]....
        /*040c*/ 	.word	0x000009d0
        /*0410*/ 	.word	0x000000ff
        /*0414*/ 	.word	0x000001c8
        /*0418*/ 	.short	0x0100
        /*041a*/ 	.byte	0x04
	.zero		1


	//   ....[50]....
        /*041c*/ 	.word	0x000009e0
        /*0420*/ 	.word	0x000000ff
        /*0424*/ 	.word	0x000000c8
        /*0428*/ 	.short	0x0100
        /*042a*/ 	.byte	0x04
	.zero		1


	//   ....[51]....
        /*042c*/ 	.word	0x000009f0
        /*0430*/ 	.word	0x000000ff
        /*0434*/ 	.word	0x000001d0
        /*0438*/ 	.short	0x0100
        /*043a*/ 	.byte	0x04
	.zero		1


	//   ....[52]....
        /*043c*/ 	.word	0x00000a00
        /*0440*/ 	.word	0x000000ff
        /*0444*/ 	.word	0x000000d0
        /*0448*/ 	.short	0x0100
        /*044a*/ 	.byte	0x04
	.zero		1


	//   ....[53]....
        /*044c*/ 	.word	0x00000a10
        /*0450*/ 	.word	0x000000ff
        /*0454*/ 	.word	0x000001d8
        /*0458*/ 	.short	0x0100
        /*045a*/ 	.byte	0x04
	.zero		1


	//   ....[54]....
        /*045c*/ 	.word	0x00000a20
        /*0460*/ 	.word	0x000000ff
        /*0464*/ 	.word	0x000000d8
        /*0468*/ 	.short	0x0100
        /*046a*/ 	.byte	0x04
	.zero		1


	//   ....[55]....
        /*046c*/ 	.word	0x00000a30
        /*0470*/ 	.word	0x000000ff
        /*0474*/ 	.word	0x000001e0
        /*0478*/ 	.short	0x0100
        /*047a*/ 	.byte	0x04
	.zero		1


	//   ....[56]....
        /*047c*/ 	.word	0x00000a40
        /*0480*/ 	.word	0x000000ff
        /*0484*/ 	.word	0x000000e0
        /*0488*/ 	.short	0x0100
        /*048a*/ 	.byte	0x04
	.zero		1


	//   ....[57]....
        /*048c*/ 	.word	0x00000a50
        /*0490*/ 	.word	0x000000ff
        /*0494*/ 	.word	0x000001e8
        /*0498*/ 	.short	0x0100
        /*049a*/ 	.byte	0x04
	.zero		1


	//   ....[58]....
        /*049c*/ 	.word	0x00000a60
        /*04a0*/ 	.word	0x000000ff
        /*04a4*/ 	.word	0x000000e8
        /*04a8*/ 	.short	0x0100
        /*04aa*/ 	.byte	0x04
	.zero		1


	//   ....[59]....
        /*04ac*/ 	.word	0x00000a70
        /*04b0*/ 	.word	0x000000ff
        /*04b4*/ 	.word	0x000001f0
        /*04b8*/ 	.short	0x0100
        /*04ba*/ 	.byte	0x04
	.zero		1


	//   ....[60]....
        /*04bc*/ 	.word	0x00000a80
        /*04c0*/ 	.word	0x000000ff
        /*04c4*/ 	.word	0x000000f0
        /*04c8*/ 	.short	0x0100
        /*04ca*/ 	.byte	0x04
	.zero		1


	//   ....[61]....
        /*04cc*/ 	.word	0x00000a90
        /*04d0*/ 	.word	0x000000ff
        /*04d4*/ 	.word	0x000001f8
        /*04d8*/ 	.short	0x0100
        /*04da*/ 	.byte	0x04
	.zero		1


	//   ....[62]....
        /*04dc*/ 	.word	0x00000aa0
        /*04e0*/ 	.word	0x000000ff
        /*04e4*/ 	.word	0x000000f8
        /*04e8*/ 	.short	0x0100
        /*04ea*/ 	.byte	0x04
	.zero		1


	//   ....[63]....
        /*04ec*/ 	.word	0x00000ab0
        /*04f0*/ 	.word	0x000000ff
        /*04f4*/ 	.word	0x00000200
        /*04f8*/ 	.short	0x0100
        /*04fa*/ 	.byte	0x04
	.zero		1


	//   ....[64]....
        /*04fc*/ 	.word	0x00000ac0
        /*0500*/ 	.word	0x000000ff
        /*0504*/ 	.word	0x00000100
        /*0508*/ 	.short	0x0100
        /*050a*/ 	.byte	0x04
	.zero		1


	//   ....[65]....
        /*050c*/ 	.word	0x00000ad0
        /*0510*/ 	.word	0x000000ff
        /*0514*/ 	.word	0x00000208
        /*0518*/ 	.short	0x0100
        /*051a*/ 	.byte	0x04
	.zero		1


	//   ....[66]....
        /*051c*/ 	.word	0x00000c00
        /*0520*/ 	.word	0x000000ff
        /*0524*/ 	.word	0x00000210
        /*0528*/ 	.short	0x0100
        /*052a*/ 	.byte	0x04
	.zero		1


	//   ....[67]....
        /*052c*/ 	.word	0x00000c10
        /*0530*/ 	.word	0x000000ff
        /*0534*/ 	.word	0x00000228
        /*0538*/ 	.short	0x0100
        /*053a*/ 	.byte	0x04
	.zero		1


	//   ....[68]....
        /*053c*/ 	.word	0x00000c20
        /*0540*/ 	.word	0x000000ff
        /*0544*/ 	.word	0x00000218
        /*0548*/ 	.short	0x0100
        /*054a*/ 	.byte	0x04
	.zero		1


	//   ....[69]....
        /*054c*/ 	.word	0x00000c30
        /*0550*/ 	.word	0x000000ff
        /*0554*/ 	.word	0x00000230
        /*0558*/ 	.short	0x0100
        /*055a*/ 	.byte	0x04
	.zero		1


	//   ....[70]....
        /*055c*/ 	.word	0x00000c40
        /*0560*/ 	.word	0x000000ff
        /*0564*/ 	.word	0x00000220
        /*0568*/ 	.short	0x0100
        /*056a*/ 	.byte	0x04
	.zero		1


	//   ....[71]....
        /*056c*/ 	.word	0x00000c50
        /*0570*/ 	.word	0x000000ff
        /*0574*/ 	.word	0x00000238
        /*0578*/ 	.short	0x0100
        /*057a*/ 	.byte	0x04
	.zero		1


	//   ....[72]....
        /*057c*/ 	.word	0x00000d30
        /*0580*/ 	.word	0x000000ff
        /*0584*/ 	.word	0x00000240
        /*0588*/ 	.short	0x0100
        /*058a*/ 	.byte	0x06
	.zero		1


	//   ....[73]....
        /*058c*/ 	.word	0x00000d40
        /*0590*/ 	.word	0x000000ff
        /*0594*/ 	.word	0x00000248
        /*0598*/ 	.short	0x0100
        /*059a*/ 	.byte	0x06
	.zero		1


	//   ....[74]....
        /*059c*/ 	.word	0x00000e70
        /*05a0*/ 	.word	0x000000ff
        /*05a4*/ 	.word	0x00000250
        /*05a8*/ 	.short	0x0100
        /*05aa*/ 	.byte	0x06
	.zero		1


	//   ....[75]....
        /*05ac*/ 	.word	0x00000e80
        /*05b0*/ 	.word	0x000000ff
        /*05b4*/ 	.word	0x00000260
        /*05b8*/ 	.short	0x0100
        /*05ba*/ 	.byte	0x06
	.zero		1


	//   ....[76]....
        /*05bc*/ 	.word	0x00000e90
        /*05c0*/ 	.word	0x000000ff
        /*05c4*/ 	.word	0x00000258
        /*05c8*/ 	.short	0x0100
        /*05ca*/ 	.byte	0x06
	.zero		1


	//   ....[77]....
        /*05cc*/ 	.word	0x00000ea0
        /*05d0*/ 	.word	0x000000ff
        /*05d4*/ 	.word	0x00000268
        /*05d8*/ 	.short	0x0100
        /*05da*/ 	.byte	0x06
	.zero		1


	//   ....[78]....
        /*05dc*/ 	.word	0x00000fc0
        /*05e0*/ 	.word	0x000000ff
        /*05e4*/ 	.word	0x00000270
        /*05e8*/ 	.short	0x0100
        /*05ea*/ 	.byte	0x04
	.zero		1


	//   ....[79]....
        /*05ec*/ 	.word	0x00000fd0
        /*05f0*/ 	.word	0x000000ff
        /*05f4*/ 	.word	0x00000280
        /*05f8*/ 	.short	0x0100
        /*05fa*/ 	.byte	0x04
	.zero		1


	//   ....[80]....
        /*05fc*/ 	.word	0x00000fe0
        /*0600*/ 	.word	0x000000ff
        /*0604*/ 	.word	0x00000278
        /*0608*/ 	.short	0x0100
        /*060a*/ 	.byte	0x04
	.zero		1


	//   ....[81]....
        /*060c*/ 	.word	0x00000ff0
        /*0610*/ 	.word	0x000000ff
        /*0614*/ 	.word	0x00000288
        /*0618*/ 	.short	0x0100
        /*061a*/ 	.byte	0x04
	.zero		1


	//   ....[82]....
        /*061c*/ 	.word	0x000010e0
        /*0620*/ 	.word	0x000000ff
        /*0624*/ 	.word	0x00000290
        /*0628*/ 	.short	0x0100
        /*062a*/ 	.byte	0x04
	.zero		1


	//   ....[83]....
        /*062c*/ 	.word	0x000010f0
        /*0630*/ 	.word	0x000000ff
        /*0634*/ 	.word	0x000002a0
        /*0638*/ 	.short	0x0100
        /*063a*/ 	.byte	0x04
	.zero		1


	//   ....[84]....
        /*063c*/ 	.word	0x00001100
        /*0640*/ 	.word	0x000000ff
        /*0644*/ 	.word	0x00000298
        /*0648*/ 	.short	0x0100
        /*064a*/ 	.byte	0x04
	.zero		1


	//   ....[85]....
        /*064c*/ 	.word	0x00001110
        /*0650*/ 	.word	0x000000ff
        /*0654*/ 	.word	0x000002a8
        /*0658*/ 	.short	0x0100
        /*065a*/ 	.byte	0x04
	.zero		1


	//   ....[86]....
        /*065c*/ 	.word	0x00001210
        /*0660*/ 	.word	0x000000ff
        /*0664*/ 	.word	0x000002b0
        /*0668*/ 	.short	0x0100
        /*066a*/ 	.byte	0x06
	.zero		1


	//   ....[87]....
        /*066c*/ 	.word	0x00002150
        /*0670*/ 	.word	0x00000003
        /*0674*/ 	.word	0x000002a0
        /*0678*/ 	.short	0x010a
        /*067a*/ 	.byte	0xff
	.zero		1


	//   ....[88]....
        /*067c*/ 	.word	0x00002180
        /*0680*/ 	.word	0x00000003
        /*0684*/ 	.word	0x00000290
        /*0688*/ 	.short	0x0101
        /*068a*/ 	.byte	0xff
	.zero		1


	//   ....[89]....
        /*068c*/ 	.word	0x00002260
        /*0690*/ 	.word	0x000000ff
        /*0694*/ 	.word	0x00000108
        /*0698*/ 	.short	0x010a
        /*069a*/ 	.byte	0x04
	.zero		1


	//   ....[90]....
        /*069c*/ 	.word	0x00002370
        /*06a0*/ 	.word	0x000000ff
        /*06a4*/ 	.word	0x00000108
        /*06a8*/ 	.short	0x010a
        /*06aa*/ 	.byte	0x05
	.zero		1


	//   ....[91]....
        /*06ac*/ 	.word	0x000024e0
        /*06b0*/ 	.word	0x000000ff
        /*06b4*/ 	.word	0x00000108
        /*06b8*/ 	.short	0x010a
        /*06ba*/ 	.byte	0x07
	.zero		1


	//   ....[92]....
        /*06bc*/ 	.word	0x000027b0
        /*06c0*/ 	.word	0x000000ff
        /*06c4*/ 	.word	0x00000248
        /*06c8*/ 	.short	0x0101
        /*06ca*/ 	.byte	0x06
	.zero		1


	//   ....[93]....
        /*06cc*/ 	.word	0x000027d0
        /*06d0*/ 	.word	0x000000ff
        /*06d4*/ 	.word	0x00000108
        /*06d8*/ 	.short	0x010a
        /*06da*/ 	.byte	0x04
	.zero		1


	//   ....[94]....
        /*06dc*/ 	.word	0x00002850
        /*06e0*/ 	.word	0x000000ff
        /*06e4*/ 	.word	0x00000108
        /*06e8*/ 	.short	0x010a
        /*06ea*/ 	.byte	0x07
	.zero		1


	//   ....[95]....
        /*06ec*/ 	.word	0x00002990
        /*06f0*/ 	.word	0x000000ff
        /*06f4*/ 	.word	0x00000108
        /*06f8*/ 	.short	0x010a
        /*06fa*/ 	.byte	0x04
	.zero		1


	//   ....[96]....
        /*06fc*/ 	.word	0x00002cb0
        /*0700*/ 	.word	0x00000003
        /*0704*/ 	.word	0x00000250
        /*0708*/ 	.short	0x010a
        /*070a*/ 	.byte	0xff
	.zero		1


	//   ....[97]....
        /*070c*/ 	.word	0x00002e00
        /*0710*/ 	.word	0x00000000
        /*0714*/ 	.word	0x00000000
        /*0718*/ 	.short	0x0101
        /*071a*/ 	.byte	0xff
	.zero		1


	//   ....[98]....
        /*071c*/ 	.word	0x000033c0
        /*0720*/ 	.word	0x000000ff
        /*0724*/ 	.word	0x00000000
        /*0728*/ 	.short	0x010a
        /*072a*/ 	.byte	0x04
	.zero		1


	//   ....[99]....
        /*072c*/ 	.word	0x00003450
        /*0730*/ 	.word	0x000000ff
        /*0734*/ 	.word	0x00000000
        /*0738*/ 	.short	0x010a
        /*073a*/ 	.byte	0x05
	.zero		1


	//   ....[100]....
        /*073c*/ 	.word	0x000034e0
        /*0740*/ 	.word	0x000000ff
        /*0744*/ 	.word	0x00000000
        /*0748*/ 	.short	0x010a
        /*074a*/ 	.byte	0x05
	.zero		1


	//   ....[101]....
        /*074c*/ 	.word	0x00003570
        /*0750*/ 	.word	0x000000ff
        /*0754*/ 	.word	0x00000000
        /*0758*/ 	.short	0x010a
        /*075a*/ 	.byte	0x05
	.zero		1


	//   ....[102]....
        /*075c*/ 	.word	0x00003600
        /*0760*/ 	.word	0x000000ff
        /*0764*/ 	.word	0x00000000
        /*0768*/ 	.short	0x010a
        /*076a*/ 	.byte	0x05
	.zero		1


	//   ....[103]....
        /*076c*/ 	.word	0x00003690
        /*0770*/ 	.word	0x000000ff
        /*0774*/ 	.word	0x00000000
        /*0778*/ 	.short	0x010a
        /*077a*/ 	.byte	0x05
	.zero		1


	//   ....[104]....
        /*077c*/ 	.word	0x00003720
        /*0780*/ 	.word	0x000000ff
        /*0784*/ 	.word	0x00000000
        /*0788*/ 	.short	0x010a
        /*078a*/ 	.byte	0x05
	.zero		1


	//   ....[105]....
        /*078c*/ 	.word	0x000037b0
        /*0790*/ 	.word	0x000000ff
        /*0794*/ 	.word	0x00000000
        /*0798*/ 	.short	0x010a
        /*079a*/ 	.byte	0x05
	.zero		1


	//   ....[106]....
        /*079c*/ 	.word	0x00003840
        /*07a0*/ 	.word	0x000000ff
        /*07a4*/ 	.word	0x00000000
        /*07a8*/ 	.short	0x010a
        /*07aa*/ 	.byte	0x05
	.zero		1


	//   ....[107]....
        /*07ac*/ 	.word	0x000038d0
        /*07b0*/ 	.word	0x000000ff
        /*07b4*/ 	.word	0x00000000
        /*07b8*/ 	.short	0x010a
        /*07ba*/ 	.byte	0x05
	.zero		1


	//   ....[108]....
        /*07bc*/ 	.word	0x00003960
        /*07c0*/ 	.word	0x000000ff
        /*07c4*/ 	.word	0x00000000
        /*07c8*/ 	.short	0x010a
        /*07ca*/ 	.byte	0x05
	.zero		1


	//   ....[109]....
        /*07cc*/ 	.word	0x000039f0
        /*07d0*/ 	.word	0x000000ff
        /*07d4*/ 	.word	0x00000000
        /*07d8*/ 	.short	0x010a
        /*07da*/ 	.byte	0x05
	.zero		1


	//   ....[110]....
        /*07dc*/ 	.word	0x00003a80
        /*07e0*/ 	.word	0x000000ff
        /*07e4*/ 	.word	0x00000000
        /*07e8*/ 	.short	0x010a
        /*07ea*/ 	.byte	0x05
	.zero		1


	//   ....[111]....
        /*07ec*/ 	.word	0x00003b10
        /*07f0*/ 	.word	0x000000ff
        /*07f4*/ 	.word	0x00000000
        /*07f8*/ 	.short	0x010a
        /*07fa*/ 	.byte	0x05
	.zero		1


	//   ....[112]....
        /*07fc*/ 	.word	0x00003ba0
        /*0800*/ 	.word	0x000000ff
        /*0804*/ 	.word	0x00000000
        /*0808*/ 	.short	0x010a
        /*080a*/ 	.byte	0x05
	.zero		1


	//   ....[113]....
        /*080c*/ 	.word	0x00003c30
        /*0810*/ 	.word	0x000000ff
        /*0814*/ 	.word	0x00000000
        /*0818*/ 	.short	0x010a
        /*081a*/ 	.byte	0x05
	.zero		1


	//   ....[114]....
        /*081c*/ 	.word	0x00003cc0
        /*0820*/ 	.word	0x000000ff
        /*0824*/ 	.word	0x00000000
        /*0828*/ 	.short	0x010a
        /*082a*/ 	.byte	0x05
	.zero		1


	//   ....[115]....
        /*082c*/ 	.word	0x00003d50
        /*0830*/ 	.word	0x000000ff
        /*0834*/ 	.word	0x00000000
        /*0838*/ 	.short	0x010a
        /*083a*/ 	.byte	0x05
	.zero		1


	//   ....[116]....
        /*083c*/ 	.word	0x00003de0
        /*0840*/ 	.word	0x000000ff
        /*0844*/ 	.word	0x00000000
        /*0848*/ 	.short	0x010a
        /*084a*/ 	.byte	0x05
	.zero		1


	//   ....[117]....
        /*084c*/ 	.word	0x00003e70
        /*0850*/ 	.word	0x000000ff
        /*0854*/ 	.word	0x00000000
        /*0858*/ 	.short	0x010a
        /*085a*/ 	.byte	0x05
	.zero		1


	//   ....[118]....
        /*085c*/ 	.word	0x00003f00
        /*0860*/ 	.word	0x000000ff
        /*0864*/ 	.word	0x00000000
        /*0868*/ 	.short	0x010a
        /*086a*/ 	.byte	0x05
	.zero		1


	//   ....[119]....
        /*086c*/ 	.word	0x00003f90
        /*0870*/ 	.word	0x000000ff
        /*0874*/ 	.word	0x00000000
        /*0878*/ 	.short	0x010a
        /*087a*/ 	.byte	0x05
	.zero		1


	//   ....[120]....
        /*087c*/ 	.word	0x00004020
        /*0880*/ 	.word	0x000000ff
        /*0884*/ 	.word	0x00000000
        /*0888*/ 	.short	0x010a
        /*088a*/ 	.byte	0x05
	.zero		1


	//   ....[121]....
        /*088c*/ 	.word	0x000040b0
        /*0890*/ 	.word	0x000000ff
        /*0894*/ 	.word	0x00000000
        /*0898*/ 	.short	0x010a
        /*089a*/ 	.byte	0x05
	.zero		1


	//   ....[122]....
        /*089c*/ 	.word	0x00004140
        /*08a0*/ 	.word	0x000000ff
        /*08a4*/ 	.word	0x00000000
        /*08a8*/ 	.short	0x010a
        /*08aa*/ 	.byte	0x05
	.zero		1


	//   ....[123]....
        /*08ac*/ 	.word	0x000041d0
        /*08b0*/ 	.word	0x000000ff
        /*08b4*/ 	.word	0x00000000
        /*08b8*/ 	.short	0x010a
        /*08ba*/ 	.byte	0x05
	.zero		1


	//   ....[124]....
        /*08bc*/ 	.word	0x00004260
        /*08c0*/ 	.word	0x000000ff
        /*08c4*/ 	.word	0x00000000
        /*08c8*/ 	.short	0x010a
        /*08ca*/ 	.byte	0x05
	.zero		1


	//   ....[125]....
        /*08cc*/ 	.word	0x000042f0
        /*08d0*/ 	.word	0x000000ff
        /*08d4*/ 	.word	0x00000000
        /*08d8*/ 	.short	0x010a
        /*08da*/ 	.byte	0x05
	.zero		1


	//   ....[126]....
        /*08dc*/ 	.word	0x00004380
        /*08e0*/ 	.word	0x000000ff
        /*08e4*/ 	.word	0x00000000
        /*08e8*/ 	.short	0x010a
        /*08ea*/ 	.byte	0x05
	.zero		1


	//   ....[127]....
        /*08ec*/ 	.word	0x00004410
        /*08f0*/ 	.word	0x000000ff
        /*08f4*/ 	.word	0x00000000
        /*08f8*/ 	.short	0x010a
        /*08fa*/ 	.byte	0x05
	.zero		1


	//   ....[128]....
        /*08fc*/ 	.word	0x000044a0
        /*0900*/ 	.word	0x000000ff
        /*0904*/ 	.word	0x00000000
        /*0908*/ 	.short	0x010a
        /*090a*/ 	.byte	0x05
	.zero		1


	//   ....[129]....
        /*090c*/ 	.word	0x00004530
        /*0910*/ 	.word	0x000000ff
        /*0914*/ 	.word	0x00000000
        /*0918*/ 	.short	0x010a
        /*091a*/ 	.byte	0x05
	.zero		1


	//   ....[130]....
        /*091c*/ 	.word	0x000045d0
        /*0920*/ 	.word	0x00000000
        /*0924*/ 	.word	0x00000000
        /*0928*/ 	.short	0x010a
        /*092a*/ 	.byte	0xff
	.zero		1


	//   ....[131]....
        /*092c*/ 	.word	0x000046f0
        /*0930*/ 	.word	0x00000002
        /*0934*/ 	.word	0x00000290
        /*0938*/ 	.short	0x010a
        /*093a*/ 	.byte	0xff
	.zero		1


	//   ....[132]....
        /*093c*/ 	.word	0x00004750
        /*0940*/ 	.word	0x00000004
        /*0944*/ 	.word	0x00000000
        /*0948*/ 	.short	0x0101
        /*094a*/ 	.byte	0xff
	.zero		1


	//   ....[133]....
        /*094c*/ 	.word	0x00004770
        /*0950*/ 	.word	0x000000ff
        /*0954*/ 	.word	0x00000260
        /*0958*/ 	.short	0x010a
        /*095a*/ 	.byte	0x04
	.zero		1


	//   ....[134]....
        /*095c*/ 	.word	0x00004890
        /*0960*/ 	.word	0x00000002
        /*0964*/ 	.word	0x00000250
        /*0968*/ 	.short	0x010a
        /*096a*/ 	.byte	0xff
	.zero		1


	//   ....[135]....
        /*096c*/ 	.word	0x000049a0
        /*0970*/ 	.word	0x00000002
        /*0974*/ 	.word	0x00000000
        /*0978*/ 	.short	0x0101
        /*097a*/ 	.byte	0xff
	.zero		1


	//   ....[136]....
        /*097c*/ 	.word	0x00004a30
        /*0980*/ 	.word	0x000000ff
        /*0984*/ 	.word	0x00000260
        /*0988*/ 	.short	0x0106
        /*098a*/ 	.byte	0x04
	.zero		1


	//   ....[137]....
        /*098c*/ 	.word	0x00004a50
        /*0990*/ 	.word	0x000000ff
        /*0994*/ 	.word	0x00000260
        /*0998*/ 	.short	0x010a
        /*099a*/ 	.byte	0x04
	.zero		1


	//   ....[138]....
        /*099c*/ 	.word	0x00004ae0
        /*09a0*/ 	.word	0x000000ff
        /*09a4*/ 	.word	0x00000260
        /*09a8*/ 	.short	0x0106
        /*09aa*/ 	.byte	0x07
	.zero		1


	//   ....[139]....
        /*09ac*/ 	.word	0x00004b20
        /*09b0*/ 	.word	0x00000000
        /*09b4*/ 	.word	0x00000260
        /*09b8*/ 	.short	0x010a
        /*09ba*/ 	.byte	0xff
	.zero		1


	//   ....[140]....
        /*09bc*/ 	.word	0x00004d60
        /*09c0*/ 	.word	0x000000ff
        /*09c4*/ 	.word	0x00000008
        /*09c8*/ 	.short	0x010a
        /*09ca*/ 	.byte	0x05
	.zero		1


	//   ....[141]....
        /*09cc*/ 	.word	0x00004d80
        /*09d0*/ 	.word	0x000000ff
        /*09d4*/ 	.word	0x00000008
        /*09d8*/ 	.short	0x010a
        /*09da*/ 	.byte	0x05
	.zero		1


	//   ....[142]....
        /*09dc*/ 	.word	0x00004f10
        /*09e0*/ 	.word	0x000000ff
        /*09e4*/ 	.word	0x00000008
        /*09e8*/ 	.short	0x010a
        /*09ea*/ 	.byte	0x05
	.zero		1


	//   ....[143]....
        /*09ec*/ 	.word	0x00004f30
        /*09f0*/ 	.word	0x000000ff
        /*09f4*/ 	.word	0x00000008
        /*09f8*/ 	.short	0x010a
        /*09fa*/ 	.byte	0x05
	.zero		1


	//   ....[144]....
        /*09fc*/ 	.word	0x00004ff0
        /*0a00*/ 	.word	0x000000ff
        /*0a04*/ 	.word	0x00000000
        /*0a08*/ 	.short	0x0101
        /*0a0a*/ 	.byte	0x04
	.zero		1


	//   ....[145]....
        /*0a0c*/ 	.word	0x000053c0
        /*0a10*/ 	.word	0x00000002
        /*0a14*/ 	.word	0x00000250
        /*0a18*/ 	.short	0x010a
        /*0a1a*/ 	.byte	0xff
	.zero		1


	//   ....[146]....
        /*0a1c*/ 	.word	0x000054e0
        /*0a20*/ 	.word	0x00000000
        /*0a24*/ 	.word	0x00000000
        /*0a28*/ 	.short	0x0101
        /*0a2a*/ 	.byte	0xff
	.zero		1


	//   ....[147]....
        /*0a2c*/ 	.word	0x00005a60
        /*0a30*/ 	.word	0x000000ff
        /*0a34*/ 	.word	0x00000000
        /*0a38*/ 	.short	0x010a
        /*0a3a*/ 	.byte	0x04
	.zero		1


	//   ....[148]....
        /*0a3c*/ 	.word	0x00005a70
        /*0a40*/ 	.word	0x000000ff
        /*0a44*/ 	.word	0x00000280
        /*0a48*/ 	.short	0x010a
        /*0a4a*/ 	.byte	0x20
	.zero		1


	//   ....[149]....
        /*0a4c*/ 	.word	0x00005b80
        /*0a50*/ 	.word	0x000000ff
        /*0a54*/ 	.word	0x00000000
        /*0a58*/ 	.short	0x010a
        /*0a5a*/ 	.byte	0x07
	.zero		1


	//   ....[150]....
        /*0a5c*/ 	.word	0x00005cc0
        /*0a60*/ 	.word	0x000000ff
        /*0a64*/ 	.word	0x00000000
        /*0a68*/ 	.short	0x010a
        /*0a6a*/ 	.byte	0x05
	.zero		1


	//   ....[151]....
        /*0a6c*/ 	.word	0x00005f50
        /*0a70*/ 	.word	0x000000ff
        /*0a74*/ 	.word	0x00000000
        /*0a78*/ 	.short	0x010a
        /*0a7a*/ 	.byte	0x04
	.zero		1


	//   ....[152]....
        /*0a7c*/ 	.word	0x00005ff0
        /*0a80*/ 	.word	0x00000000
        /*0a84*/ 	.word	0x00000000
        /*0a88*/ 	.short	0x010a
        /*0a8a*/ 	.byte	0xff
	.zero		1


	//   ....[153]....
        /*0a8c*/ 	.word	0x00006030
        /*0a90*/ 	.word	0x00000000
        /*0a94*/ 	.word	0x00000000
        /*0a98*/ 	.short	0x010a
        /*0a9a*/ 	.byte	0xff
	.zero		1


	//   ....[154]....
        /*0a9c*/ 	.word	0x000060a0
        /*0aa0*/ 	.word	0x000000ff
        /*0aa4*/ 	.word	0x00000000
        /*0aa8*/ 	.short	0x0101
        /*0aaa*/ 	.byte	0x04
	.zero		1


	//   ....[155]....
        /*0aac*/ 	.word	0x000060e0
        /*0ab0*/ 	.word	0x000000ff
        /*0ab4*/ 	.word	0x000002b0
        /*0ab8*/ 	.short	0x010a
        /*0aba*/ 	.byte	0x12
	.zero		1


	//   ....[156]....
        /*0abc*/ 	.word	0x00006130
        /*0ac0*/ 	.word	0x000000ff
        /*0ac4*/ 	.word	0x00000000
        /*0ac8*/ 	.short	0x0101
        /*0aca*/ 	.byte	0x04
	.zero		1


	//   ....[157]....
        /*0acc*/ 	.word	0x00006590
        /*0ad0*/ 	.word	0x0000000c
        /*0ad4*/ 	.word	0x00000250
        /*0ad8*/ 	.short	0x010a
        /*0ada*/ 	.byte	0xff
	.zero		1


	//   ....[158]....
        /*0adc*/ 	.word	0x00006700
        /*0ae0*/ 	.word	0x00000000
        /*0ae4*/ 	.word	0x00000000
        /*0ae8*/ 	.short	0x0101
        /*0aea*/ 	.byte	0xff
	.zero		1


	//   ....[159]....
        /*0aec*/ 	.word	0x00006b80
        /*0af0*/ 	.word	0x000000ff
        /*0af4*/ 	.word	0x00000248
        /*0af8*/ 	.short	0x010a
        /*0afa*/ 	.byte	0x18
	.zero		1


	//   ....[160]....
        /*0afc*/ 	.word	0x00006d40
        /*0b00*/ 	.word	0x000000ff
        /*0b04*/ 	.word	0x00000228
        /*0b08*/ 	.short	0x010a
        /*0b0a*/ 	.byte	0x04
	.zero		1


	//   ....[161]....
        /*0b0c*/ 	.word	0x00006f10
        /*0b10*/ 	.word	0x000000ff
        /*0b14*/ 	.word	0x00000210
        /*0b18*/ 	.short	0x010b
        /*0b1a*/ 	.byte	0x04
	.zero		1


	//   ....[162]....
        /*0b1c*/ 	.word	0x00006f20
        /*0b20*/ 	.word	0x000000ff
        /*0b24*/ 	.word	0x00000000
        /*0b28*/ 	.short	0x0101
        /*0b2a*/ 	.byte	0x14
	.zero		1


	//   ....[163]....
        /*0b2c*/ 	.word	0x00006f30
        /*0b30*/ 	.word	0x000000ff
        /*0b34*/ 	.word	0x00000228
        /*0b38*/ 	.short	0x010a
        /*0b3a*/ 	.byte	0x05
	.zero		1


	//   ....[164]....
        /*0b3c*/ 	.word	0x00007120
        /*0b40*/ 	.word	0x000000ff
        /*0b44*/ 	.word	0x00000210
        /*0b48*/ 	.short	0x010b
        /*0b4a*/ 	.byte	0x05
	.zero		1


	//   ....[165]....
        /*0b4c*/ 	.word	0x00007130
        /*0b50*/ 	.word	0x000000ff
        /*0b54*/ 	.word	0x00000000
        /*0b58*/ 	.short	0x0101
        /*0b5a*/ 	.byte	0x04
	.zero		1


	//   ....[166]....
        /*0b5c*/ 	.word	0x000071d0
        /*0b60*/ 	.word	0x000000ff
        /*0b64*/ 	.word	0x00000000
        /*0b68*/ 	.short	0x010a
        /*0b6a*/ 	.byte	0x04
	.zero		1


	//   ....[167]....
        /*0b6c*/ 	.word	0x00007260
        /*0b70*/ 	.word	0x000000ff
        /*0b74*/ 	.word	0x00000000
        /*0b78*/ 	.short	0x010a
        /*0b7a*/ 	.byte	0x05
	.zero		1


	//   ....[168]....
        /*0b7c*/ 	.word	0x00007300
        /*0b80*/ 	.word	0x00000000
        /*0b84*/ 	.word	0x00000000
        /*0b88*/ 	.short	0x010a
        /*0b8a*/ 	.byte	0xff
	.zero		1


	//   ....[169]....
        /*0b8c*/ 	.word	0x00007640
        /*0b90*/ 	.word	0x00000000
        /*0b94*/ 	.word	0x00000250
        /*0b98*/ 	.short	0x010a
        /*0b9a*/ 	.byte	0xff
	.zero		1


	//   ....[170]....
        /*0b9c*/ 	.word	0x00007710
        /*0ba0*/ 	.word	0x00000000
        /*0ba4*/ 	.word	0x00000000
        /*0ba8*/ 	.short	0x0101
        /*0baa*/ 	.byte	0xff
	.zero		1


	//   ....[171]....
        /*0bac*/ 	.word	0x00008350
        /*0bb0*/ 	.word	0x00000000
        /*0bb4*/ 	.word	0x00000210
        /*0bb8*/ 	.short	0x010a
        /*0bba*/ 	.byte	0xff
	.zero		1


	//   ....[172]....
        /*0bbc*/ 	.word	0x000083b0
        /*0bc0*/ 	.word	0x0000005c
        /*0bc4*/ 	.word	0x00000270
        /*0bc8*/ 	.short	0x010a
        /*0bca*/ 	.byte	0xff
	.zero		1


	//   ....[173]....
        /*0bcc*/ 	.word	0x000084a0
        /*0bd0*/ 	.word	0x00000000
        /*0bd4*/ 	.word	0x00000210
        /*0bd8*/ 	.short	0x010a
        /*0bda*/ 	.byte	0xff
	.zero		1


	//   ....[174]....
        /*0bdc*/ 	.word	0x000085d0
        /*0be0*/ 	.word	0x0000005c
        /*0be4*/ 	.word	0x00000270
        /*0be8*/ 	.short	0x010a
        /*0bea*/ 	.byte	0xff
	.zero		1


	//   ....[175]....
        /*0bec*/ 	.word	0x00009100
        /*0bf0*/ 	.word	0x00000000
        /*0bf4*/ 	.word	0x00000000
        /*0bf8*/ 	.short	0x0101
        /*0bfa*/ 	.byte	0xff
	.zero		1


	//   ....[176]....
        /*0bfc*/ 	.word	0x00009110
        /*0c00*/ 	.word	0x00000002
        /*0c04*/ 	.word	0x00000210
        /*0c08*/ 	.short	0x010a
        /*0c0a*/ 	.byte	0xff
	.zero		1


	//   ....[177]....
        /*0c0c*/ 	.word	0x000091e0
        /*0c10*/ 	.word	0x00000002
        /*0c14*/ 	.word	0x00000210
        /*0c18*/ 	.short	0x010a
        /*0c1a*/ 	.byte	0xff
	.zero		1


	//   ....[178]....
        /*0c1c*/ 	.word	0x00009660
        /*0c20*/ 	.word	0x0000005c
        /*0c24*/ 	.word	0x00000000
        /*0c28*/ 	.short	0x0101
        /*0c2a*/ 	.byte	0xff
	.zero		1


	//   ....[179]....
        /*0c2c*/ 	.word	0x00009e80
        /*0c30*/ 	.word	0x00000002
        /*0c34*/ 	.word	0x00000000
        /*0c38*/ 	.short	0x0101
        /*0c3a*/ 	.byte	0xff
	.zero		1


	//   ....[180]....
        /*0c3c*/ 	.word	0x0000a140
        /*0c40*/ 	.word	0x000000ff
        /*0c44*/ 	.word	0x00000000
        /*0c48*/ 	.short	0x0101
        /*0c4a*/ 	.byte	0x06
	.zero		1


	//   ....[181]....
        /*0c4c*/ 	.word	0x0000a160
        /*0c50*/ 	.word	0x00000003
        /*0c54*/ 	.word	0x000002a0
        /*0c58*/ 	.short	0x010a
        /*0c5a*/ 	.byte	0xff
	.zero		1


	//   ....[182]....
        /*0c5c*/ 	.word	0x0000a1c0
        /*0c60*/ 	.word	0x00000000
        /*0c64*/ 	.word	0x00000108
        /*0c68*/ 	.short	0x010a
        /*0c6a*/ 	.byte	0xff
	.zero		1


	//   ....[183]....
        /*0c6c*/ 	.word	0x0000a220
        /*0c70*/ 	.word	0x00000000
        /*0c74*/ 	.word	0x00000108
        /*0c78*/ 	.short	0x010a
        /*0c7a*/ 	.byte	0xff
	.zero		1


	//   ....[184]....
        /*0c7c*/ 	.word	0x0000a270
        /*0c80*/ 	.word	0x00000003
        /*0c84*/ 	.word	0x00000250
        /*0c88*/ 	.short	0x010a
        /*0c8a*/ 	.byte	0xff
	.zero		1


	//   ....[185]....
        /*0c8c*/ 	.word	0x0000a2d0
        /*0c90*/ 	.word	0x00000000
        /*0c94*/ 	.word	0x00000000
        /*0c98*/ 	.short	0x010a
        /*0c9a*/ 	.byte	0xff
	.zero		1


	//   ....[186]....
        /*0c9c*/ 	.word	0x0000a330
        /*0ca0*/ 	.word	0x00000000
        /*0ca4*/ 	.word	0x00000000
        /*0ca8*/ 	.short	0x010a
        /*0caa*/ 	.byte	0xff
	.zero		1


	//   ....[187]....
        /*0cac*/ 	.word	0x0000a390
        /*0cb0*/ 	.word	0x00000000
        /*0cb4*/ 	.word	0x00000000
        /*0cb8*/ 	.short	0x010a
        /*0cba*/ 	.byte	0xff
	.zero		1


	//   ....[188]....
        /*0cbc*/ 	.word	0x0000a3f0
        /*0cc0*/ 	.word	0x00000000
        /*0cc4*/ 	.word	0x00000000
        /*0cc8*/ 	.short	0x010a
        /*0cca*/ 	.byte	0xff
	.zero		1


	//   ....[189]....
        /*0ccc*/ 	.word	0x0000a450
        /*0cd0*/ 	.word	0x00000000
        /*0cd4*/ 	.word	0x00000000
        /*0cd8*/ 	.short	0x010a
        /*0cda*/ 	.byte	0xff
	.zero		1


	//   ....[190]....
        /*0cdc*/ 	.word	0x0000a4b0
        /*0ce0*/ 	.word	0x00000000
        /*0ce4*/ 	.word	0x00000000
        /*0ce8*/ 	.short	0x010a
        /*0cea*/ 	.byte	0xff
	.zero		1


	//   ....[191]....
        /*0cec*/ 	.word	0x0000a510
        /*0cf0*/ 	.word	0x00000000
        /*0cf4*/ 	.word	0x00000000
        /*0cf8*/ 	.short	0x010a
        /*0cfa*/ 	.byte	0xff
	.zero		1


	//   ....[192]....
        /*0cfc*/ 	.word	0x0000a570
        /*0d00*/ 	.word	0x00000000
        /*0d04*/ 	.word	0x00000000
        /*0d08*/ 	.short	0x010a
        /*0d0a*/ 	.byte	0xff
	.zero		1


	//   ....[193]....
        /*0d0c*/ 	.word	0x0000a5d0
        /*0d10*/ 	.word	0x00000000
        /*0d14*/ 	.word	0x00000000
        /*0d18*/ 	.short	0x010a
        /*0d1a*/ 	.byte	0xff
	.zero		1


	//   ....[194]....
        /*0d1c*/ 	.word	0x0000a630
        /*0d20*/ 	.word	0x00000000
        /*0d24*/ 	.word	0x00000000
        /*0d28*/ 	.short	0x010a
        /*0d2a*/ 	.byte	0xff
	.zero		1


	//   ....[195]....
        /*0d2c*/ 	.word	0x0000a690
        /*0d30*/ 	.word	0x00000000
        /*0d34*/ 	.word	0x00000000
        /*0d38*/ 	.short	0x010a
        /*0d3a*/ 	.byte	0xff
	.zero		1


	//   ....[196]....
        /*0d3c*/ 	.word	0x0000a6f0
        /*0d40*/ 	.word	0x00000000
        /*0d44*/ 	.word	0x00000000
        /*0d48*/ 	.short	0x010a
        /*0d4a*/ 	.byte	0xff
	.zero		1


	//   ....[197]....
        /*0d4c*/ 	.word	0x0000a750
        /*0d50*/ 	.word	0x00000000
        /*0d54*/ 	.word	0x00000000
        /*0d58*/ 	.short	0x010a
        /*0d5a*/ 	.byte	0xff
	.zero		1


	//   ....[198]....
        /*0d5c*/ 	.word	0x0000a7b0
        /*0d60*/ 	.word	0x00000000
        /*0d64*/ 	.word	0x00000000
        /*0d68*/ 	.short	0x010a
        /*0d6a*/ 	.byte	0xff
	.zero		1


	//   ....[199]....
        /*0d6c*/ 	.word	0x0000a810
        /*0d70*/ 	.word	0x00000000
        /*0d74*/ 	.word	0x00000000
        /*0d78*/ 	.short	0x010a
        /*0d7a*/ 	.byte	0xff
	.zero		1


	//   ....[200]....
        /*0d7c*/ 	.word	0x0000a870
        /*0d80*/ 	.word	0x00000000
        /*0d84*/ 	.word	0x00000000
        /*0d88*/ 	.short	0x010a
        /*0d8a*/ 	.byte	0xff
	.zero		1


	//   ....[201]....
        /*0d8c*/ 	.word	0x0000a8d0
        /*0d90*/ 	.word	0x00000000
        /*0d94*/ 	.word	0x00000000
        /*0d98*/ 	.short	0x010a
        /*0d9a*/ 	.byte	0xff
	.zero		1


	//   ....[202]....
        /*0d9c*/ 	.word	0x0000a930
        /*0da0*/ 	.word	0x00000000
        /*0da4*/ 	.word	0x00000000
        /*0da8*/ 	.short	0x010a
        /*0daa*/ 	.byte	0xff
	.zero		1


	//   ....[203]....
        /*0dac*/ 	.word	0x0000a990
        /*0db0*/ 	.word	0x00000000
        /*0db4*/ 	.word	0x00000000
        /*0db8*/ 	.short	0x010a
        /*0dba*/ 	.byte	0xff
	.zero		1


	//   ....[204]....
        /*0dbc*/ 	.word	0x0000a9f0
        /*0dc0*/ 	.word	0x00000000
        /*0dc4*/ 	.word	0x00000000
        /*0dc8*/ 	.short	0x010a
        /*0dca*/ 	.byte	0xff
	.zero		1


	//   ....[205]....
        /*0dcc*/ 	.word	0x0000aa50
        /*0dd0*/ 	.word	0x00000000
        /*0dd4*/ 	.word	0x00000000
        /*0dd8*/ 	.short	0x010a
        /*0dda*/ 	.byte	0xff
	.zero		1


	//   ....[206]....
        /*0ddc*/ 	.word	0x0000aab0
        /*0de0*/ 	.word	0x00000000
        /*0de4*/ 	.word	0x00000000
        /*0de8*/ 	.short	0x010a
        /*0dea*/ 	.byte	0xff
	.zero		1


	//   ....[207]....
        /*0dec*/ 	.word	0x0000ab10
        /*0df0*/ 	.word	0x00000000
        /*0df4*/ 	.word	0x00000000
        /*0df8*/ 	.short	0x010a
        /*0dfa*/ 	.byte	0xff
	.zero		1


	//   ....[208]....
        /*0dfc*/ 	.word	0x0000ab70
        /*0e00*/ 	.word	0x00000000
        /*0e04*/ 	.word	0x00000000
        /*0e08*/ 	.short	0x010a
        /*0e0a*/ 	.byte	0xff
	.zero		1


	//   ....[209]....
        /*0e0c*/ 	.word	0x0000abd0
        /*0e10*/ 	.word	0x00000000
        /*0e14*/ 	.word	0x00000000
        /*0e18*/ 	.short	0x010a
        /*0e1a*/ 	.byte	0xff
	.zero		1


	//   ....[210]....
        /*0e1c*/ 	.word	0x0000ac30
        /*0e20*/ 	.word	0x00000000
        /*0e24*/ 	.word	0x00000000
        /*0e28*/ 	.short	0x010a
        /*0e2a*/ 	.byte	0xff
	.zero		1


	//   ....[211]....
        /*0e2c*/ 	.word	0x0000ac90
        /*0e30*/ 	.word	0x00000000
        /*0e34*/ 	.word	0x00000000
        /*0e38*/ 	.short	0x010a
        /*0e3a*/ 	.byte	0xff
	.zero		1


	//   ....[212]....
        /*0e3c*/ 	.word	0x0000acf0
        /*0e40*/ 	.word	0x00000000
        /*0e44*/ 	.word	0x00000000
        /*0e48*/ 	.short	0x010a
        /*0e4a*/ 	.byte	0xff
	.zero		1


	//   ....[213]....
        /*0e4c*/ 	.word	0x0000ad50
        /*0e50*/ 	.word	0x00000000
        /*0e54*/ 	.word	0x00000000
        /*0e58*/ 	.short	0x010a
        /*0e5a*/ 	.byte	0xff
	.zero		1


	//   ....[214]....
        /*0e5c*/ 	.word	0x0000adb0
        /*0e60*/ 	.word	0x00000000
        /*0e64*/ 	.word	0x00000000
        /*0e68*/ 	.short	0x010a
        /*0e6a*/ 	.byte	0xff
	.zero		1


	//   ....[215]....
        /*0e6c*/ 	.word	0x0000ae10
        /*0e70*/ 	.word	0x00000000
        /*0e74*/ 	.word	0x00000000
        /*0e78*/ 	.short	0x010a
        /*0e7a*/ 	.byte	0xff
	.zero		1


	//   ....[216]....
        /*0e7c*/ 	.word	0x0000ae70
        /*0e80*/ 	.word	0x00000000
        /*0e84*/ 	.word	0x00000000
        /*0e88*/ 	.short	0x010a
        /*0e8a*/ 	.byte	0xff
	.zero		1


	//   ....[217]....
        /*0e8c*/ 	.word	0x0000aec0
        /*0e90*/ 	.word	0x00000002
        /*0e94*/ 	.word	0x00000290
        /*0e98*/ 	.short	0x010a
        /*0e9a*/ 	.byte	0xff
	.zero		1


	//   ....[218]....
        /*0e9c*/ 	.word	0x0000af20
        /*0ea0*/ 	.word	0x00000002
        /*0ea4*/ 	.word	0x00000260
        /*0ea8*/ 	.short	0x010a
        /*0eaa*/ 	.byte	0xff
	.zero		1


	//   ....[219]....
        /*0eac*/ 	.word	0x0000af70
        /*0eb0*/ 	.word	0x00000002
        /*0eb4*/ 	.word	0x00000250
        /*0eb8*/ 	.short	0x010a
        /*0eba*/ 	.byte	0xff
	.zero		1


	//   ....[220]....
        /*0ebc*/ 	.word	0x0000afd0
        /*0ec0*/ 	.word	0x00000000
        /*0ec4*/ 	.word	0x00000260
        /*0ec8*/ 	.short	0x010a
        /*0eca*/ 	.byte	0xff
	.zero		1


	//   ....[221]....
        /*0ecc*/ 	.word	0x0000b030
        /*0ed0*/ 	.word	0x00000000
        /*0ed4*/ 	.word	0x00000008
        /*0ed8*/ 	.short	0x010a
        /*0eda*/ 	.byte	0xff
	.zero		1


	//   ....[222]....
        /*0edc*/ 	.word	0x0000b120
        /*0ee0*/ 	.word	0x00000000
        /*0ee4*/ 	.word	0x00000008
        /*0ee8*/ 	.short	0x010a
        /*0eea*/ 	.byte	0xff
	.zero		1


	//   ....[223]....
        /*0eec*/ 	.word	0x0000b170
        /*0ef0*/ 	.word	0x00000002
        /*0ef4*/ 	.word	0x00000250
        /*0ef8*/ 	.short	0x010a
        /*0efa*/ 	.byte	0xff
	.zero		1


	//   ....[224]....
        /*0efc*/ 	.word	0x0000b1d0
        /*0f00*/ 	.word	0x00000000
        /*0f04*/ 	.word	0x00000280
        /*0f08*/ 	.short	0x010a
        /*0f0a*/ 	.byte	0xff
	.zero		1


	//   ....[225]....
        /*0f0c*/ 	.word	0x0000b230
        /*0f10*/ 	.word	0x00000000
        /*0f14*/ 	.word	0x00000000
        /*0f18*/ 	.short	0x010a
        /*0f1a*/ 	.byte	0xff
	.zero		1


	//   ....[226]....
        /*0f1c*/ 	.word	0x0000b290
        /*0f20*/ 	.word	0x00000000
        /*0f24*/ 	.word	0x00000000
        /*0f28*/ 	.short	0x010a
        /*0f2a*/ 	.byte	0xff
	.zero		1


	//   ....[227]....
        /*0f2c*/ 	.word	0x0000b2f0
        /*0f30*/ 	.word	0x00000000
        /*0f34*/ 	.word	0x000002b0
        /*0f38*/ 	.short	0x010a
        /*0f3a*/ 	.byte	0xff
	.zero		1


	//   ....[228]....
        /*0f3c*/ 	.word	0x0000b340
        /*0f40*/ 	.word	0x0000000c
        /*0f44*/ 	.word	0x00000250
        /*0f48*/ 	.short	0x010a
        /*0f4a*/ 	.byte	0xff
	.zero		1


	//   ....[229]....
        /*0f4c*/ 	.word	0x0000b3a0
        /*0f50*/ 	.word	0x00000000
        /*0f54*/ 	.word	0x00000248
        /*0f58*/ 	.short	0x010a
        /*0f5a*/ 	.byte	0xff
	.zero		1


	//   ....[230]....
        /*0f5c*/ 	.word	0x0000b400
        /*0f60*/ 	.word	0x00000000
        /*0f64*/ 	.word	0x00000228
        /*0f68*/ 	.short	0x010a
        /*0f6a*/ 	.byte	0xff
	.zero		1


	//   ....[231]....
        /*0f6c*/ 	.word	0x0000b460
        /*0f70*/ 	.word	0x00000009
        /*0f74*/ 	.word	0x00000228
        /*0f78*/ 	.short	0x010a
        /*0f7a*/ 	.byte	0xff
	.zero		1


	//   ....[232]....
        /*0f7c*/ 	.word	0x0000b4c0
        /*0f80*/ 	.word	0x00000000
        /*0f84*/ 	.word	0x00000000
        /*0f88*/ 	.short	0x010a
        /*0f8a*/ 	.byte	0xff
	.zero		1


	//   ....[233]....
        /*0f8c*/ 	.word	0x0000b520
        /*0f90*/ 	.word	0x00000000
        /*0f94*/ 	.word	0x00000000
        /*0f98*/ 	.short	0x010a
        /*0f9a*/ 	.byte	0xff
	.zero		1


	//   ....[234]....
        /*0f9c*/ 	.word	0x0000b570
        /*0fa0*/ 	.word	0x00000000
        /*0fa4*/ 	.word	0x00000250
        /*0fa8*/ 	.short	0x010a
        /*0faa*/ 	.byte	0xff
	.zero		1


	//   ....[235]....
        /*0fac*/ 	.word	0x0000b5c0
        /*0fb0*/ 	.word	0x00000000
        /*0fb4*/ 	.word	0x00000210
        /*0fb8*/ 	.short	0x010a
        /*0fba*/ 	.byte	0xff
	.zero		1


	//   ....[236]....
        /*0fbc*/ 	.word	0x0000b610
        /*0fc0*/ 	.word	0x0000005c
        /*0fc4*/ 	.word	0x00000270
        /*0fc8*/ 	.short	0x010a
        /*0fca*/ 	.byte	0xff
	.zero		1


	//   ....[237]....
        /*0fcc*/ 	.word	0x0000b660
        /*0fd0*/ 	.word	0x00000002
        /*0fd4*/ 	.word	0x00000210
        /*0fd8*/ 	.short	0x010a
        /*0fda*/ 	.byte	0xff
	.zero		1


	//----- nvinfo : EIATTR_NUM_MBARRIERS
	.align		4
.L_47:
        /*0fdc*/ 	.byte	0x03, 0x38
        /*0fde*/ 	.short	0x0057


	//----- nvinfo : EIATTR_EXIT_INSTR_OFFSETS
	.align		4
        /*0fe0*/ 	.byte	0x04, 0x1c
        /*0fe2*/ 	.short	(.L_49 - .L_48)


	//   ....[0]....
.L_48:
        /*0fe4*/ 	.word	0x00004600


	//   ....[1]....
        /*0fe8*/ 	.word	0x00004af0


	//   ....[2]....
        /*0fec*/ 	.word	0x00004b50


	//   ....[3]....
        /*0ff0*/ 	.word	0x00006360


	//   ....[4]....
        /*0ff4*/ 	.word	0x00007330


	//   ....[5]....
        /*0ff8*/ 	.word	0x00007370


	//   ....[6]....
        /*0ffc*/ 	.word	0x0000a040


	//   ....[7]....
        /*1000*/ 	.word	0x0000a0b0


	//   ....[8]....
        /*1004*/ 	.word	0x0000a0e0


	//   ....[9]....
        /*1008*/ 	.word	0x0000a150


	//----- nvinfo : EIATTR_MAX_THREADS
	.align		4
.L_49:
        /*100c*/ 	.byte	0x04, 0x05
        /*100e*/ 	.short	(.L_51 - .L_50)
.L_50:
        /*1010*/ 	.word	0x00000100
        /*1014*/ 	.word	0x00000001
        /*1018*/ 	.word	0x00000001


	//----- nvinfo : EIATTR_CRS_STACK_SIZE
	.align		4
.L_51:
        /*101c*/ 	.byte	0x04, 0x1e
        /*101e*/ 	.short	(.L_53 - .L_52)
.L_52:
        /*1020*/ 	.word	0x00000000


	//----- nvinfo : EIATTR_CBANK_PARAM_SIZE
	.align		4
.L_53:
        /*1024*/ 	.byte	0x03, 0x19
        /*1026*/ 	.short	0x0c00


	//----- nvinfo : EIATTR_PARAM_CBANK
	.align		4
        /*1028*/ 	.byte	0x04, 0x0a
        /*102a*/ 	.short	(.L_55 - .L_54)
	.align		4
.L_54:
        /*102c*/ 	.word	index@(.nv.constant0._ZN7cutlass13device_kernelINS_4gemm6kernel13GemmUniversalIN4cute5tupleIJiiiiEEENS1_10collective13CollectiveMmaINS1_46MainloopSm100TmaUmmaWarpSpecializedBlockScaledILi33ELi2ELi2ENS5_IJNS4_1CILi4EEESB_NSA_ILi1EEEEEEEENS5_IJNSA_ILi256EEENSA_ILi64EEESG_EEENS5_IJNS_12float_e2m1_tENS_13float_ue4m3_tEEEENS5_IJNS5_IJlSC_lEEENS4_6LayoutINS5_IJNS5_IJNS5_IJNSA_ILi32EEESB_EEEiEEENS5_IJNS5_IJNSA_ILi16EEESB_EEEiEEENS5_IJSC_iEEEEEENS5_IJSS_NS5_IJNS5_IJNSA_ILi0EEESC_EEENSA_ILi512EEEEEENS5_IJSV_iEEEEEEEEEEESK_S12_NS4_8TiledMMAINS4_8MMA_AtomIJNS4_23SM100_MMA_MXF4_2x1SM_SSISI_SI_fSJ_Li256ELi64ELi16ELNS4_4UMMA5MajorE0ELS17_0ELNS16_7ScaleInE0ELS18_0EEEEEENSM_INS5_IJSC_SC_SC_EEENS5_IJSV_SV_SV_EEEEENS5_IJNS4_10UnderscoreES1E_S1E_EEEEENS5_IJNS4_28SM100_TMA_2SM_LOAD_MULTICASTES1H_EEENS5_IJNS4_14ComposedLayoutINS4_7SwizzleILi1ELi4ELi3EEENS4_18smem_ptr_flag_bitsILi4EEENSM_INS5_IJNSA_ILi8EEESG_EEENS5_IJSG_SC_EEEEEEENSM_INS5_IJNS5_IJNS5_IJSO_SC_EEESR_EEESC_NS5_IJSC_SC_EEEEEENS5_IJNS5_IJNS5_IJSR_SX_EEESW_EEESV_NS5_IJSB_SX_EEEEEEEEEEEvNS4_8identityES1I_S22_vS23_EENS_8epilogue10collective18CollectiveEpilogueINS25_23Sm100TmaWarpSpecializedILi3ELi2ELi32ELb1ELb0EEEJNS5_IJNSA_ILi128EEESG_SG_EEENS5_IJNSM_IS2A_SC_EENSM_ISN_SC_EEEEENS_10bfloat16_tESL_S2F_SL_NS25_6fusion15FusionCallbacksIS29_NS2G_17LinearCombinationIS2F_fS2F_fLNS_15FloatRoundStyleE2EEES2B_S2E_JEEENS4_5SM1004TMEM4LOAD26SM100_TMEM_LOAD_32dp32b32xENS4_13SM90_TMA_LOADENS1J_INS1K_ILi2ELi4ELi3EEENS1M_ILi16EEENSM_INS5_IJS1O_SN_EEENS5_IJSN_SC_EEEEEEENS4_39AutoVectorizingCopyWithAssumedAlignmentILi128EEENS4_14SM90_TMA_STOREES2W_S2Y_S2Y_EEEvvEEEEvNT_6ParamsE)
        /*1030*/ 	.short	0x0380
        /*1032*/ 	.short	0x0c00


	//----- nvinfo : EIATTR_SW_WAR
	.align		4
.L_55:
        /*1034*/ 	.byte	0x04, 0x36
        /*1036*/ 	.short	(.L_57 - .L_56)
.L_56:
        /*1038*/ 	.word	0x00000008
.L_57:


//--------------------- .nv.callgraph             --------------------------
	.section	.nv.callgraph,"",@"SHT_CUDA_CALLGRAPH"
	.align	4
	.sectionentsize	8
	.align		4
        /*0000*/ 	.word	0x00000000
	.align		4
        /*0004*/ 	.word	0xffffffff
	.align		4
        /*0008*/ 	.word	index@(_ZN7cutlass13device_kernelINS_4gemm6kernel13GemmUniversalIN4cute5tupleIJiiiiEEENS1_10collective13CollectiveMmaINS1_46MainloopSm100TmaUmmaWarpSpecializedBlockScaledILi33ELi2ELi2ENS5_IJNS4_1CILi4EEESB_NSA_ILi1EEEEEEEENS5_IJNSA_ILi256EEENSA_ILi64EEESG_EEENS5_IJNS_12float_e2m1_tENS_13float_ue4m3_tEEEENS5_IJNS5_IJlSC_lEEENS4_6LayoutINS5_IJNS5_IJNS5_IJNSA_ILi32EEESB_EEEiEEENS5_IJNS5_IJNSA_ILi16EEESB_EEEiEEENS5_IJSC_iEEEEEENS5_IJSS_NS5_IJNS5_IJNSA_ILi0EEESC_EEENSA_ILi512EEEEEENS5_IJSV_iEEEEEEEEEEESK_S12_NS4_8TiledMMAINS4_8MMA_AtomIJNS4_23SM100_MMA_MXF4_2x1SM_SSISI_SI_fSJ_Li256ELi64ELi16ELNS4_4UMMA5MajorE0ELS17_0ELNS16_7ScaleInE0ELS18_0EEEEEENSM_INS5_IJSC_SC_SC_EEENS5_IJSV_SV_SV_EEEEENS5_IJNS4_10UnderscoreES1E_S1E_EEEEENS5_IJNS4_28SM100_TMA_2SM_LOAD_MULTICASTES1H_EEENS5_IJNS4_14ComposedLayoutINS4_7SwizzleILi1ELi4ELi3EEENS4_18smem_ptr_flag_bitsILi4EEENSM_INS5_IJNSA_ILi8EEESG_EEENS5_IJSG_SC_EEEEEEENSM_INS5_IJNS5_IJNS5_IJSO_SC_EEESR_EEESC_NS5_IJSC_SC_EEEEEENS5_IJNS5_IJNS5_IJSR_SX_EEESW_EEESV_NS5_IJSB_SX_EEEEEEEEEEEvNS4_8identityES1I_S22_vS23_EENS_8epilogue10collective18CollectiveEpilogueINS25_23Sm100TmaWarpSpecializedILi3ELi2ELi32ELb1ELb0EEEJNS5_IJNSA_ILi128EEESG_SG_EEENS5_IJNSM_IS2A_SC_EENSM_ISN_SC_EEEEENS_10bfloat16_tESL_S2F_SL_NS25_6fusion15FusionCallbacksIS29_NS2G_17LinearCombinationIS2F_fS2F_fLNS_15FloatRoundStyleE2EEES2B_S2E_JEEENS4_5SM1004TMEM4LOAD26SM100_TMEM_LOAD_32dp32b32xENS4_13SM90_TMA_LOADENS1J_INS1K_ILi2ELi4ELi3EEENS1M_ILi16EEENSM_INS5_IJS1O_SN_EEENS5_IJSN_SC_EEEEEEENS4_39AutoVectorizingCopyWithAssumedAlignmentILi128EEENS4_14SM90_TMA_STOREES2W_S2Y_S2Y_EEEvvEEEEvNT_6ParamsE)
	.align		4
        /*000c*/ 	.word	index@(__assertfail)
	.align		4
        /*0010*/ 	.word	0x00000000
	.align		4
        /*0014*/ 	.word	0xfffffffe
	.align		4
        /*0018*/ 	.word	0x00000000
	.align		4
        /*001c*/ 	.word	0xfffffffd
	.align		4
        /*0020*/ 	.word	0x00000000
	.align		4
        /*0024*/ 	.word	0xfffffffc


//--------------------- .nv.constant4             --------------------------
	.section	.nv.constant4,"a",@progbits
	.align	8
	.align		8
.nv.constant4:
        /*0000*/ 	.dword	__assertfail
	.align		8
        /*0008*/ 	.dword	__unnamed_1
	.align		8
        /*0010*/ 	.dword	__unnamed_2
	.align		8
        /*0018*/ 	.dword	_ZN40_INTERNAL_b1ea288f_4_k_cu_8ceaa039_234254cuda3std3__45__cpo5beginE
	.align		8
        /*0020*/ 	.dword	_ZN40_INTERNAL_b1ea288f_4_k_cu_8ceaa039_234254cuda3std3__45__cpo3endE
	.align		8
        /*0028*/ 	.dword	_ZN40_INTERNAL_b1ea288f_4_k_cu_8ceaa039_234254cuda3std3__45__cpo6cbeginE
	.align		8
        /*0030*/ 	.dword	_ZN40_INTERNAL_b1ea288f_4_k_cu_8ceaa039_234254cuda3std3__45__cpo4cendE
	.align		8
        /*0038*/ 	.dword	_ZN40_INTERNAL_b1ea288f_4_k_cu_8ceaa039_234254cuda3std3__442_GLOBAL__N__b1ea288f_4_k_cu_8ceaa039_234256ignoreE
	.align		8
        /*0040*/ 	.dword	_ZN40_INTERNAL_b1ea288f_4_k_cu_8ceaa039_234254cuda3std3__419piecewise_constructE
	.align		8
        /*0048*/ 	.dword	_ZN40_INTERNAL_b1ea288f_4_k_cu_8ceaa039_234254cuda3std3__48in_placeE
	.align		8
        /*0050*/ 	.dword	_ZN40_INTERNAL_b1ea288f_4_k_cu_8ceaa039_234254cuda3std6ranges3__45__cpo4swapE
	.align		8
        /*0058*/ 	.dword	_ZN40_INTERNAL_b1ea288f_4_k_cu_8ceaa039_234254cuda3std6ranges3__45__cpo9iter_moveE
	.align		8
        /*0060*/ 	.dword	_ZN40_INTERNAL_b1ea288f_4_k_cu_8ceaa039_234254cute7productE
	.align		8
        /*0068*/ 	.dword	_ZN40_INTERNAL_b1ea288f_4_k_cu_8ceaa039_234254cute1_E
	.align		8
        /*0070*/ 	.dword	$str$25
	.align		8
        /*0078*/ 	.dword	$str$26
	.align		8
        /*0080*/ 	.dword	$str$29
	.align		8
        /*0088*/ 	.dword	$str$30


//--------------------- .text._ZN7cutlass13device_kernelINS_4gemm6kernel13GemmUniversalIN4cute5tupleIJiiiiEEENS1_10collective13CollectiveMmaINS1_46MainloopSm100TmaUmmaWarpSpecializedBlockScaledILi33ELi2ELi2ENS5_IJNS4_1CILi4EEESB_NSA_ILi1EEEEEEEENS5_IJNSA_ILi256EEENSA_ILi64EEESG_EEENS5_IJNS_12float_e2m1_tENS_13float_ue4m3_tEEEENS5_IJNS5_IJlSC_lEEENS4_6LayoutINS5_IJNS5_IJNS5_IJNSA_ILi32EEESB_EEEiEEENS5_IJNS5_IJNSA_ILi16EEESB_EEEiEEENS5_IJSC_iEEEEEENS5_IJSS_NS5_IJNS5_IJNSA_ILi0EEESC_EEENSA_ILi512EEEEEENS5_IJSV_iEEEEEEEEEEESK_S12_NS4_8TiledMMAINS4_8MMA_AtomIJNS4_23SM100_MMA_MXF4_2x1SM_SSISI_SI_fSJ_Li256ELi64ELi16ELNS4_4UMMA5MajorE0ELS17_0ELNS16_7ScaleInE0ELS18_0EEEEEENSM_INS5_IJSC_SC_SC_EEENS5_IJSV_SV_SV_EEEEENS5_IJNS4_10UnderscoreES1E_S1E_EEEEENS5_IJNS4_28SM100_TMA_2SM_LOAD_MULTICASTES1H_EEENS5_IJNS4_14ComposedLayoutINS4_7SwizzleILi1ELi4ELi3EEENS4_18smem_ptr_flag_bitsILi4EEENSM_INS5_IJNSA_ILi8EEESG_EEENS5_IJSG_SC_EEEEEEENSM_INS5_IJNS5_IJNS5_IJSO_SC_EEESR_EEESC_NS5_IJSC_SC_EEEEEENS5_IJNS5_IJNS5_IJSR_SX_EEESW_EEESV_NS5_IJSB_SX_EEEEEEEEEEEvNS4_8identityES1I_S22_vS23_EENS_8epilogue10collective18CollectiveEpilogueINS25_23Sm100TmaWarpSpecializedILi3ELi2ELi32ELb1ELb0EEEJNS5_IJNSA_ILi128EEESG_SG_EEENS5_IJNSM_IS2A_SC_EENSM_ISN_SC_EEEEENS_10bfloat16_tESL_S2F_SL_NS25_6fusion15FusionCallbacksIS29_NS2G_17LinearCombinationIS2F_fS2F_fLNS_15FloatRoundStyleE2EEES2B_S2E_JEEENS4_5SM1004TMEM4LOAD26SM100_TMEM_LOAD_32dp32b32xENS4_13SM90_TMA_LOADENS1J_INS1K_ILi2ELi4ELi3EEENS1M_ILi16EEENSM_INS5_IJS1O_SN_EEENS5_IJSN_SC_EEEEEEENS4_39AutoVectorizingCopyWithAssumedAlignmentILi128EEENS4_14SM90_TMA_STOREES2W_S2Y_S2Y_EEEvvEEEEvNT_6ParamsE --------------------------
	.section	.text._ZN7cutlass13device_kernelINS_4gemm6kernel13GemmUniversalIN4cute5tupleIJiiiiEEENS1_10collective13CollectiveMmaINS1_46MainloopSm100TmaUmmaWarpSpecializedBlockScaledILi33ELi2ELi2ENS5_IJNS4_1CILi4EEESB_NSA_ILi1EEEEEEEENS5_IJNSA_ILi256EEENSA_ILi64EEESG_EEENS5_IJNS_12float_e2m1_tENS_13float_ue4m3_tEEEENS5_IJNS5_IJlSC_lEEENS4_6LayoutINS5_IJNS5_IJNS5_IJNSA_ILi32EEESB_EEEiEEENS5_IJNS5_IJNSA_ILi16EEESB_EEEiEEENS5_IJSC_iEEEEEENS5_IJSS_NS5_IJNS5_IJNSA_ILi0EEESC_EEENSA_ILi512EEEEEENS5_IJSV_iEEEEEEEEEEESK_S12_NS4_8TiledMMAINS4_8MMA_AtomIJNS4_23SM100_MMA_MXF4_2x1SM_SSISI_SI_fSJ_Li256ELi64ELi16ELNS4_4UMMA5MajorE0ELS17_0ELNS16_7ScaleInE0ELS18_0EEEEEENSM_INS5_IJSC_SC_SC_EEENS5_IJSV_SV_SV_EEEEENS5_IJNS4_10UnderscoreES1E_S1E_EEEEENS5_IJNS4_28SM100_TMA_2SM_LOAD_MULTICASTES1H_EEENS5_IJNS4_14ComposedLayoutINS4_7SwizzleILi1ELi4ELi3EEENS4_18smem_ptr_flag_bitsILi4EEENSM_INS5_IJNSA_ILi8EEESG_EEENS5_IJSG_SC_EEEEEEENSM_INS5_IJNS5_IJNS5_IJSO_SC_EEESR_EEESC_NS5_IJSC_SC_EEEEEENS5_IJNS5_IJNS5_IJSR_SX_EEESW_EEESV_NS5_IJSB_SX_EEEEEEEEEEEvNS4_8identityES1I_S22_vS23_EENS_8epilogue10collective18CollectiveEpilogueINS25_23Sm100TmaWarpSpecializedILi3ELi2ELi32ELb1ELb0EEEJNS5_IJNSA_ILi128EEESG_SG_EEENS5_IJNSM_IS2A_SC_EENSM_ISN_SC_EEEEENS_10bfloat16_tESL_S2F_SL_NS25_6fusion15FusionCallbacksIS29_NS2G_17LinearCombinationIS2F_fS2F_fLNS_15FloatRoundStyleE2EEES2B_S2E_JEEENS4_5SM1004TMEM4LOAD26SM100_TMEM_LOAD_32dp32b32xENS4_13SM90_TMA_LOADENS1J_INS1K_ILi2ELi4ELi3EEENS1M_ILi16EEENSM_INS5_IJS1O_SN_EEENS5_IJSN_SC_EEEEEEENS4_39AutoVectorizingCopyWithAssumedAlignmentILi128EEENS4_14SM90_TMA_STOREES2W_S2Y_S2Y_EEEvvEEEEvNT_6ParamsE,"ax",@progbits
	.align	128
.text._ZN7cutlass13device_kernelINS_4gemm6kernel13GemmUniversalIN4cute5tupleIJiiiiEEENS1_10collective13CollectiveMmaINS1_46MainloopSm100TmaUmmaWarpSpecializedBlockScaledILi33ELi2ELi2ENS5_IJNS4_1CILi4EEESB_NSA_ILi1EEEEEEEENS5_IJNSA_ILi256EEENSA_ILi64EEESG_EEENS5_IJNS_12float_e2m1_tENS_13float_ue4m3_tEEEENS5_IJNS5_IJlSC_lEEENS4_6LayoutINS5_IJNS5_IJNS5_IJNSA_ILi32EEESB_EEEiEEENS5_IJNS5_IJNSA_ILi16EEESB_EEEiEEENS5_IJSC_iEEEEEENS5_IJSS_NS5_IJNS5_IJNSA_ILi0EEESC_EEENSA_ILi512EEEEEENS5_IJSV_iEEEEEEEEEEESK_S12_NS4_8TiledMMAINS4_8MMA_AtomIJNS4_23SM100_MMA_MXF4_2x1SM_SSISI_SI_fSJ_Li256ELi64ELi16ELNS4_4UMMA5MajorE0ELS17_0ELNS16_7ScaleInE0ELS18_0EEEEEENSM_INS5_IJSC_SC_SC_EEENS5_IJSV_SV_SV_EEEEENS5_IJNS4_10UnderscoreES1E_S1E_EEEEENS5_IJNS4_28SM100_TMA_2SM_LOAD_MULTICASTES1H_EEENS5_IJNS4_14ComposedLayoutINS4_7SwizzleILi1ELi4ELi3EEENS4_18smem_ptr_flag_bitsILi4EEENSM_INS5_IJNSA_ILi8EEESG_EEENS5_IJSG_SC_EEEEEEENSM_INS5_IJNS5_IJNS5_IJSO_SC_EEESR_EEESC_NS5_IJSC_SC_EEEEEENS5_IJNS5_IJNS5_IJSR_SX_EEESW_EEESV_NS5_IJSB_SX_EEEEEEEEEEEvNS4_8identityES1I_S22_vS23_EENS_8epilogue10collective18CollectiveEpilogueINS25_23Sm100TmaWarpSpecializedILi3ELi2ELi32ELb1ELb0EEEJNS5_IJNSA_ILi128EEESG_SG_EEENS5_IJNSM_IS2A_SC_EENSM_ISN_SC_EEEEENS_10bfloat16_tESL_S2F_SL_NS25_6fusion15FusionCallbacksIS29_NS2G_17LinearCombinationIS2F_fS2F_fLNS_15FloatRoundStyleE2EEES2B_S2E_JEEENS4_5SM1004TMEM4LOAD26SM100_TMEM_LOAD_32dp32b32xENS4_13SM90_TMA_LOADENS1J_INS1K_ILi2ELi4ELi3EEENS1M_ILi16EEENSM_INS5_IJS1O_SN_EEENS5_IJSN_SC_EEEEEEENS4_39AutoVectorizingCopyWithAssumedAlignmentILi128EEENS4_14SM90_TMA_STOREES2W_S2Y_S2Y_EEEvvEEEEvNT_6ParamsE:
        .type           _ZN7cutlass13device_kernelINS_4gemm6kernel13GemmUniversalIN4cute5tupleIJiiiiEEENS1_10collective13CollectiveMmaINS1_46MainloopSm100TmaUmmaWarpSpecializedBlockScaledILi33ELi2ELi2ENS5_IJNS4_1CILi4EEESB_NSA_ILi1EEEEEEEENS5_IJNSA_ILi256EEENSA_ILi64EEESG_EEENS5_IJNS_12float_e2m1_tENS_13float_ue4m3_tEEEENS5_IJNS5_IJlSC_lEEENS4_6LayoutINS5_IJNS5_IJNS5_IJNSA_ILi32EEESB_EEEiEEENS5_IJNS5_IJNSA_ILi16EEESB_EEEiEEENS5_IJSC_iEEEEEENS5_IJSS_NS5_IJNS5_IJNSA_ILi0EEESC_EEENSA_ILi512EEEEEENS5_IJSV_iEEEEEEEEEEESK_S12_NS4_8TiledMMAINS4_8MMA_AtomIJNS4_23SM100_MMA_MXF4_2x1SM_SSISI_SI_fSJ_Li256ELi64ELi16ELNS4_4UMMA5MajorE0ELS17_0ELNS16_7ScaleInE0ELS18_0EEEEEENSM_INS5_IJSC_SC_SC_EEENS5_IJSV_SV_SV_EEEEENS5_IJNS4_10UnderscoreES1E_S1E_EEEEENS5_IJNS4_28SM100_TMA_2SM_LOAD_MULTICASTES1H_EEENS5_IJNS4_14ComposedLayoutINS4_7SwizzleILi1ELi4ELi3EEENS4_18smem_ptr_flag_bitsILi4EEENSM_INS5_IJNSA_ILi8EEESG_EEENS5_IJSG_SC_EEEEEEENSM_INS5_IJNS5_IJNS5_IJSO_SC_EEESR_EEESC_NS5_IJSC_SC_EEEEEENS5_IJNS5_IJNS5_IJSR_SX_EEESW_EEESV_NS5_IJSB_SX_EEEEEEEEEEEvNS4_8identityES1I_S22_vS23_EENS_8epilogue10collective18CollectiveEpilogueINS25_23Sm100TmaWarpSpecializedILi3ELi2ELi32ELb1ELb0EEEJNS5_IJNSA_ILi128EEESG_SG_EEENS5_IJNSM_IS2A_SC_EENSM_ISN_SC_EEEEENS_10bfloat16_tESL_S2F_SL_NS25_6fusion15FusionCallbacksIS29_NS2G_17LinearCombinationIS2F_fS2F_fLNS_15FloatRoundStyleE2EEES2B_S2E_JEEENS4_5SM1004TMEM4LOAD26SM100_TMEM_LOAD_32dp32b32xENS4_13SM90_TMA_LOADENS1J_INS1K_ILi2ELi4ELi3EEENS1M_ILi16EEENSM_INS5_IJS1O_SN_EEENS5_IJSN_SC_EEEEEEENS4_39AutoVectorizingCopyWithAssumedAlignmentILi128EEENS4_14SM90_TMA_STOREES2W_S2Y_S2Y_EEEvvEEEEvNT_6ParamsE,@function
        .size           _ZN7cutlass13device_kernelINS_4gemm6kernel13GemmUniversalIN4cute5tupleIJiiiiEEENS1_10collective13CollectiveMmaINS1_46MainloopSm100TmaUmmaWarpSpecializedBlockScaledILi33ELi2ELi2ENS5_IJNS4_1CILi4EEESB_NSA_ILi1EEEEEEEENS5_IJNSA_ILi256EEENSA_ILi64EEESG_EEENS5_IJNS_12float_e2m1_tENS_13float_ue4m3_tEEEENS5_IJNS5_IJlSC_lEEENS4_6LayoutINS5_IJNS5_IJNS5_IJNSA_ILi32EEESB_EEEiEEENS5_IJNS5_IJNSA_ILi16EEESB_EEEiEEENS5_IJSC_iEEEEEENS5_IJSS_NS5_IJNS5_IJNSA_ILi0EEESC_EEENSA_ILi512EEEEEENS5_IJSV_iEEEEEEEEEEESK_S12_NS4_8TiledMMAINS4_8MMA_AtomIJNS4_23SM100_MMA_MXF4_2x1SM_SSISI_SI_fSJ_Li256ELi64ELi16ELNS4_4UMMA5MajorE0ELS17_0ELNS16_7ScaleInE0ELS18_0EEEEEENSM_INS5_IJSC_SC_SC_EEENS5_IJSV_SV_SV_EEEEENS5_IJNS4_10UnderscoreES1E_S1E_EEEEENS5_IJNS4_28SM100_TMA_2SM_LOAD_MULTICASTES1H_EEENS5_IJNS4_14ComposedLayoutINS4_7SwizzleILi1ELi4ELi3EEENS4_18smem_ptr_flag_bitsILi4EEENSM_INS5_IJNSA_ILi8EEESG_EEENS5_IJSG_SC_EEEEEEENSM_INS5_IJNS5_IJNS5_IJSO_SC_EEESR_EEESC_NS5_IJSC_SC_EEEEEENS5_IJNS5_IJNS5_IJSR_SX_EEESW_EEESV_NS5_IJSB_SX_EEEEEEEEEEEvNS4_8identityES1I_S22_vS23_EENS_8epilogue10collective18CollectiveEpilogueINS25_23Sm100TmaWarpSpecializedILi3ELi2ELi32ELb1ELb0EEEJNS5_IJNSA_ILi128EEESG_SG_EEENS5_IJNSM_IS2A_SC_EENSM_ISN_SC_EEEEENS_10bfloat16_tESL_S2F_SL_NS25_6fusion15FusionCallbacksIS29_NS2G_17LinearCombinationIS2F_fS2F_fLNS_15FloatRoundStyleE2EEES2B_S2E_JEEENS4_5SM1004TMEM4LOAD26SM100_TMEM_LOAD_32dp32b32xENS4_13SM90_TMA_LOADENS1J_INS1K_ILi2ELi4ELi3EEENS1M_ILi16EEENSM_INS5_IJS1O_SN_EEENS5_IJSN_SC_EEEEEEENS4_39AutoVectorizingCopyWithAssumedAlignmentILi128EEENS4_14SM90_TMA_STOREES2W_S2Y_S2Y_EEEvvEEEEvNT_6ParamsE,(.L_x_263 - _ZN7cutlass13device_kernelINS_4gemm6kernel13GemmUniversalIN4cute5tupleIJiiiiEEENS1_10collective13CollectiveMmaINS1_46MainloopSm100TmaUmmaWarpSpecializedBlockScaledILi33ELi2ELi2ENS5_IJNS4_1CILi4EEESB_NSA_ILi1EEEEEEEENS5_IJNSA_ILi256EEENSA_ILi64EEESG_EEENS5_IJNS_12float_e2m1_tENS_13float_ue4m3_tEEEENS5_IJNS5_IJlSC_lEEENS4_6LayoutINS5_IJNS5_IJNS5_IJNSA_ILi32EEESB_EEEiEEENS5_IJNS5_IJNSA_ILi16EEESB_EEEiEEENS5_IJSC_iEEEEEENS5_IJSS_NS5_IJNS5_IJNSA_ILi0EEESC_EEENSA_ILi512EEEEEENS5_IJSV_iEEEEEEEEEEESK_S12_NS4_8TiledMMAINS4_8MMA_AtomIJNS4_23SM100_MMA_MXF4_2x1SM_SSISI_SI_fSJ_Li256ELi64ELi16ELNS4_4UMMA5MajorE0ELS17_0ELNS16_7ScaleInE0ELS18_0EEEEEENSM_INS5_IJSC_SC_SC_EEENS5_IJSV_SV_SV_EEEEENS5_IJNS4_10UnderscoreES1E_S1E_EEEEENS5_IJNS4_28SM100_TMA_2SM_LOAD_MULTICASTES1H_EEENS5_IJNS4_14ComposedLayoutINS4_7SwizzleILi1ELi4ELi3EEENS4_18smem_ptr_flag_bitsILi4EEENSM_INS5_IJNSA_ILi8EEESG_EEENS5_IJSG_SC_EEEEEEENSM_INS5_IJNS5_IJNS5_IJSO_SC_EEESR_EEESC_NS5_IJSC_SC_EEEEEENS5_IJNS5_IJNS5_IJSR_SX_EEESW_EEESV_NS5_IJSB_SX_EEEEEEEEEEEvNS4_8identityES1I_S22_vS23_EENS_8epilogue10collective18CollectiveEpilogueINS25_23Sm100TmaWarpSpecializedILi3ELi2ELi32ELb1ELb0EEEJNS5_IJNSA_ILi128EEESG_SG_EEENS5_IJNSM_IS2A_SC_EENSM_ISN_SC_EEEEENS_10bfloat16_tESL_S2F_SL_NS25_6fusion15FusionCallbacksIS29_NS2G_17LinearCombinationIS2F_fS2F_fLNS_15FloatRoundStyleE2EEES2B_S2E_JEEENS4_5SM1004TMEM4LOAD26SM100_TMEM_LOAD_32dp32b32xENS4_13SM90_TMA_LOADENS1J_INS1K_ILi2ELi4ELi3EEENS1M_ILi16EEENSM_INS5_IJS1O_SN_EEENS5_IJSN_SC_EEEEEEENS4_39AutoVectorizingCopyWithAssumedAlignmentILi128EEENS4_14SM90_TMA_STOREES2W_S2Y_S2Y_EEEvvEEEEvNT_6ParamsE)
        .other          _ZN7cutlass13device_kernelINS_4gemm6kernel13GemmUniversalIN4cute5tupleIJiiiiEEENS1_10collective13CollectiveMmaINS1_46MainloopSm100TmaUmmaWarpSpecializedBlockScaledILi33ELi2ELi2ENS5_IJNS4_1CILi4EEESB_NSA_ILi1EEEEEEEENS5_IJNSA_ILi256EEENSA_ILi64EEESG_EEENS5_IJNS_12float_e2m1_tENS_13float_ue4m3_tEEEENS5_IJNS5_IJlSC_lEEENS4_6LayoutINS5_IJNS5_IJNS5_IJNSA_ILi32EEESB_EEEiEEENS5_IJNS5_IJNSA_ILi16EEESB_EEEiEEENS5_IJSC_iEEEEEENS5_IJSS_NS5_IJNS5_IJNSA_ILi0EEESC_EEENSA_ILi512EEEEEENS5_IJSV_iEEEEEEEEEEESK_S12_NS4_8TiledMMAINS4_8MMA_AtomIJNS4_23SM100_MMA_MXF4_2x1SM_SSISI_SI_fSJ_Li256ELi64ELi16ELNS4_4UMMA5MajorE0ELS17_0ELNS16_7ScaleInE0ELS18_0EEEEEENSM_INS5_IJSC_SC_SC_EEENS5_IJSV_SV_SV_EEEEENS5_IJNS4_10UnderscoreES1E_S1E_EEEEENS5_IJNS4_28SM100_TMA_2SM_LOAD_MULTICASTES1H_EEENS5_IJNS4_14ComposedLayoutINS4_7SwizzleILi1ELi4ELi3EEENS4_18smem_ptr_flag_bitsILi4EEENSM_INS5_IJNSA_ILi8EEESG_EEENS5_IJSG_SC_EEEEEEENSM_INS5_IJNS5_IJNS5_IJSO_SC_EEESR_EEESC_NS5_IJSC_SC_EEEEEENS5_IJNS5_IJNS5_IJSR_SX_EEESW_EEESV_NS5_IJSB_SX_EEEEEEEEEEEvNS4_8identityES1I_S22_vS23_EENS_8epilogue10collective18CollectiveEpilogueINS25_23Sm100TmaWarpSpecializedILi3ELi2ELi32ELb1ELb0EEEJNS5_IJNSA_ILi128EEESG_SG_EEENS5_IJNSM_IS2A_SC_EENSM_ISN_SC_EEEEENS_10bfloat16_tESL_S2F_SL_NS25_6fusion15FusionCallbacksIS29_NS2G_17LinearCombinationIS2F_fS2F_fLNS_15FloatRoundStyleE2EEES2B_S2E_JEEENS4_5SM1004TMEM4LOAD26SM100_TMEM_LOAD_32dp32b32xENS4_13SM90_TMA_LOADENS1J_INS1K_ILi2ELi4ELi3EEENS1M_ILi16EEENSM_INS5_IJS1O_SN_EEENS5_IJSN_SC_EEEEEEENS4_39AutoVectorizingCopyWithAssumedAlignmentILi128EEENS4_14SM90_TMA_STOREES2W_S2Y_S2Y_EEEvvEEEEvNT_6ParamsE,@"STO_CUDA_ENTRY STV_DEFAULT"
_ZN7cutlass13device_kernelINS_4gemm6kernel13GemmUniversalIN4cute5tupleIJiiiiEEENS1_10collective13CollectiveMmaINS1_46MainloopSm100TmaUmmaWarpSpecializedBlockScaledILi33ELi2ELi2ENS5_IJNS4_1CILi4EEESB_NSA_ILi1EEEEEEEENS5_IJNSA_ILi256EEENSA_ILi64EEESG_EEENS5_IJNS_12float_e2m1_tENS_13float_ue4m3_tEEEENS5_IJNS5_IJlSC_lEEENS4_6LayoutINS5_IJNS5_IJNS5_IJNSA_ILi32EEESB_EEEiEEENS5_IJNS5_IJNSA_ILi16EEESB_EEEiEEENS5_IJSC_iEEEEEENS5_IJSS_NS5_IJNS5_IJNSA_ILi0EEESC_EEENSA_ILi512EEEEEENS5_IJSV_iEEEEEEEEEEESK_S12_NS4_8TiledMMAINS4_8MMA_AtomIJNS4_23SM100_MMA_MXF4_2x1SM_SSISI_SI_fSJ_Li256ELi64ELi16ELNS4_4UMMA5MajorE0ELS17_0ELNS16_7ScaleInE0ELS18_0EEEEEENSM_INS5_IJSC_SC_SC_EEENS5_IJSV_SV_SV_EEEEENS5_IJNS4_10UnderscoreES1E_S1E_EEEEENS5_IJNS4_28SM100_TMA_2SM_LOAD_MULTICASTES1H_EEENS5_IJNS4_14ComposedLayoutINS4_7SwizzleILi1ELi4ELi3EEENS4_18smem_ptr_flag_bitsILi4EEENSM_INS5_IJNSA_ILi8EEESG_EEENS5_IJSG_SC_EEEEEEENSM_INS5_IJNS5_IJNS5_IJSO_SC_EEESR_EEESC_NS5_IJSC_SC_EEEEEENS5_IJNS5_IJNS5_IJSR_SX_EEESW_EEESV_NS5_IJSB_SX_EEEEEEEEEEEvNS4_8identityES1I_S22_vS23_EENS_8epilogue10collective18CollectiveEpilogueINS25_23Sm100TmaWarpSpecializedILi3ELi2ELi32ELb1ELb0EEEJNS5_IJNSA_ILi128EEESG_SG_EEENS5_IJNSM_IS2A_SC_EENSM_ISN_SC_EEEEENS_10bfloat16_tESL_S2F_SL_NS25_6fusion15FusionCallbacksIS29_NS2G_17LinearCombinationIS2F_fS2F_fLNS_15FloatRoundStyleE2EEES2B_S2E_JEEENS4_5SM1004TMEM4LOAD26SM100_TMEM_LOAD_32dp32b32xENS4_13SM90_TMA_LOADENS1J_INS1K_ILi2ELi4ELi3EEENS1M_ILi16EEENSM_INS5_IJS1O_SN_EEENS5_IJSN_SC_EEEEEEENS4_39AutoVectorizingCopyWithAssumedAlignmentILi128EEENS4_14SM90_TMA_STOREES2W_S2Y_S2Y_EEEvvEEEEvNT_6ParamsE:
[----:B------:R-:W1:Y:S01]  /*0000*/  LDC R1, c[0x0][0x37c] ;  /* 0x0000df00ff017b82 */ /* 0x000e620000000800 */
[----:B------:R-:W2:Y:S01]  /*0010*/  S2R R95, SR_TID.X ;  /* 0x00000000005f7919 */ /* 0x000ea20000002100 */
[----:B------:R-:W3:Y:S06]  /*0020*/  LDCU.64 UR12, c[0x0][0xc90] ;  /* 0x00019200ff0c77ac */ /* 0x000eec0008000a00 */
[----:B------:R-:W4:Y:S01]  /*0030*/  S2UR UR58, SR_CgaCtaId ;  /* 0x00000000003a79c3 */ /* 0x000f220000008800 */
[----:B------:R-:W-:Y:S02]  /*0040*/  PRMT R88, RZ, 0x7610, R88 ;  /* 0x00007610ff587816 */ /* 0x000fe40000000058 */
[----:B------:R-:W-:-:S02]  /*0050*/  ELECT P0, URZ, PT ;  /* 0x0000000000ff782f */ /* 0x000fc40003800000 */
[----:B---3--:R-:W-:-:S04]  /*0060*/  ISETP.NE.U32.AND P1, PT, RZ, UR12, PT ;  /* 0x0000000cff007c0c */ /* 0x008fc8000bf25070 */
[----:B------:R-:W-:Y:S01]  /*0070*/  ISETP.NE.AND.EX P2, PT, RZ, UR13, PT, P1 ;  /* 0x0000000dff007c0c */ /* 0x000fe2000bf45310 */
[----:B----4-:R-:W-:Y:S02]  /*0080*/  ULOP3.LUT UR47, UR58, 0x1, URZ, 0xc0, !UPT ;  /* 0x000000013a2f7892 */ /* 0x010fe4000f8ec0ff */
[----:B------:R-:W-:Y:S01]  /*0090*/  ULOP3.LUT UR46, UR58, 0x1, URZ, 0x3c, !UPT ;  /* 0x000000013a2e7892 */ /* 0x000fe2000f8e3cff */
[----:B--2---:R-:W-:-:S05]  /*00a0*/  SHF.R.U32.HI R89, RZ, 0x5, R95 ;  /* 0x00000005ff597819 */ /* 0x004fca000001165f */
[----:B------:R-:W2:Y:S02]  /*00b0*/  SHFL.IDX PT, R0, R89, RZ, 0x1f ;  /* 0x00001fff59007589 */ /* 0x000ea400000e0000 */
[----:B--2---:R-:W-:Y:S02]  /*00c0*/  R2UR UR24, R0 ;  /* 0x00000000001872ca */ /* 0x004fe400000e0000 */
[----:B-1----:R-:W-:Y:S05]  /*00d0*/  @P2 BRA `(.L_x_0) ;  /* 0x0000000000302947 */ /* 0x002fea0003800000 */
[----:B------:R-:W1:Y:S02]  /*00e0*/  LDCU.64 UR4, c[0x0][0xc88] ;  /* 0x00019100ff0477ac */ /* 0x000e640008000a00 */
[----:B-1----:R-:W-:-:S04]  /*00f0*/  UISETP.NE.U32.AND UP0, UPT, UR4, URZ, UPT ;  /* 0x000000ff0400728c */ /* 0x002fc8000bf05070 */
[----:B------:R-:W-:-:S09]  /*0100*/  UISETP.NE.AND.EX UP0, UPT, UR5, URZ, UPT, UP0 ;  /* 0x000000ff0500728c */ /* 0x000fd2000bf05300 */
[----:B------:R-:W-:Y:S05]  /*0110*/  BRA.U !UP0, `(.L_x_1) ;  /* 0x0000000108147547 */ /* 0x000fea000b800000 */
[----:B------:R-:W1:Y:S01]  /*0120*/  LDC.64 R2, c[0x0][0xc88] ;  /* 0x00032200ff027b82 */ /* 0x000e620000000a00 */
[----:B------:R-:W1:Y:S02]  /*0130*/  LDCU.64 UR4, c[0x0][0x358] ;  /* 0x00006b00ff0477ac */ /* 0x000e640008000a00 */
[----:B-1----:R1:W5:Y:S01]  /*0140*/  LDG.E R41, desc[UR4][R2.64] ;  /* 0x0000000402297981 */ /* 0x002362000c1e1900 */
[----:B------:R-:W-:Y:S01]  /*0150*/  HFMA2 R88, -RZ, RZ, 0, 5.9604644775390625e-08 ;  /* 0x00000001ff587431 */ /* 0x000fe200000001ff */
[----:B------:R-:W-:Y:S05]  /*0160*/  BRA `(.L_x_0) ;  /* 0x00000000000c7947 */ /* 0x000fea0003800000 */
.L_x_1:
[----:B------:R-:W1:Y:S01]  /*0170*/  LDCU UR4, c[0x0][0xc80] ;  /* 0x00019000ff0477ac */ /* 0x000e620008000800 */
[----:B------:R-:W-:Y:S01]  /*0180*/  HFMA2 R88, -RZ, RZ, 0, 5.9604644775390625e-08 ;  /* 0x00000001ff587431 */ /* 0x000fe200000001ff */
[----:B-1----:R-:W-:-:S07]  /*0190*/  MOV R41, UR4 ;  /* 0x0000000400297c02 */ /* 0x002fce0008000f00 */
.L_x_0:
[----:B------:R-:W2:Y:S02]  /*01a0*/  LDCU.64 UR4, c[0x0][0xcb0] ;  /* 0x00019600ff0477ac */ /* 0x000ea40008000a00 */
[----:B--2---:R-:W-:-:S04]  /*01b0*/  UISETP.NE.U32.AND UP0, UPT, UR4, URZ, UPT ;  /* 0x000000ff0400728c */ /* 0x004fc8000bf05070 */
[----:B------:R-:W-:-:S09]  /*01c0*/  UISETP.NE.AND.EX UP0, UPT, UR5, URZ, UPT, UP0 ;  /* 0x000000ff0500728c */ /* 0x000fd2000bf05300 */
[----:B------:R-:W-:Y:S05]  /*01d0*/  BRA.U UP0, `(.L_x_2) ;  /* 0x0000000100287547 */ /* 0x000fea000b800000 */
[----:B------:R-:W2:Y:S02]  /*01e0*/  LDCU.64 UR4, c[0x0][0xca8] ;  /* 0x00019500ff0477ac */ /* 0x000ea40008000a00 */
[----:B--2---:R-:W-:-:S04]  /*01f0*/  UISETP.NE.U32.AND UP0, UPT, UR4, URZ, UPT ;  /* 0x000000ff0400728c */ /* 0x004fc8000bf05070 */
[----:B------:R-:W-:-:S09]  /*0200*/  UISETP.NE.AND.EX UP0, UPT, UR5, URZ, UPT, UP0 ;  /* 0x000000ff0500728c */ /* 0x000fd2000bf05300 */
[----:B------:R-:W-:Y:S05]  /*0210*/  BRA.U !UP0, `(.L_x_3) ;  /* 0x0000000108107547 */ /* 0x000fea000b800000 */
[----:B------:R-:W2:Y:S01]  /*0220*/  LDC.64 R38, c[0x0][0xca8] ;  /* 0x00032a00ff267b82 */ /* 0x000ea20000000a00 */
[----:B------:R-:W2:Y:S02]  /*0230*/  LDCU.64 UR4, c[0x0][0x358] ;  /* 0x00006b00ff0477ac */ /* 0x000ea40008000a00 */
[----:B--2---:R2:W5:Y:S01]  /*0240*/  LDG.E R38, desc[UR4][R38.64] ;  /* 0x0000000426267981 */ /* 0x004562000c1e1900 */
[----:B------:R-:W-:Y:S05]  /*0250*/  BRA `(.L_x_2) ;  /* 0x0000000000087947 */ /* 0x000fea0003800000 */
.L_x_3:
[----:B------:R-:W2:Y:S02]  /*0260*/  LDCU UR4, c[0x0][0xca0] ;  /* 0x00019400ff0477ac */ /* 0x000ea40008000800 */
[----:B--2---:R-:W-:Y:S02]  /*0270*/  MOV R38, UR4 ;  /* 0x0000000400267c02 */ /* 0x004fe40008000f00 */
.L_x_2:
[----:B------:R-:W-:Y:S01]  /*0280*/  IMAD.U32 R0, RZ, RZ, UR24 ;  /* 0x00000018ff007e24 */ /* 0x000fe2000f8e00ff */
[----:B------:R-:W-:Y:S04]  /*0290*/  BSSY.RECONVERGENT B0, `(.L_x_4) ;  /* 0x0000012000007945 */ /* 0x000fe80003800200 */
[C---:B------:R-:W-:Y:S02]  /*02a0*/  ISETP.NE.OR P3, PT, R0.reuse, 0x1, !P0 ;  /* 0x000000010000780c */ /* 0x040fe40004765670 */
[----:B------:R-:W-:-:S11]  /*02b0*/  ISETP.NE.OR P2, PT, R0, 0x3, !P0 ;  /* 0x000000030000780c */ /* 0x000fd60004745670 */
[----:B------:R-:W-:Y:S05]  /*02c0*/  @P3 BRA `(.L_x_5) ;  /* 0x0000000000383947 */ /* 0x000fea0003800000 */
[----:B------:R-:W3:Y:S02]  /*02d0*/  LDCU.64 UR4, c[0x0][0x348] ;  /* 0x00006900ff0477ac */ /* 0x000ee40008000a00 */
[----:B---3--:R-:W-:Y:S02]  /*02e0*/  UIADD3 UR10, UP3, UPT, UR4, 0x80, URZ ;  /* 0x00000080040a7890 */ /* 0x008fe4000ff7e0ff */
[----:B------:R-:W-:Y:S02]  /*02f0*/  UIADD3 UR8, UP2, UPT, UR4, 0x180, URZ ;  /* 0x0000018004087890 */ /* 0x000fe4000ff5e0ff */
[----:B------:R-:W-:Y:S02]  /*0300*/  UIADD3 UR6, UP1, UPT, UR4, 0x280, URZ ;  /* 0x0000028004067890 */ /* 0x000fe4000ff3e0ff */
[----:B------:R-:W-:Y:S02]  /*0310*/  UIADD3 UR4, UP0, UPT, UR4, 0x380, URZ ;  /* 0x0000038004047890 */ /* 0x000fe4000ff1e0ff */
[----:B------:R-:W-:-:S02]  /*0320*/  UIADD3.X UR11, UPT, UPT, URZ, UR5, URZ, UP3, !UPT ;  /* 0x00000005ff0b7290 */ /* 0x000fc40009ffe4ff */
[----:B------:R-:W-:Y:S02]  /*0330*/  UIADD3.X UR9, UPT, UPT, URZ, UR5, URZ, UP2, !UPT ;  /* 0x00000005ff097290 */ /* 0x000fe400097fe4ff */
[----:B------:R-:W-:Y:S02]  /*0340*/  UIADD3.X UR7, UPT, UPT, URZ, UR5, URZ, UP1, !UPT ;  /* 0x00000005ff077290 */ /* 0x000fe40008ffe4ff */
[----:B------:R-:W-:-:S03]  /*0350*/  UIADD3.X UR5, UPT, UPT, URZ, UR5, URZ, UP0, !UPT ;  /* 0x00000005ff057290 */ /* 0x000fc600087fe4ff */
[----:B------:R3:W-:Y:S02]  /*0360*/  UTMACCTL.PF [UR10] ;  /* 0x000000000a0079b9 */ /* 0x0007e40008040000 */
[----:B------:R3:W-:Y:S02]  /*0370*/  UTMACCTL.PF [UR8] ;  /* 0x00000000080079b9 */ /* 0x0007e40008040000 */
[----:B------:R3:W-:Y:S02]  /*0380*/  UTMACCTL.PF [UR6] ;  /* 0x00000000060079b9 */ /* 0x0007e40008040000 */
[----:B------:R3:W-:Y:S02]  /*0390*/  UTMACCTL.PF [UR4] ;  /* 0x00000000040079b9 */ /* 0x0007e40008040000 */
[----:B---3--:R-:W-:Y:S01]  /*03a0*/  NOP ;  /* 0x0000000000007918 */ /* 0x008fe20000000000 */
.L_x_5:
[----:B------:R-:W-:Y:S05]  /*03b0*/  BSYNC.RECONVERGENT B0 ;  /* 0x0000000000007941 */ /* 0x000fea0003800200 */
.L_x_4:
[----:B------:R-:W-:Y:S04]  /*03c0*/  BSSY.RECONVERGENT B0, `(.L_x_6) ;  /* 0x000000a000007945 */ /* 0x000fe80003800200 */
[----:B------:R-:W-:Y:S05]  /*03d0*/  @P2 BRA `(.L_x_7) ;  /* 0x0000000000202947 */ /* 0x000fea0003800000 */
[----:B------:R-:W3:Y:S02]  /*03e0*/  LDCU.64 UR4, c[0x0][0x348] ;  /* 0x00006900ff0477ac */ /* 0x000ee40008000a00 */
[----:B---3--:R-:W-:Y:S02]  /*03f0*/  UIADD3 UR6, UP1, UPT, UR4, 0x980, URZ ;  /* 0x0000098004067890 */ /* 0x008fe4000ff3e0ff */
[----:B------:R-:W-:Y:S02]  /*0400*/  UIADD3 UR4, UP0, UPT, UR4, 0xa80, URZ ;  /* 0x00000a8004047890 */ /* 0x000fe4000ff1e0ff */
[----:B------:R-:W-:Y:S02]  /*0410*/  UIADD3.X UR7, UPT, UPT, URZ, UR5, URZ, UP1, !UPT ;  /* 0x00000005ff077290 */ /* 0x000fe40008ffe4ff */
[----:B------:R-:W-:-:S07]  /*0420*/  UIADD3.X UR5, UPT, UPT, URZ, UR5, URZ, UP0, !UPT ;  /* 0x00000005ff057290 */ /* 0x000fce00087fe4ff */
[----:B------:R3:W-:Y:S02]  /*0430*/  UTMACCTL.PF [UR6] ;  /* 0x00000000060079b9 */ /* 0x0007e40008040000 */
[----:B------:R3:W-:Y:S02]  /*0440*/  UTMACCTL.PF [UR4] ;  /* 0x00000000040079b9 */ /* 0x0007e40008040000 */
[----:B---3--:R-:W-:Y:S01]  /*0450*/  NOP ;  /* 0x0000000000007918 */ /* 0x008fe20000000000 */
.L_x_7:
[----:B------:R-:W-:Y:S05]  /*0460*/  BSYNC.RECONVERGENT B0 ;  /* 0x0000000000007941 */ /* 0x000fea0003800200 */
.L_x_6:
[----:B------:R-:W3:Y:S01]  /*0470*/  LDCU.64 UR4, c[0x0][0xc88] ;  /* 0x00019100ff0477ac */ /* 0x000ee20008000a00 */
[----:B------:R-:W-:Y:S01]  /*0480*/  ISETP.NE.AND.EX P1, PT, RZ, UR13, PT, P1 ;  /* 0x0000000dff007c0c */ /* 0x000fe2000bf25310 */
[----:B------:R-:W-:Y:S01]  /*0490*/  UPLOP3.LUT UP3, UPT, UPT, UPT, UPT, 0x80, 0x8 ;  /* 0x000000000008789c */ /* 0x000fe20003f6f070 */
[----:B---3--:R-:W-:-:S04]  /*04a0*/  ISETP.NE.U32.AND P2, PT, RZ, UR4, PT ;  /* 0x00000004ff007c0c */ /* 0x008fc8000bf45070 */
[----:B------:R-:W-:-:S13]  /*04b0*/  ISETP.NE.AND.EX P2, PT, RZ, UR5, PT, P2 ;  /* 0x00000005ff007c0c */ /* 0x000fda000bf45320 */
[----:B------:R-:W-:Y:S05]  /*04c0*/  @P2 BRA P1, `(.L_x_8) ;  /* 0x0000000000282947 */ /* 0x000fea0000800000 */
[----:B------:R-:W-:Y:S01]  /*04d0*/  UISETP.NE.U32.AND UP0, UPT, UR12, URZ, UPT ;  /* 0x000000ff0c00728c */ /* 0x000fe2000bf05070 */
[----:B-----5:R-:W-:Y:S01]  /*04e0*/  FSETP.NEU.AND P1, PT, R41, RZ, PT ;  /* 0x000000ff2900720b */ /* 0x020fe20003f2d000 */
[----:B------:R-:W-:Y:S02]  /*04f0*/  UISETP.NE.U32.AND UP2, UPT, UR4, URZ, UPT ;  /* 0x000000ff0400728c */ /* 0x000fe4000bf45070 */
[----:B------:R-:W-:Y:S02]  /*0500*/  UISETP.NE.AND.EX UP1, UPT, UR13, URZ, UPT, UP0 ;  /* 0x000000ff0d00728c */ /* 0x000fe4000bf25300 */
[----:B------:R-:W-:-:S04]  /*0510*/  UISETP.NE.AND.EX UP0, UPT, UR5, URZ, UPT, UP2 ;  /* 0x000000ff0500728c */ /* 0x000fc8000bf05320 */
[----:B------:R-:W-:-:S04]  /*0520*/  USEL UR4, URZ, 0xffffffff, UP0 ;  /* 0xffffffffff047887 */ /* 0x000fc80008000000 */
[----:B------:R-:W-:Y:S01]  /*0530*/  VOTEU.ANY UP0, P1 ;  /* 0x0000000000ff7886 */ /* 0x000fe20000800100 */
[----:B------:R-:W-:-:S04]  /*0540*/  @!UP1 USEL UR4, URZ, 0xffffffff, UP0 ;  /* 0xffffffffff049887 */ /* 0x000fc80008000000 */
[----:B------:R-:W-:-:S04]  /*0550*/  ULOP3.LUT UR4, UR4, 0x1, URZ, 0xc0, !UPT ;  /* 0x0000000104047892 */ /* 0x000fc8000f8ec0ff */
[----:B------:R-:W-:-:S11]  /*0560*/  UISETP.NE.U32.AND UP3, UPT, UR4, 0x1, UPT ;  /* 0x000000010400788c */ /* 0x000fd6000bf65070 */
.L_x_8:
[----:B------:R-:W3:Y:S01]  /*0570*/  SHFL.IDX PT, R0, R89, RZ, 0x1f ;  /* 0x00001fff59007589 */ /* 0x000ee200000e0000 */
[----:B------:R-:W-:-:S04]  /*0580*/  UISETP.NE.AND UP0, UPT, UR24, 0x2, UPT ;  /* 0x000000021800788c */ /* 0x000fc8000bf05270 */
[----:B------:R-:W-:Y:S02]  /*0590*/  UISETP.EQ.AND UP1, UPT, UR47, URZ, !UP0 ;  /* 0x000000ff2f00728c */ /* 0x000fe4000c722270 */
[----:B------:R-:W-:-:S04]  /*05a0*/  USEL UR51, URZ, 0x1, UP0 ;  /* 0x00000001ff337887 */ /* 0x000fc80008000000 */
[----:B------:R-:W-:Y:S02]  /*05b0*/  PLOP3.LUT P4, PT, P0, PT, UP1, 0x80, 0x8 ;  /* 0x000000000008781c */ /* 0x000fe4000078f018 */
[----:B---3--:R-:W-:-:S13]  /*05c0*/  ISETP.NE.AND P1, PT, R0, RZ, PT ;  /* 0x000000ff0000720c */ /* 0x008fda0003f25270 */
[----:B------:R-:W-:Y:S05]  /*05d0*/  @P1 BRA `(.L_x_9) ;  /* 0x0000000400481947 */ /* 0x000fea0003800000 */
[----:B------:R-:W-:Y:S01]  /*05e0*/  ELECT P1, URZ, PT ;  /* 0x0000000000ff782f */ /* 0x000fe20003820000 */
[----:B------:R-:W-:-:S12]  /*05f0*/  BSSY.RECONVERGENT B0, `(.L_x_9) ;  /* 0x0000050000007945 */ /* 0x000fd80003800200 */
[----:B------:R-:W-:Y:S05]  /*0600*/  @!P1 BRA `(.L_x_10) ;  /* 0x0000000400389947 */ /* 0x000fea0003800000 */
[----:B------:R-:W-:Y:S01]  /*0610*/  UMOV UR4, 0x400 ;  /* 0x0000040000047882 */ /* 0x000fe20000000000 */
[----:B------:R-:W-:Y:S01]  /*0620*/  UMOV UR8, 0x1 ;  /* 0x0000000100087882 */ /* 0x000fe20000000000 */
[----:B------:R-:W-:Y:S01]  /*0630*/  UMOV UR6, 0x5 ;  /* 0x0000000500067882 */ /* 0x000fe20000000000 */
[----:B------:R-:W-:Y:S02]  /*0640*/  ULEA UR4, UR58, UR4, 0x18 ;  /* 0x000000043a047291 */ /* 0x000fe4000f8ec0ff */
[----:B------:R-:W-:-:S04]  /*0650*/  UIADD3 UR8, UPT, UPT, -UR8, 0x100000, URZ ;  /* 0x0010000008087890 */ /* 0x000fc8000fffe1ff */
[----:B------:R-:W-:Y:S02]  /*0660*/  USHF.L.U32 UR9, UR8, 0xb, URZ ;  /* 0x0000000b08097899 */ /* 0x000fe400080006ff */
[----:B------:R-:W-:Y:S02]  /*0670*/  USHF.L.U32 UR8, UR8, 0x1, URZ ;  /* 0x0000000108087899 */ /* 0x000fe400080006ff */
[----:B------:R-:W-:-:S04]  /*0680*/  UIADD3 UR6, UPT, UPT, -UR6, 0x100000, URZ ;  /* 0x0010000006067890 */ /* 0x000fc8000fffe1ff */
[----:B------:R-:W-:Y:S02]  /*0690*/  USHF.L.U32 UR7, UR6, 0xb, URZ ;  /* 0x0000000b06077899 */ /* 0x000fe400080006ff */
[----:B------:R-:W-:Y:S01]  /*06a0*/  USHF.L.U32 UR6, UR6, 0x1, URZ ;  /* 0x0000000106067899 */ /* 0x000fe200080006ff */
[----:B------:R-:W3:Y:S03]  /*06b0*/  FENCE.VIEW.ASYNC.S ;  /* 0x00000000000073c6 */ /* 0x000ee60000000000 */
[----:B---3--:R3:W4:Y:S08]  /*06c0*/  SYNCS.EXCH.64 URZ, [UR4], UR8 ;  /* 0x0000000804ff75b2 */ /* 0x0087300008000100 */
[----:B------:R3:W1:Y:S01]  /*06d0*/  SYNCS.EXCH.64 URZ, [UR4+0x108], UR6 ;  /* 0x0001080604ff75b2 */ /* 0x0006620008000100 */
        /* <DEDUP_REMOVED lines=63> */
[----:B------:R3:W1:Y:S02]  /*0ad0*/  SYNCS.EXCH.64 URZ, [UR4+0x208], UR6 ;  /* 0x0002080604ff75b2 */ /* 0x0006640008000100 */
[----:B---34-:R-:W-:Y:S01]  /*0ae0*/  NOP ;  /* 0x0000000000007918 */ /* 0x018fe20000000000 */
.L_x_10:
[----:B------:R-:W-:Y:S05]  /*0af0*/  BSYNC.RECONVERGENT B0 ;  /* 0x0000000000007941 */ /* 0x000fea0003800200 */
.L_x_9:
[----:B------:R-:W3:Y:S01]  /*0b00*/  SHFL.IDX PT, R0, R89, RZ, 0x1f ;  /* 0x00001fff59007589 */ /* 0x000ee200000e0000 */
[----:B------:R-:W-:Y:S01]  /*0b10*/  NOP ;  /* 0x0000000000007918 */ /* 0x000fe20000000000 */
[----:B---3--:R-:W-:-:S13]  /*0b20*/  ISETP.NE.AND P1, PT, R0, 0x1, PT ;  /* 0x000000010000780c */ /* 0x008fda0003f25270 */
[----:B------:R-:W-:Y:S05]  /*0b30*/  @P1 BRA `(.L_x_11) ;  /* 0x00000000004c1947 */ /* 0x000fea0003800000 */
        /* <DEDUP_REMOVED lines=10> */
[----:B------:R-:W-:Y:S01]  /*0be0*/  ELECT P1, URZ, PT ;  /* 0x0000000000ff782f */ /* 0x000fe20003820000 */
[----:B------:R-:W3:Y:S02]  /*0bf0*/  FENCE.VIEW.ASYNC.S ;  /* 0x00000000000073c6 */ /* 0x000ee40000000000 */
[----:B---3--:R3:W4:Y:S08]  /*0c00*/  SYNCS.EXCH.64 URZ, [UR4+0x210], UR8 ;  /* 0x0002100804ff75b2 */ /* 0x0087300008000100 */
[----:B------:R3:W1:Y:S01]  /*0c10*/  SYNCS.EXCH.64 URZ, [UR4+0x228], UR6 ;  /* 0x0002280604ff75b2 */ /* 0x0006620008000100 */
[----:B------:R3:W1:Y:S01]  /*0c20*/  SYNCS.EXCH.64 URZ, [UR4+0x218], UR8 ;  /* 0x0002180804ff75b2 */ /* 0x0006620008000100 */
[----:B------:R3:W1:Y:S01]  /*0c30*/  SYNCS.EXCH.64 URZ, [UR4+0x230], UR6 ;  /* 0x0002300604ff75b2 */ /* 0x0006620008000100 */
[----:B------:R3:W1:Y:S01]  /*0c40*/  SYNCS.EXCH.64 URZ, [UR4+0x220], UR8 ;  /* 0x0002200804ff75b2 */ /* 0x0006620008000100 */
[----:B------:R3:W1:Y:S01]  /*0c50*/  SYNCS.EXCH.64 URZ, [UR4+0x238], UR6 ;  /* 0x0002380604ff75b2 */ /* 0x0006620008000100 */
[----:B------:R-:W-:Y:S01]  /*0c60*/  NOP ;  /* 0x0000000000007918 */ /* 0x000fe20000000000 */
.L_x_11:
[----:B------:R-:W2:Y:S01]  /*0c70*/  SHFL.IDX PT, R0, R89, RZ, 0x1f ;  /* 0x00001fff59007589 */ /* 0x000ea200000e0000 */
[----:B------:R-:W-:Y:S01]  /*0c80*/  NOP ;  /* 0x0000000000007918 */ /* 0x000fe20000000000 */
[----:B--2---:R-:W-:-:S13]  /*0c90*/  ISETP.NE.AND P1, PT, R0, 0x3, PT ;  /* 0x000000030000780c */ /* 0x004fda0003f25270 */
[----:B------:R-:W-:Y:S05]  /*0ca0*/  @P1 BRA `(.L_x_12) ;  /* 0x00000000002c1947 */ /* 0x000fea0003800000 */
[----:B---3--:R-:W-:Y:S01]  /*0cb0*/  UMOV UR6, 0x400 ;  /* 0x0000040000067882 */ /* 0x008fe20000000000 */
[----:B------:R-:W-:Y:S01]  /*0cc0*/  UMOV UR4, 0x20 ;  /* 0x0000002000047882 */ /* 0x000fe20000000000 */
[----:B------:R-:W-:Y:S02]  /*0cd0*/  ULEA UR6, UR58, UR6, 0x18 ;  /* 0x000000063a067291 */ /* 0x000fe4000f8ec0ff */
[----:B------:R-:W-:-:S04]  /*0ce0*/  UIADD3 UR4, UPT, UPT, -UR4, 0x100000, URZ ;  /* 0x0010000004047890 */ /* 0x000fc8000fffe1ff */
[----:B------:R-:W-:Y:S02]  /*0cf0*/  USHF.L.U32 UR5, UR4, 0xb, URZ ;  /* 0x0000000b04057899 */ /* 0x000fe400080006ff */
[----:B------:R-:W-:Y:S01]  /*0d00*/  USHF.L.U32 UR4, UR4, 0x1, URZ ;  /* 0x0000000104047899 */ /* 0x000fe200080006ff */
[----:B------:R-:W-:Y:S01]  /*0d10*/  ELECT P1, URZ, PT ;  /* 0x0000000000ff782f */ /* 0x000fe20003820000 */
[----:B------:R-:W2:Y:S10]  /*0d20*/  FENCE.VIEW.ASYNC.S ;  /* 0x00000000000073c6 */ /* 0x000eb40000000000 */
[----:B--2---:R2:W3:Y:S01]  /*0d30*/  SYNCS.EXCH.64 URZ, [UR6+0x240], UR4 ;  /* 0x0002400406ff75b2 */ /* 0x0044e20008000100 */
[----:B------:R2:W1:Y:S01]  /*0d40*/  SYNCS.EXCH.64 URZ, [UR6+0x248], UR4 ;  /* 0x0002480406ff75b2 */ /* 0x0004620008000100 */
[----:B------:R-:W-:Y:S01]  /*0d50*/  NOP ;  /* 0x0000000000007918 */ /* 0x000fe20000000000 */
.L_x_12:
[----:B------:R-:W4:Y:S01]  /*0d60*/  SHFL.IDX PT, R0, R89, RZ, 0x1f ;  /* 0x00001fff59007589 */ /* 0x000f2200000e0000 */
[----:B------:R-:W-:Y:S01]  /*0d70*/  NOP ;  /* 0x0000000000007918 */ /* 0x000fe20000000000 */
[----:B----4-:R-:W-:-:S13]  /*0d80*/  ISETP.NE.AND P1, PT, R0, 0x4, PT ;  /* 0x000000040000780c */ /* 0x010fda0003f25270 */
[----:B------:R-:W-:Y:S05]  /*0d90*/  @P1 BRA `(.L_x_13) ;  /* 0x0000000000481947 */ /* 0x000fea0003800000 */
[----:B--23--:R-:W-:Y:S01]  /*0da0*/  UMOV UR4, 0xe20 ;  /* 0x00000e2000047882 */ /* 0x00cfe20000000000 */
[----:B------:R-:W-:Y:S01]  /*0db0*/  UMOV UR6, 0x400 ;  /* 0x0000040000067882 */ /* 0x000fe20000000000 */
[----:B------:R-:W-:Y:S01]  /*0dc0*/  USEL UR4, UR4, 0xc20, UP3 ;  /* 0x00000c2004047887 */ /* 0x000fe20009800000 */
        /* <DEDUP_REMOVED lines=9> */
[----:B------:R-:W2:Y:S02]  /*0e60*/  FENCE.VIEW.ASYNC.S ;  /* 0x00000000000073c6 */ /* 0x000ea40000000000 */
[----:B--2---:R4:W2:Y:S08]  /*0e70*/  SYNCS.EXCH.64 URZ, [UR6+0x250], UR8 ;  /* 0x0002500806ff75b2 */ /* 0x0048b00008000100 */
[----:B------:R4:W3:Y:S01]  /*0e80*/  SYNCS.EXCH.64 URZ, [UR6+0x260], UR4 ;  /* 0x0002600406ff75b2 */ /* 0x0008e20008000100 */
[----:B------:R4:W1:Y:S01]  /*0e90*/  SYNCS.EXCH.64 URZ, [UR6+0x258], UR8 ;  /* 0x0002580806ff75b2 */ /* 0x0008620008000100 */
[----:B------:R4:W1:Y:S02]  /*0ea0*/  SYNCS.EXCH.64 URZ, [UR6+0x268], UR4 ;  /* 0x0002680406ff75b2 */ /* 0x0008640008000100 */
[----:B----4-:R-:W-:Y:S01]  /*0eb0*/  NOP ;  /* 0x0000000000007918 */ /* 0x010fe20000000000 */
.L_x_13:
[----:B------:R-:W4:Y:S01]  /*0ec0*/  SHFL.IDX PT, R0, R89, RZ, 0x1f ;  /* 0x00001fff59007589 */ /* 0x000f2200000e0000 */
[----:B------:R-:W-:Y:S01]  /*0ed0*/  NOP ;  /* 0x0000000000007918 */ /* 0x000fe20000000000 */
[----:B----4-:R-:W-:-:S13]  /*0ee0*/  ISETP.NE.AND P1, PT, R0, 0x5, PT ;  /* 0x000000050000780c */ /* 0x010fda0003f25270 */
[----:B------:R-:W-:Y:S05]  /*0ef0*/  @P1 BRA `(.L_x_14) ;  /* 0x0000000000441947 */ /* 0x000fea0003800000 */
[----:B--23--:R-:W-:Y:S01]  /*0f00*/  UMOV UR4, 0x400 ;  /* 0x0000040000047882 */ /* 0x00cfe20000000000 */
        /* <DEDUP_REMOVED lines=16> */
.L_x_14:
[----:B------:R-:W4:Y:S01]  /*1010*/  SHFL.IDX PT, R0, R89, RZ, 0x1f ;  /* 0x00001fff59007589 */ /* 0x000f2200000e0000 */
[----:B------:R-:W-:Y:S01]  /*1020*/  ISETP.NE.OR P0, PT, RZ, UR24, !P0 ;  /* 0x00000018ff007c0c */ /* 0x000fe2000c705670 */
[----:B------:R-:W-:Y:S01]  /*1030*/  NOP ;  /* 0x0000000000007918 */ /* 0x000fe20000000000 */
[----:B----4-:R-:W-:-:S13]  /*1040*/  ISETP.NE.AND P1, PT, R0, 0x3, PT ;  /* 0x000000030000780c */ /* 0x010fda0003f25270 */
[----:B------:R-:W-:Y:S05]  /*1050*/  @P1 BRA `(.L_x_15) ;  /* 0x0000000000341947 */ /* 0x000fea0003800000 */
[----:B--23--:R-:W-:Y:S01]  /*1060*/  UMOV UR4, 0x400 ;  /* 0x0000040000047882 */ /* 0x00cfe20000000000 */
[----:B------:R-:W-:Y:S01]  /*1070*/  UMOV UR6, 0x20 ;  /* 0x0000002000067882 */ /* 0x000fe20000000000 */
[----:B------:R-:W-:Y:S02]  /*1080*/  ULEA UR4, UR58, UR4, 0x18 ;  /* 0x000000043a047291 */ /* 0x000fe4000f8ec0ff */
[----:B------:R-:W-:-:S04]  /*1090*/  UIADD3 UR6, UPT, UPT, -UR6, 0x100000, URZ ;  /* 0x0010000006067890 */ /* 0x000fc8000fffe1ff */
[----:B------:R-:W-:Y:S02]  /*10a0*/  USHF.L.U32 UR7, UR6, 0xb, URZ ;  /* 0x0000000b06077899 */ /* 0x000fe400080006ff */
[----:B------:R-:W-:Y:S01]  /*10b0*/  USHF.L.U32 UR6, UR6, 0x1, URZ ;  /* 0x0000000106067899 */ /* 0x000fe200080006ff */
[----:B------:R-:W-:Y:S01]  /*10c0*/  ELECT P1, URZ, PT ;  /* 0x0000000000ff782f */ /* 0x000fe20003820000 */
[----:B------:R-:W2:Y:S10]  /*10d0*/  FENCE.VIEW.ASYNC.S ;  /* 0x00000000000073c6 */ /* 0x000eb40000000000 */
[----:B--2---:R4:W2:Y:S01]  /*10e0*/  SYNCS.EXCH.64 URZ, [UR4+0x290], UR6 ;  /* 0x0002900604ff75b2 */ /* 0x0048a20008000100 */
[----:B------:R4:W3:Y:S01]  /*10f0*/  SYNCS.EXCH.64 URZ, [UR4+0x2a0], UR6 ;  /* 0x0002a00604ff75b2 */ /* 0x0008e20008000100 */
[----:B------:R4:W1:Y:S01]  /*1100*/  SYNCS.EXCH.64 URZ, [UR4+0x298], UR6 ;  /* 0x0002980604ff75b2 */ /* 0x0008620008000100 */
[----:B------:R4:W1:Y:S02]  /*1110*/  SYNCS.EXCH.64 URZ, [UR4+0x2a8], UR6 ;  /* 0x0002a80604ff75b2 */ /* 0x0008640008000100 */
[----:B----4-:R-:W-:Y:S01]  /*1120*/  NOP ;  /* 0x0000000000007918 */ /* 0x010fe20000000000 */
.L_x_15:
[----:B------:R-:W-:Y:S01]  /*1130*/  VOTEU.ALL UP0, P0 ;  /* 0x0000000000ff7886 */ /* 0x000fe20000000000 */
[----:B--23--:R-:W-:Y:S01]  /*1140*/  UMOV UR4, 0x20 ;  /* 0x0000002000047882 */ /* 0x00cfe20000000000 */
[----:B------:R-:W2:Y:S01]  /*1150*/  LDCU UR31, c[0x0][0x36c] ;  /* 0x00006d80ff1f77ac */ /* 0x000ea20008000800 */
[----:B------:R-:W-:Y:S01]  /*1160*/  NOP ;  /* 0x0000000000007918 */ /* 0x000fe20000000000 */
[----:B------:R-:W-:Y:S01]  /*1170*/  LOP3.LUT R0, R95, 0x1f, RZ, 0xc0, !PT ;  /* 0x0000001f5f007812 */ /* 0x000fe200078ec0ff */
[----:B------:R-:W-:Y:S01]  /*1180*/  @!UP0 UMOV UR6, 0x400 ;  /* 0x0000040000068882 */ /* 0x000fe20000000000 */
[----:B------:R-:W-:-:S04]  /*1190*/  @!UP0 UIADD3 UR4, UPT, UPT, -UR4, 0x100000, URZ ;  /* 0x0010000004048890 */ /* 0x000fc8000fffe1ff */
[----:B------:R-:W-:Y:S02]  /*11a0*/  @!UP0 USHF.L.U32 UR5, UR4, 0xb, URZ ;  /* 0x0000000b04058899 */ /* 0x000fe400080006ff */
[----:B------:R-:W-:Y:S02]  /*11b0*/  @!UP0 USHF.L.U32 UR4, UR4, 0x1, URZ ;  /* 0x0000000104048899 */ /* 0x000fe400080006ff */
[----:B------:R-:W-:Y:S01]  /*11c0*/  @!UP0 ULEA UR6, UR58, UR6, 0x18 ;  /* 0x000000063a068291 */ /* 0x000fe2000f8ec0ff */
[----:B------:R-:W-:Y:S01]  /*11d0*/  VOTEU.ALL UP0, P0 ;  /* 0x0000000000ff7886 */ /* 0x000fe20000000000 */
[----:B------:R-:W-:Y:S02]  /*11e0*/  UISETP.NE.AND UP4, UPT, UR24, URZ, UPT ;  /* 0x000000ff1800728c */ /* 0x000fe4000bf85270 */
[----:B--2---:R-:W-:Y:S01]  /*11f0*/  UISETP.EQ.U32.AND UP1, UPT, UR31, 0x1, UPT ;  /* 0x000000011f00788c */ /* 0x004fe2000bf22070 */
[----:B------:R-:W2:Y:S07]  /*1200*/  FENCE.VIEW.ASYNC.S ;  /* 0x00000000000073c6 */ /* 0x000eae0000000000 */
[----:B--2---:R2:W3:Y:S01]  /*1210*/  @!UP0 SYNCS.EXCH.64 URZ, [UR6+0x2b0], UR4 ;  /* 0x0002b00406ff85b2 */ /* 0x0044e20008000100 */
[----:B------:R-:W-:Y:S05]  /*1220*/  BRA.U !UP1, `(.L_x_16) ;  /* 0x0000000109087547 */ /* 0x000fea000b800000 */
[----:B-1-3--:R-:W-:Y:S01]  /*1230*/  UCGABAR_ARV ;  /* 0x00000000000079c7 */ /* 0x00afe20008000000 */
[----:B------:R-:W-:Y:S05]  /*1240*/  BRA `(.L_x_17) ;  /* 0x0000000000047947 */ /* 0x000fea0003800000 */
.L_x_16:
[----:B-1-3--:R-:W-:Y:S01]  /*1250*/  NOP ;  /* 0x0000000000007918 */ /* 0x00afe20000000000 */
.L_x_17:
[----:B------:R-:W1:Y:S01]  /*1260*/  S2UR UR68, SR_CTAID.X ;  /* 0x00000000004479c3 */ /* 0x000e620000002500 */
[----:B------:R-:W-:-:S05]  /*1270*/  CS2R.32 R91, SR_CgaSize ;  /* 0x00000000005b7805 */ /* 0x000fca0000008a00 */
[----:B------:R-:W-:-:S05]  /*1280*/  IMAD R91, R91, -0xa0, RZ ;  /* 0xffffff605b5b7824 */ /* 0x000fca00078e02ff */
[----:B------:R-:W-:-:S14]  /*1290*/  R2UR UR10, R91 ;  /* 0x000000005b0a72ca */ /* 0x000fdc00000e0000 */
[----:B------:R-:W3:Y:S01]  /*12a0*/  LDCU UR10, c[0x0][UR10+0x2b0] ;  /* 0x000056000a0a77ac */ /* 0x000ee20008000800 */
[----:B------:R-:W-:-:S05]  /*12b0*/  CS2R.32 R91, SR_CgaSize ;  /* 0x00000000005b7805 */ /* 0x000fca0000008a00 */
[----:B------:R-:W-:-:S05]  /*12c0*/  IMAD R91, R91, -0xa0, RZ ;  /* 0xffffff605b5b7824 */ /* 0x000fca00078e02ff */
[----:B------:R-:W-:-:S14]  /*12d0*/  R2UR UR11, R91 ;  /* 0x000000005b0b72ca */ /* 0x000fdc00000e0000 */
[----:B------:R-:W4:Y:S01]  /*12e0*/  LDCU UR11, c[0x0][UR11+0x2b4] ;  /* 0x000056800b0b77ac */ /* 0x000f220008000800 */
[----:B------:R-:W4:Y:S01]  /*12f0*/  S2UR UR9, SR_CTAID.Y ;  /* 0x00000000000979c3 */ /* 0x000f220000002600 */
[----:B--2---:R-:W-:Y:S02]  /*1300*/  USHF.R.U32.HI UR5, URZ, 0x1, UR58 ;  /* 0x00000001ff057899 */ /* 0x004fe4000801163a */
[----:B------:R-:W-:Y:S01]  /*1310*/  USHF.R.U32.HI UR4, URZ, 0x2, UR58 ;  /* 0x00000002ff047899 */ /* 0x000fe2000801163a */
[----:B------:R-:W-:-:S05]  /*1320*/  CS2R.32 R91, SR_CgaSize ;  /* 0x00000000005b7805 */ /* 0x000fca0000008a00 */
[----:B------:R-:W-:-:S05]  /*1330*/  IMAD R91, R91, -0xa0, RZ ;  /* 0xffffff605b5b7824 */ /* 0x000fca00078e02ff */
[----:B------:R-:W-:-:S14]  /*1340*/  R2UR UR13, R91 ;  /* 0x000000005b0d72ca */ /* 0x000fdc00000e0000 */
[----:B------:R-:W2:Y:S01]  /*1350*/  LDCU UR13, c[0x0][UR13+0x2a0] ;  /* 0x000054000d0d77ac */ /* 0x000ea20008000800 */
[----:B------:R-:W1:Y:S01]  /*1360*/  S2UR UR44, SR_CTAID.Z ;  /* 0x00000000002c79c3 */ /* 0x000e620000002700 */
[----:B------:R-:W-:-:S05]  /*1370*/  CS2R.32 R91, SR_CgaSize ;  /* 0x00000000005b7805 */ /* 0x000fca0000008a00 */
[----:B------:R-:W-:-:S05]  /*1380*/  IMAD R91, R91, -0xa0, RZ ;  /* 0xffffff605b5b7824 */ /* 0x000fca00078e02ff */
[----:B------:R-:W-:-:S14]  /*1390*/  R2UR UR14, R91 ;  /* 0x000000005b0e72ca */ /* 0x000fdc00000e0000 */
[----:B------:R-:W2:Y:S01]  /*13a0*/  LDCU UR14, c[0x0][UR14+0x2a4] ;  /* 0x000054800e0e77ac */ /* 0x000ea20008000800 */
[----:B------:R-:W-:Y:S02]  /*13b0*/  ULOP3.LUT UR65, UR5, 0x1, URZ, 0xc0, !UPT ;  /* 0x0000000105417892 */ /* 0x000fe4000f8ec0ff */
[----:B------:R-:W-:Y:S01]  /*13c0*/  ULOP3.LUT UR64, UR4, 0x3, URZ, 0xc0, !UPT ;  /* 0x0000000304407892 */ /* 0x000fe2000f8ec0ff */
[----:B-1----:R-:W-:Y:S01]  /*13d0*/  I2FP.F32.U32 R3, UR68 ;  /* 0x0000004400037c45 */ /* 0x002fe20008201000 */
[----:B------:R-:W1:Y:S04]  /*13e0*/  LDCU UR27, c[0x0][0xf24] ;  /* 0x0001e480ff1b77ac */ /* 0x000e680008000800 */
[----:B---3--:R-:W-:Y:S01]  /*13f0*/  FMUL R3, R3, UR10 ;  /* 0x0000000a03037c20 */ /* 0x008fe20008400000 */
[----:B------:R-:W-:Y:S01]  /*1400*/  ULOP3.LUT UR8, UR58, 0xc, URZ, 0xc0, !UPT ;  /* 0x0000000c3a087892 */ /* 0x000fe2000f8ec0ff */
[----:B----4-:R-:W-:Y:S01]  /*1410*/  I2FP.F32.U32 R2, UR9 ;  /* 0x0000000900027c45 */ /* 0x010fe20008201000 */
[----:B------:R-:W-:-:S03]  /*1420*/  ULOP3.LUT UR6, UR58, 0x3, URZ, 0xc0, !UPT ;  /* 0x000000033a067892 */ /* 0x000fc6000f8ec0ff */
[----:B------:R-:W3:Y:S01]  /*1430*/  F2I.U32.TRUNC.NTZ R3, R3 ;  /* 0x0000000300037305 */ /* 0x000ee2000020f000 */
[----:B------:R-:W-:Y:S01]  /*1440*/  ULOP3.LUT UR7, UR47, 0xc, UR58, 0xf8, !UPT ;  /* 0x0000000c2f077892 */ /* 0x000fe2000f8ef83a */
[----:B------:R-:W-:Y:S01]  /*1450*/  FMUL R2, R2, UR11 ;  /* 0x0000000b02027c20 */ /* 0x000fe20008400000 */
[----:B------:R-:W-:Y:S02]  /*1460*/  UISETP.GT.U32.AND UP2, UPT, UR6, 0xffff, UPT ;  /* 0x0000ffff0600788c */ /* 0x000fe4000bf44070 */
[----:B------:R-:W-:Y:S02]  /*1470*/  UISETP.GT.U32.AND UP1, UPT, UR7, 0xffff, UPT ;  /* 0x0000ffff0700788c */ /* 0x000fe4000bf24070 */
[----:B------:R-:W-:Y:S01]  /*1480*/  UISETP.GT.U32.AND UP0, UPT, UR8, 0xffff, UPT ;  /* 0x0000ffff0800788c */ /* 0x000fe2000bf04070 */
[----:B------:R-:W4:Y:S01]  /*1490*/  F2I.U32.TRUNC.NTZ R2, R2 ;  /* 0x0000000200027305 */ /* 0x000f22000020f000 */
[----:B------:R-:W-:Y:S02]  /*14a0*/  USHF.L.U32 UR50, UR58, 0x7, URZ ;  /* 0x000000073a327899 */ /* 0x000fe400080006ff */
[----:B------:R-:W-:-:S02]  /*14b0*/  USEL UR37, UR6, 0xffff, !UP2 ;  /* 0x0000ffff06257887 */ /* 0x000fc4000d000000 */
[----:B------:R-:W-:Y:S01]  /*14c0*/  USEL UR7, UR7, 0xffff, !UP1 ;  /* 0x0000ffff07077887 */ /* 0x000fe2000c800000 */
[----:B---3--:R-:W-:Y:S01]  /*14d0*/  R2UR UR5, R3 ;  /* 0x00000000030572ca */ /* 0x008fe200000e0000 */
[----:B------:R-:W-:Y:S01]  /*14e0*/  USEL UR8, UR8, 0xffff, !UP0 ;  /* 0x0000ffff08087887 */ /* 0x000fe2000c000000 */
[----:B------:R-:W-:Y:S01]  /*14f0*/  PRMT R3, RZ, 0x7610, R3 ;  /* 0x00007610ff037816 */ /* 0x000fe20000000003 */
[----:B------:R-:W-:Y:S02]  /*1500*/  USHF.L.U32 UR48, UR58, 0x8, URZ ;  /* 0x000000083a307899 */ /* 0x000fe400080006ff */
[----:B------:R-:W-:Y:S02]  /*1510*/  USHF.L.U32 UR52, UR58, 0x5, URZ ;  /* 0x000000053a347899 */ /* 0x000fe400080006ff */
[----:B------:R-:W-:Y:S01]  /*1520*/  USHF.L.U32 UR26, UR58, 0x4, URZ ;  /* 0x000000043a1a7899 */ /* 0x000fe200080006ff */
[----:B----4-:R-:W-:Y:S01]  /*1530*/  R2UR UR4, R2 ;  /* 0x00000000020472ca */ /* 0x010fe200000e0000 */
[----:B------:R-:W-:Y:S01]  /*1540*/  ULOP3.LUT UR50, UR50, 0x180, URZ, 0xc0, !UPT ;  /* 0x0000018032327892 */ /* 0x000fe2000f8ec0ff */
[----:B------:R-:W-:Y:S01]  /*1550*/  PRMT R2, RZ, 0x7610, R2 ;  /* 0x00007610ff027816 */ /* 0x000fe20000000002 */
[----:B------:R-:W-:-:S02]  /*1560*/  ULOP3.LUT UR37, UR37, 0xffff, URZ, 0xc0, !UPT ;  /* 0x0000ffff25257892 */ /* 0x000fc4000f8ec0ff */
[----:B------:R-:W-:Y:S02]  /*1570*/  UIADD3 UR5, UPT, UPT, -UR5, URZ, URZ ;  /* 0x000000ff05057290 */ /* 0x000fe4000fffe1ff */
[----:B------:R-:W-:Y:S02]  /*1580*/  ULOP3.LUT UR7, UR7, 0xffff, URZ, 0xc0, !UPT ;  /* 0x0000ffff07077892 */ /* 0x000fe4000f8ec0ff */
[----:B--2---:R-:W-:Y:S02]  /*1590*/  UIMAD UR5, UR13, UR5, UR68 ;  /* 0x000000050d0572a4 */ /* 0x004fe4000f8e0244 */
[----:B------:R-:W-:Y:S02]  /*15a0*/  ULOP3.LUT UR8, UR8, 0xffff, URZ, 0xc0, !UPT ;  /* 0x0000ffff08087892 */ /* 0x000fe4000f8ec0ff */
[----:B------:R-:W-:Y:S02]  /*15b0*/  UIADD3 UR4, UPT, UPT, -UR4, URZ, URZ ;  /* 0x000000ff04047290 */ /* 0x000fe4000fffe1ff */
[----:B------:R-:W-:Y:S01]  /*15c0*/  IMAD.U32 R91, RZ, RZ, UR5 ;  /* 0x00000005ff5b7e24 */ /* 0x000fe2000f8e00ff */
[----:B------:R-:W-:Y:S01]  /*15d0*/  UMOV UR12, 0x1111 ;  /* 0x00001111000c7882 */ /* 0x000fe20000000000 */
[----:B------:R-:W-:Y:S01]  /*15e0*/  UIMAD UR4, UR14, UR4, UR9 ;  /* 0x000000040e0472a4 */ /* 0x000fe2000f8e0209 */
[----:B------:R-:W-:Y:S01]  /*15f0*/  UMOV UR45, 0x5 ;  /* 0x00000005002d7882 */ /* 0x000fe20000000000 */
[----:B------:R-:W-:Y:S01]  /*1600*/  UMOV UR38, 0xf ;  /* 0x0000000f00267882 */ /* 0x000fe20000000000 */
[----:B------:R-:W-:-:S03]  /*1610*/  ULOP3.LUT UR49, UR48, 0xc00, URZ, 0xc0, !UPT ;  /* 0x00000c0030317892 */ /* 0x000fc6000f8ec0ff */
[----:B------:R-:W-:Y:S01]  /*1620*/  IMAD.U32 R90, RZ, RZ, UR4 ;  /* 0x00000004ff5a7e24 */ /* 0x000fe2000f8e00ff */
[----:B------:R-:W2:Y:S01]  /*1630*/  LDCU UR39, c[0x0][0xf24] ;  /* 0x0001e480ff2777ac */ /* 0x000ea20008000800 */
[----:B------:R-:W3:Y:S01]  /*1640*/  LDCU UR30, c[0x0][0xf30] ;  /* 0x0001e600ff1e77ac */ /* 0x000ee20008000800 */
[----:B------:R-:W-:Y:S02]  /*1650*/  UISETP.NE.AND UP5, UPT, UR24, 0x2, UPT ;  /* 0x000000021800788c */ /* 0x000fe4000bfa5270 */
[----:B------:R-:W-:Y:S02]  /*1660*/  ULOP3.LUT UR29, UR68, 0x1, URZ, 0xc0, !UPT ;  /* 0x00000001441d7892 */ /* 0x000fe4000f8ec0ff */
[----:B------:R-:W-:Y:S02]  /*1670*/  ULOP3.LUT UR48, UR48, 0x200, URZ, 0xc0, !UPT ;  /* 0x0000020030307892 */ /* 0x000fe4000f8ec0ff */
[----:B------:R-:W-:Y:S01]  /*1680*/  ULOP3.LUT UR52, UR52, 0x180, URZ, 0xc0, !UPT ;  /* 0x0000018034347892 */ /* 0x000fe2000f8ec0ff */
[----:B------:R-:W-:Y:S01]  /*1690*/  UMOV UR25, UR68 ;  /* 0x0000004400197c82 */ /* 0x000fe20008000000 */
[----:B-1----:R-:W-:Y:S01]  /*16a0*/  UISETP.GE.AND UP6, UPT, UR27, 0x1, UPT ;  /* 0x000000011b00788c */ /* 0x002fe2000bfc6270 */
[----:B------:R-:W-:Y:S01]  /*16b0*/  UMOV UR34, UR9 ;  /* 0x0000000900227c82 */ /* 0x000fe20008000000 */
[----:B------:R-:W-:-:S02]  /*16c0*/  ULOP3.LUT UR26, UR26, 0xc0, URZ, 0xc0, !UPT ;  /* 0x000000c01a1a7892 */ /* 0x000fc4000f8ec0ff */
[----:B------:R-:W-:Y:S02]  /*16d0*/  USHF.R.U32.HI UR10, URZ, 0x1, UR50 ;  /* 0x00000001ff0a7899 */ /* 0x000fe40008011632 */
[----:B------:R-:W-:Y:S02]  /*16e0*/  USHF.L.U32 UR37, UR12, UR37, URZ ;  /* 0x000000250c257299 */ /* 0x000fe400080006ff */
[----:B------:R-:W-:Y:S02]  /*16f0*/  USHF.L.U32 UR45, UR45, UR7, URZ ;  /* 0x000000072d2d7299 */ /* 0x000fe400080006ff */
[----:B------:R-:W-:Y:S01]  /*1700*/  USHF.L.U32 UR38, UR38, UR8, URZ ;  /* 0x0000000826267299 */ /* 0x000fe200080006ff */
[----:B--23--:R-:W-:Y:S11]  /*1710*/  BRA.U UP4, `(.L_x_18) ;  /* 0x0000000104b47547 */ /* 0x00cff6000b800000 */
[----:B------:R-:W-:Y:S02]  /*1720*/  R2UR UR18, R90 ;  /* 0x000000005a1272ca */ /* 0x000fe400000e0000 */
[----:B------:R-:W-:-:S11]  /*1730*/  R2UR UR19, R91 ;  /* 0x000000005b1372ca */ /* 0x000fd600000e0000 */
[----:B------:R-:W-:Y:S02]  /*1740*/  UISETP.NE.AND UP0, UPT, UR18, URZ, UPT ;  /* 0x000000ff1200728c */ /* 0x000fe4000bf05270 */
[----:B------:R-:W-:Y:S02]  /*1750*/  ULOP3.LUT UR4, UR19, 0x2, URZ, 0x3c, !UPT ;  /* 0x0000000213047892 */ /* 0x000fe4000f8e3cff */
[----:B------:R-:W-:Y:S02]  /*1760*/  UISETP.GT.U32.AND UP1, UPT, UR19, 0x1, UP0 ;  /* 0x000000011300788c */ /* 0x000fe40008724070 */
[----:B------:R-:W-:Y:S02]  /*1770*/  UISETP.NE.AND UP2, UPT, UR18, 0x1, UPT ;  /* 0x000000011200788c */ /* 0x000fe4000bf45270 */
[----:B------:R-:W-:Y:S02]  /*1780*/  UISETP.GT.U32.AND UP0, UPT, UR4, 0x1, UP0 ;  /* 0x000000010400788c */ /* 0x000fe40008704070 */
[----:B------:R-:W-:-:S02]  /*1790*/  USEL UR7, URZ, 0x1, UP1 ;  /* 0x00000001ff077887 */ /* 0x000fc40008800000 */
[----:B------:R-:W-:Y:S02]  /*17a0*/  USEL UR8, URZ, 0x2, UP1 ;  /* 0x00000002ff087887 */ /* 0x000fe40008800000 */
[----:B------:R-:W-:Y:S02]  /*17b0*/  UISETP.GT.U32.AND UP1, UPT, UR19, 0x1, UP2 ;  /* 0x000000011300788c */ /* 0x000fe40009724070 */
[----:B------:R-:W-:Y:S02]  /*17c0*/  USEL UR13, URZ, 0x4, UP0 ;  /* 0x00000004ff0d7887 */ /* 0x000fe40008000000 */
[----:B------:R-:W-:Y:S02]  /*17d0*/  USEL UR16, URZ, 0x8, UP0 ;  /* 0x00000008ff107887 */ /* 0x000fe40008000000 */
[----:B------:R-:W-:Y:S02]  /*17e0*/  UISETP.GT.U32.AND UP0, UPT, UR4, 0x1, UP2 ;  /* 0x000000010400788c */ /* 0x000fe40009704070 */
[----:B------:R-:W-:-:S02]  /*17f0*/  USEL UR6, URZ, 0x10, UP1 ;  /* 0x00000010ff067887 */ /* 0x000fc40008800000 */
[----:B------:R-:W-:Y:S02]  /*1800*/  USEL UR12, URZ, 0x20, UP1 ;  /* 0x00000020ff0c7887 */ /* 0x000fe40008800000 */
[----:B------:R-:W-:Y:S02]  /*1810*/  UISETP.NE.AND UP1, UPT, UR18, 0x2, UPT ;  /* 0x000000021200788c */ /* 0x000fe4000bf25270 */
[----:B------:R-:W-:Y:S02]  /*1820*/  USEL UR15, URZ, 0x40, UP0 ;  /* 0x00000040ff0f7887 */ /* 0x000fe40008000000 */
[----:B------:R-:W-:Y:S02]  /*1830*/  USEL UR17, URZ, 0x80, UP0 ;  /* 0x00000080ff117887 */ /* 0x000fe40008000000 */
[----:B------:R-:W-:Y:S02]  /*1840*/  UISETP.GT.U32.AND UP0, UPT, UR19, 0x1, UP1 ;  /* 0x000000011300788c */ /* 0x000fe40008f04070 */
[----:B------:R-:W-:-:S02]  /*1850*/  UISETP.NE.AND UP2, UPT, UR18, 0x3, UPT ;  /* 0x000000031200788c */ /* 0x000fc4000bf45270 */
[----:B------:R-:W-:Y:S02]  /*1860*/  USEL UR5, URZ, 0x100, UP0 ;  /* 0x00000100ff057887 */ /* 0x000fe40008000000 */
[----:B------:R-:W-:Y:S02]  /*1870*/  USEL UR11, URZ, 0x200, UP0 ;  /* 0x00000200ff0b7887 */ /* 0x000fe40008000000 */
[----:B------:R-:W-:Y:S02]  /*1880*/  UISETP.GT.U32.AND UP0, UPT, UR19, 0x1, UP2 ;  /* 0x000000011300788c */ /* 0x000fe40009704070 */
[----:B------:R-:W-:Y:S02]  /*1890*/  UIADD3 UR5, UPT, UPT, UR5, UR6, UR7 ;  /* 0x0000000605057290 */ /* 0x000fe4000fffe007 */
[----:B------:R-:W-:Y:S02]  /*18a0*/  USEL UR9, URZ, 0x1000, UP0 ;  /* 0x00001000ff097887 */ /* 0x000fe40008000000 */
[----:B------:R-:W-:-:S02]  /*18b0*/  USEL UR14, URZ, 0x2000, UP0 ;  /* 0x00002000ff0e7887 */ /* 0x000fc40008000000 */
[----:B------:R-:W-:Y:S02]  /*18c0*/  UIADD3 UR5, UPT, UPT, UR8, UR9, UR5 ;  /* 0x0000000908057290 */ /* 0x000fe4000fffe005 */
[----:B------:R-:W-:Y:S02]  /*18d0*/  UISETP.GT.U32.AND UP1, UPT, UR4, 0x1, UP1 ;  /* 0x000000010400788c */ /* 0x000fe40008f24070 */
[----:B------:R-:W-:Y:S02]  /*18e0*/  UIADD3 UR5, UPT, UPT, UR11, UR12, UR5 ;  /* 0x0000000c0b057290 */ /* 0x000fe4000fffe005 */
[----:B------:R-:W-:Y:S02]  /*18f0*/  UISETP.GT.U32.AND UP0, UPT, UR4, 0x1, UP2 ;  /* 0x000000010400788c */ /* 0x000fe40009704070 */
[----:B------:R-:W-:Y:S02]  /*1900*/  USEL UR4, URZ, 0x400, UP1 ;  /* 0x00000400ff047887 */ /* 0x000fe40008800000 */
[----:B------:R-:W-:-:S02]  /*1910*/  UIADD3 UR5, UPT, UPT, UR13, UR14, UR5 ;  /* 0x0000000e0d057290 */ /* 0x000fc4000fffe005 */
[----:B------:R-:W-:Y:S02]  /*1920*/  USEL UR6, URZ, 0x4000, UP0 ;  /* 0x00004000ff067887 */ /* 0x000fe40008000000 */
[----:B------:R-:W-:Y:S02]  /*1930*/  UIADD3 UR5, UPT, UPT, UR4, UR15, UR5 ;  /* 0x0000000f04057290 */ /* 0x000fe4000fffe005 */
[----:B------:R-:W-:Y:S02]  /*1940*/  USEL UR7, URZ, 0x800, UP1 ;  /* 0x00000800ff077887 */ /* 0x000fe40008800000 */
[----:B------:R-:W-:Y:S02]  /*1950*/  ULOP3.LUT UR4, UR19, 0xfffffffe, URZ, 0xc0, !UPT ;  /* 0xfffffffe13047892 */ /* 0x000fe4000f8ec0ff */
[----:B------:R-:W-:Y:S02]  /*1960*/  UIADD3 UR5, UPT, UPT, UR16, UR6, UR5 ;  /* 0x0000000610057290 */ /* 0x000fe4000fffe005 */
[----:B------:R-:W-:-:S02]  /*1970*/  ULEA UR4, UR18, UR4, 0x2 ;  /* 0x0000000412047291 */ /* 0x000fc4000f8e10ff */
[----:B------:R-:W-:Y:S02]  /*1980*/  USEL UR6, URZ, 0x8000, UP0 ;  /* 0x00008000ff067887 */ /* 0x000fe40008000000 */
[----:B------:R-:W-:-:S03]  /*1990*/  UIADD3 UR5, UPT, UPT, UR7, UR17, UR5 ;  /* 0x0000001107057290 */ /* 0x000fc6000fffe005 */
[----:B------:R-:W-:Y:S01]  /*19a0*/  UMOV UR7, 0x3 ;  /* 0x0000000300077882 */ /* 0x000fe20000000000 */
[----:B------:R-:W-:Y:S02]  /*19b0*/  UIADD3 UR5, UPT, UPT, UR5, UR6, URZ ;  /* 0x0000000605057290 */ /* 0x000fe4000fffe0ff */
[----:B------:R-:W-:-:S04]  /*19c0*/  USHF.L.U32 UR4, UR7, UR4, URZ ;  /* 0x0000000407047299 */ /* 0x000fc800080006ff */
[----:B------:R-:W-:Y:S02]  /*19d0*/  IMAD.U32 R3, RZ, RZ, UR5 ;  /* 0x00000005ff037e24 */ /* 0x000fe4000f8e00ff */
[----:B------:R-:W-:Y:S02]  /*19e0*/  IMAD.U32 R2, RZ, RZ, UR4 ;  /* 0x00000004ff027e24 */ /* 0x000fe4000f8e00ff */
.L_x_18:
[----:B------:R-:W-:Y:S05]  /*19f0*/  BRA.U !UP6, `(.L_x_19) ;  /* 0x000000010ed47547 */ /* 0x000fea000b800000 */
[----:B------:R-:W1:Y:S01]  /*1a00*/  LDCU.128 UR12, c[0x0][0xf10] ;  /* 0x0001e200ff0c77ac */ /* 0x000e620008000c00 */
[----:B------:R-:W2:Y:S01]  /*1a10*/  LDCU UR6, c[0x0][0x370] ;  /* 0x00006e00ff0677ac */ /* 0x000ea20008000800 */
[----:B------:R-:W3:Y:S01]  /*1a20*/  LDCU UR5, c[0x0][0x374] ;  /* 0x00006e80ff0577ac */ /* 0x000ee20008000800 */
[----:B------:R-:W4:Y:S01]  /*1a30*/  LDCU UR28, c[0x0][0xf0c] ;  /* 0x0001e180ff1c77ac */ /* 0x000f220008000800 */
[----:B------:R-:W4:Y:S01]  /*1a40*/  LDCU UR7, c[0x0][0xf20] ;  /* 0x0001e400ff0777ac */ /* 0x000f220008000800 */
[----:B------:R-:W4:Y:S01]  /*1a50*/  LDCU.64 UR8, c[0x0][0xf28] ;  /* 0x0001e500ff0877ac */ /* 0x000f220008000a00 */
[----:B-1----:R-:W-:Y:S02]  /*1a60*/  UISETP.NE.AND UP0, UPT, UR14, 0x1, UPT ;  /* 0x000000010e00788c */ /* 0x002fe4000bf05270 */
[----:B---3--:R-:W-:Y:S02]  /*1a70*/  UIMAD.WIDE.U32 UR16, UR5, UR15, URZ ;  /* 0x0000000f051072a5 */ /* 0x008fe4000f8e00ff */
[----:B--2---:R-:W-:-:S02]  /*1a80*/  UIMAD.WIDE.U32 UR20, UR6, UR12, URZ ;  /* 0x0000000c061472a5 */ /* 0x004fc4000f8e00ff */
[----:B----4-:R-:W-:Y:S02]  /*1a90*/  UISETP.NE.AND UP1, UPT, UR28, 0x1, UPT ;  /* 0x000000011c00788c */ /* 0x010fe4000bf25270 */
[----:B------:R-:W-:Y:S01]  /*1aa0*/  UISETP.NE.AND UP2, UPT, UR27, 0x1, UPT ;  /* 0x000000011b00788c */ /* 0x000fe2000bf45270 */
[----:B------:R-:W-:Y:S02]  /*1ab0*/  UMOV UR16, UR17 ;  /* 0x0000001100107c82 */ /* 0x000fe40008000000 */
[----:B------:R-:W-:Y:S01]  /*1ac0*/  UMOV UR20, UR21 ;  /* 0x0000001500147c82 */ /* 0x000fe20008000000 */
[----:B------:R-:W-:Y:S02]  /*1ad0*/  @UP0 USHF.R.U32.HI UR5, URZ, UR7, UR16 ;  /* 0x00000007ff050299 */ /* 0x000fe40008011610 */
[----:B------:R-:W-:Y:S02]  /*1ae0*/  UIMAD.WIDE.U32 UR22, UR34, UR15, URZ ;  /* 0x0000000f221672a5 */ /* 0x000fe4000f8e00ff */
[----:B------:R-:W-:-:S02]  /*1af0*/  UIMAD.WIDE.U32 UR16, UR5, UR8, URZ ;  /* 0x00000008051072a5 */ /* 0x000fc4000f8e00ff */
[----:B------:R-:W-:Y:S02]  /*1b00*/  @UP1 USHF.R.U32.HI UR6, URZ, UR13, UR20 ;  /* 0x0000000dff061299 */ /* 0x000fe40008011614 */
[----:B------:R-:W-:Y:S02]  /*1b10*/  UIMAD.WIDE.U32 UR18, UR25, UR12, URZ ;  /* 0x0000000c191272a5 */ /* 0x000fe4000f8e00ff */
[----:B------:R-:W-:Y:S01]  /*1b20*/  UIMAD.WIDE.U32 UR20, UR6, UR8, URZ ;  /* 0x00000008061472a5 */ /* 0x000fe2000f8e00ff */
[----:B------:R-:W-:Y:S01]  /*1b30*/  UMOV UR4, UR23 ;  /* 0x0000001700047c82 */ /* 0x000fe20008000000 */
[----:B------:R-:W-:Y:S01]  /*1b40*/  UMOV UR16, UR17 ;  /* 0x0000001100107c82 */ /* 0x000fe20008000000 */
[----:B------:R-:W-:Y:S02]  /*1b50*/  USHF.R.U32.HI UR4, URZ, UR7, UR4 ;  /* 0x00000007ff047299 */ /* 0x000fe40008011604 */
[----:B------:R-:W-:Y:S01]  /*1b60*/  @UP2 USHF.R.U32.HI UR5, URZ, UR9, UR16 ;  /* 0x00000009ff052299 */ /* 0x000fe20008011610 */
[----:B------:R-:W-:Y:S01]  /*1b70*/  UMOV UR18, UR19 ;  /* 0x0000001300127c82 */ /* 0x000fe20008000000 */
[----:B------:R-:W-:Y:S01]  /*1b80*/  UMOV UR20, UR21 ;  /* 0x0000001500147c82 */ /* 0x000fe20008000000 */
[----:B------:R-:W-:-:S02]  /*1b90*/  USHF.R.U32.HI UR13, URZ, UR13, UR18 ;  /* 0x0000000dff0d7299 */ /* 0x000fc40008011612 */
[----:B------:R-:W-:Y:S02]  /*1ba0*/  USEL UR4, UR34, UR4, !UP0 ;  /* 0x0000000422047287 */ /* 0x000fe4000c000000 */
[----:B------:R-:W-:Y:S02]  /*1bb0*/  @UP2 USHF.R.U32.HI UR6, URZ, UR9, UR20 ;  /* 0x00000009ff062299 */ /* 0x000fe40008011614 */
[----:B------:R-:W-:Y:S02]  /*1bc0*/  UIMAD UR7, UR5, UR27, URZ ;  /* 0x0000001b050772a4 */ /* 0x000fe4000f8e02ff */
[----:B------:R-:W-:Y:S02]  /*1bd0*/  USEL UR5, UR25, UR13, !UP1 ;  /* 0x0000000d19057287 */ /* 0x000fe4000c800000 */
[----:B------:R-:W-:Y:S02]  /*1be0*/  UIMAD UR11, UR6, UR27, URZ ;  /* 0x0000001b060b72a4 */ /* 0x000fe4000f8e02ff */
[----:B------:R-:W-:-:S02]  /*1bf0*/  UISETP.GE.AND UP0, UPT, UR4, UR7, UPT ;  /* 0x000000070400728c */ /* 0x000fc4000bf06270 */
[----:B------:R-:W-:Y:S02]  /*1c00*/  UIMAD.WIDE.U32 UR12, UR4, UR8, URZ ;  /* 0x00000008040c72a5 */ /* 0x000fe4000f8e00ff */
[----:B------:R-:W-:Y:S02]  /*1c10*/  UISETP.GE.OR UP0, UPT, UR5, UR11, UP0 ;  /* 0x0000000b0500728c */ /* 0x000fe40008706670 */
[----:B------:R-:W-:Y:S02]  /*1c20*/  UIMAD.WIDE.U32 UR16, UR5, UR8, URZ ;  /* 0x00000008051072a5 */ /* 0x000fe4000f8e00ff */
[----:B------:R-:W-:Y:S01]  /*1c30*/  UIADD3 UR11, UPT, UPT, -UR4, URZ, URZ ;  /* 0x000000ff040b7290 */ /* 0x000fe2000fffe1ff */
[----:B------:R-:W-:Y:S01]  /*1c40*/  UMOV UR8, UR13 ;  /* 0x0000000d00087c82 */ /* 0x000fe20008000000 */
[----:B------:R-:W-:Y:S02]  /*1c50*/  UIADD3 UR12, UPT, UPT, -UR5, URZ, URZ ;  /* 0x000000ff050c7290 */ /* 0x000fe4000fffe1ff */
[----:B------:R-:W-:-:S03]  /*1c60*/  USHF.R.U32.HI UR8, URZ, UR9, UR8 ;  /* 0x00000009ff087299 */ /* 0x000fc60008011608 */
[----:B------:R-:W-:Y:S01]  /*1c70*/  @!UP0 UMOV UR7, UR17 ;  /* 0x0000001100078c82 */ /* 0x000fe20008000000 */
[----:B------:R-:W-:Y:S02]  /*1c80*/  UIMAD UR34, UR14, UR11, UR34 ;  /* 0x0000000b0e2272a4 */ /* 0x000fe4000f8e0222 */
[----:B------:R-:W-:Y:S02]  /*1c90*/  USEL UR8, UR4, UR8, !UP2 ;  /* 0x0000000804087287 */ /* 0x000fe4000d000000 */
[----:B------:R-:W-:Y:S02]  /*1ca0*/  @!UP0 USHF.R.U32.HI UR7, URZ, UR9, UR7 ;  /* 0x00000009ff078299 */ /* 0x000fe40008011607 */
[----:B------:R-:W-:Y:S02]  /*1cb0*/  UIADD3 UR9, UPT, UPT, -UR8, URZ, URZ ;  /* 0x000000ff08097290 */ /* 0x000fe4000fffe1ff */
[----:B------:R-:W-:Y:S02]  /*1cc0*/  @!UP0 USEL UR7, UR5, UR7, !UP2 ;  /* 0x0000000705078287 */ /* 0x000fe4000d000000 */
[----:B------:R-:W-:-:S02]  /*1cd0*/  UIMAD UR9, UR27, UR9, UR4 ;  /* 0x000000091b0972a4 */ /* 0x000fc4000f8e0204 */
[----:B------:R-:W-:Y:S02]  /*1ce0*/  @!UP0 UIADD3 UR8, UPT, UPT, UR8, -UR7, URZ ;  /* 0x8000000708088290 */ /* 0x000fe4000fffe0ff */
[----:B------:R-:W-:Y:S02]  /*1cf0*/  @!UP0 UIMAD UR6, UR9, UR6, UR7 ;  /* 0x00000006090682a4 */ /* 0x000fe4000f8e0207 */
[----:B------:R-:W-:Y:S02]  /*1d00*/  @!UP0 UIMAD UR4, UR8, UR27, UR5 ;  /* 0x0000001b080482a4 */ /* 0x000fe4000f8e0205 */
[----:B------:R-:W-:Y:S02]  /*1d10*/  UIMAD UR25, UR28, UR12, UR25 ;  /* 0x0000000c1c1972a4 */ /* 0x000fe4000f8e0219 */
[----:B------:R-:W-:Y:S01]  /*1d20*/  UIMAD UR34, UR4, UR14, UR34 ;  /* 0x0000000e042272a4 */ /* 0x000fe2000f8e0222 */
[----:B------:R-:W-:Y:S02]  /*1d30*/  @!UP0 UMOV UR5, UR6 ;  /* 0x0000000600058c82 */ /* 0x000fe40008000000 */
[----:B------:R-:W-:-:S12]  /*1d40*/  UIMAD UR25, UR5, UR28, UR25 ;  /* 0x0000001c051972a4 */ /* 0x000fd8000f8e0219 */
.L_x_19:
[----:B------:R-:W-:-:S09]  /*1d50*/  UISETP.NE.AND UP0, UPT, UR30, 0x1, UPT ;  /* 0x000000011e00788c */ /* 0x000fd2000bf05270 */
[----:B------:R-:W-:Y:S05]  /*1d60*/  BRA.U UP0, `(.L_x_20) ;  /* 0x0000000100447547 */ /* 0x000fea000b800000 */
[----:B------:R-:W1:Y:S01]  /*1d70*/  LDCU.128 UR12, c[0x0][0xf10] ;  /* 0x0001e200ff0c77ac */ /* 0x000e620008000c00 */
[----:B------:R-:W2:Y:S01]  /*1d80*/  LDCU UR8, c[0x0][0xf0c] ;  /* 0x0001e180ff0877ac */ /* 0x000ea20008000800 */
[----:B------:R-:W3:Y:S01]  /*1d90*/  LDCU UR9, c[0x0][0xf20] ;  /* 0x0001e400ff0977ac */ /* 0x000ee20008000800 */
[----:B-1----:R-:W-:Y:S02]  /*1da0*/  UIMAD.WIDE.U32 UR6, UR25, UR12, URZ ;  /* 0x0000000c190672a5 */ /* 0x002fe4000f8e00ff */
[----:B------:R-:W-:Y:S02]  /*1db0*/  UIMAD.WIDE.U32 UR4, UR34, UR15, URZ ;  /* 0x0000000f220472a5 */ /* 0x000fe4000f8e00ff */
[----:B--2---:R-:W-:Y:S02]  /*1dc0*/  UISETP.NE.AND UP1, UPT, UR8, 0x1, UPT ;  /* 0x000000010800788c */ /* 0x004fe4000bf25270 */
[----:B------:R-:W-:Y:S01]  /*1dd0*/  UISETP.NE.AND UP0, UPT, UR14, 0x1, UPT ;  /* 0x000000010e00788c */ /* 0x000fe2000bf05270 */
[----:B------:R-:W-:-:S02]  /*1de0*/  UMOV UR6, UR7 ;  /* 0x0000000700067c82 */ /* 0x000fc40008000000 */
[----:B------:R-:W-:Y:S01]  /*1df0*/  UMOV UR4, UR5 ;  /* 0x0000000500047c82 */ /* 0x000fe20008000000 */
[----:B------:R-:W-:Y:S02]  /*1e00*/  USHF.R.U32.HI UR13, URZ, UR13, UR6 ;  /* 0x0000000dff0d7299 */ /* 0x000fe40008011606 */
[----:B---3--:R-:W-:Y:S02]  /*1e10*/  USHF.R.U32.HI UR4, URZ, UR9, UR4 ;  /* 0x00000009ff047299 */ /* 0x008fe40008011604 */
[----:B------:R-:W-:Y:S02]  /*1e20*/  USEL UR5, UR25, UR13, !UP1 ;  /* 0x0000000d19057287 */ /* 0x000fe4000c800000 */
[----:B------:R-:W-:-:S04]  /*1e30*/  USEL UR4, UR34, UR4, !UP0 ;  /* 0x0000000422047287 */ /* 0x000fc8000c000000 */
[----:B------:R-:W-:Y:S02]  /*1e40*/  UIADD3 UR6, UPT, UPT, UR5, -UR4, URZ ;  /* 0x8000000405067290 */ /* 0x000fe4000fffe0ff */
[----:B------:R-:W-:Y:S02]  /*1e50*/  UIADD3 UR4, UPT, UPT, -UR5, UR4, URZ ;  /* 0x0000000405047290 */ /* 0x000fe4000fffe1ff */
[----:B------:R-:W-:Y:S02]  /*1e60*/  UIMAD UR34, UR6, UR14, UR34 ;  /* 0x0000000e062272a4 */ /* 0x000fe4000f8e0222 */
[----:B------:R-:W-:-:S12]  /*1e70*/  UIMAD UR25, UR4, UR8, UR25 ;  /* 0x00000008041972a4 */ /* 0x000fd8000f8e0219 */
.L_x_20:
[----:B------:R-:W-:-:S09]  /*1e80*/  UISETP.EQ.U32.AND UP0, UPT, UR31, 0x1, UPT ;  /* 0x000000011f00788c */ /* 0x000fd2000bf02070 */
[----:B------:R-:W-:Y:S05]  /*1e90*/  BRA.U !UP0, `(.L_x_21) ;  /* 0x00000001080c7547 */ /* 0x000fea000b800000 */
[----:B------:R-:W-:Y:S01]  /*1ea0*/  UCGABAR_WAIT ;  /* 0x0000000000007dc7 */ /* 0x000fe20008000000 */
[----:B------:R-:W-:Y:S01]  /*1eb0*/  CCTL.IVALL ;  /* 0x00000000ff00798f */ /* 0x000fe20002000000 */
[----:B------:R-:W-:Y:S05]  /*1ec0*/  BRA `(.L_x_22) ;  /* 0x0000000000047947 */ /* 0x000fea0003800000 */
.L_x_21:
[----:B------:R-:W-:Y:S06]  /*1ed0*/  BAR.SYNC.DEFER_BLOCKING 0x0 ;  /* 0x0000000000007b1d */ /* 0x000fec0000010000 */
.L_x_22:
[----:B------:R-:W-:Y:S05]  /*1ee0*/  BRA.U UP5, `(.L_x_23) ;  /* 0x0000002505cc7547 */ /* 0x000fea000b800000 */
[----:B------:R-:W1:Y:S01]  /*1ef0*/  LDCU UR6, c[0x0][0x38c] ;  /* 0x00007180ff0677ac */ /* 0x000e620008000800 */
[----:B------:R-:W-:Y:S01]  /*1f00*/  PLOP3.LUT P2, PT, PT, PT, UP3, 0x80, 0x8 ;  /* 0x000000000008781c */ /* 0x000fe20003f4f038 */
[----:B------:R-:W-:Y:S01]  /*1f10*/  IMAD.MOV.U32 R12, RZ, RZ, 0x1 ;  /* 0x00000001ff0c7424 */ /* 0x000fe200078e00ff */
[----:B------:R-:W-:Y:S02]  /*1f20*/  ISETP.NE.AND P3, PT, R0, RZ, P4 ;  /* 0x000000ff0000720c */ /* 0x000fe40002765270 */
[----:B------:R-:W-:Y:S02]  /*1f30*/  CS2R R10, SRZ ;  /* 0x00000000000a7805 */ /* 0x000fe4000001ff00 */
[----:B------:R-:W-:Y:S01]  /*1f40*/  PLOP3.LUT P2, PT, P2, PT, PT, 0x8, 0x80 ;  /* 0x000000000080781c */ /* 0x000fe2000174e170 */
[----:B------:R-:W-:Y:S01]  /*1f50*/  IMAD.MOV.U32 R9, RZ, RZ, RZ ;  /* 0x000000ffff097224 */ /* 0x000fe200078e00ff */
[----:B------:R-:W2:Y:S01]  /*1f60*/  LDCU UR60, c[0x0][0x370] ;  /* 0x00006e00ff3c77ac */ /* 0x000ea20008000800 */
[----:B------:R-:W-:Y:S01]  /*1f70*/  IMAD.MOV.U32 R8, RZ, RZ, 0x1 ;  /* 0x00000001ff087424 */ /* 0x000fe200078e00ff */
[----:B------:R-:W3:Y:S01]  /*1f80*/  LDCU.64 UR46, c[0x0][0x348] ;  /* 0x00006900ff2e77ac */ /* 0x000ee20008000a00 */
[----:B------:R-:W-:-:S02]  /*1f90*/  ULEA UR65, UR29, UR65, 0x1 ;  /* 0x000000411d417291 */ /* 0x000fc4000f8e08ff */
[----:B------:R-:W-:Y:S02]  /*1fa0*/  ULEA UR64, UR29, UR64, 0x2 ;  /* 0x000000401d407291 */ /* 0x000fe4000f8e10ff */
[----:B-1----:R-:W-:Y:S02]  /*1fb0*/  UIADD3 UR5, UPT, UPT, UR6, 0x3f, URZ ;  /* 0x0000003f06057890 */ /* 0x002fe4000fffe0ff */
[----:B------:R-:W-:Y:S02]  /*1fc0*/  UIADD3 UR67, UPT, UPT, UR6, 0x7e, URZ ;  /* 0x0000007e06437890 */ /* 0x000fe4000fffe0ff */
[----:B------:R-:W-:Y:S01]  /*1fd0*/  USHF.R.S32.HI UR4, URZ, 0x1f, UR5 ;  /* 0x0000001fff047899 */ /* 0x000fe20008011405 */
[----:B------:R-:W1:Y:S03]  /*1fe0*/  LDCU UR59, c[0x0][0x374] ;  /* 0x00006e80ff3b77ac */ /* 0x000e660008000800 */
[----:B------:R-:W-:Y:S01]  /*1ff0*/  ULEA.HI UR4, UR4, UR5, URZ, 0x6 ;  /* 0x0000000504047291 */ /* 0x000fe2000f8f30ff */
[----:B------:R-:W-:-:S03]  /*2000*/  UMOV UR14, URZ ;  /* 0x000000ff000e7c82 */ /* 0x000fc60008000000 */
[----:B------:R-:W-:Y:S02]  /*2010*/  USHF.R.S32.HI UR62, URZ, 0x6, UR4 ;  /* 0x00000006ff3e7899 */ /* 0x000fe40008011404 */
[----:B------:R-:W-:Y:S02]  /*2020*/  UIADD3 UR4, UPT, UPT, UR6, -0x1, URZ ;  /* 0xffffffff06047890 */ /* 0x000fe4000fffe0ff */
[----:B------:R-:W-:Y:S02]  /*2030*/  UISETP.LT.U32.AND UP0, UPT, UR62, 0x21, UPT ;  /* 0x000000213e00788c */ /* 0x000fe4000bf01070 */
[----:B------:R-:W-:Y:S02]  /*2040*/  UISETP.GE.U32.AND UP1, UPT, UR4, -0x7f, UPT ;  /* 0xffffff810400788c */ /* 0x000fe4000bf26070 */
[----:B------:R-:W-:Y:S02]  /*2050*/  USEL UR61, UR62, 0x21, UP0 ;  /* 0x000000213e3d7887 */ /* 0x000fe40008000000 */
[----:B------:R-:W-:-:S02]  /*2060*/  UISETP.NE.AND UP0, UPT, UR24, URZ, UPT ;  /* 0x000000ff1800728c */ /* 0x000fc4000bf05270 */
[----:B------:R-:W-:Y:S02]  /*2070*/  UIADD3 UR4, UPT, UPT, UR61, -0x1, URZ ;  /* 0xffffffff3d047890 */ /* 0x000fe4000fffe0ff */
[----:B------:R-:W-:Y:S02]  /*2080*/  USEL UR51, UR51, 0x2, UP0 ;  /* 0x0000000233337887 */ /* 0x000fe40008000000 */
[----:B------:R-:W-:Y:S02]  /*2090*/  UIADD3 UR66, UPT, UPT, UR62, -UR61, URZ ;  /* 0x8000003d3e427290 */ /* 0x000fe4000fffe0ff */
[----:B------:R-:W-:-:S04]  /*20a0*/  @UP1 UIADD3 UR4, UPT, UPT, UR61, URZ, URZ ;  /* 0x000000ff3d041290 */ /* 0x000fc8000fffe0ff */
[----:B------:R-:W-:Y:S02]  /*20b0*/  UIADD3 UR53, UPT, UPT, UR4, 0x1, URZ ;  /* 0x0000000104357890 */ /* 0x000fe4000fffe0ff */
[----:B-123--:R-:W-:-:S12]  /*20c0*/  UIADD3 UR63, UPT, UPT, -UR4, URZ, URZ ;  /* 0x000000ff043f7290 */ /* 0x00efd8000fffe1ff */
.L_x_47:
[----:B------:R-:W-:Y:S01]  /*20d0*/  UISETP.NE.AND UP0, UPT, UR58, URZ, UPT ;  /* 0x000000ff3a00728c */ /* 0x000fe2000bf05270 */
[----:B-1----:R-:W1:Y:S08]  /*20e0*/  S2UR UR58, SR_CgaCtaId ;  /* 0x00000000003a79c3 */ /* 0x002e700000008800 */
[----:B---3--:R-:W-:Y:S05]  /*20f0*/  BRA.U UP0, `(.L_x_24) ;  /* 0x0000000100347547 */ /* 0x008fea000b800000 */
[----:B------:R-:W2:Y:S01]  /*2100*/  S2R R0, SR_CgaCtaId ;  /* 0x0000000000007919 */ /* 0x000ea20000008800 */
[----:B------:R-:W-:Y:S02]  /*2110*/  MOV R3, 0x400 ;  /* 0x0000040000037802 */ /* 0x000fe40000000f00 */
[----:B------:R-:W-:Y:S02]  /*2120*/  SHF.L.U32 R2, R8, 0x1f, RZ ;  /* 0x0000001f08027819 */ /* 0x000fe400000006ff */
[----:B--2---:R-:W-:-:S05]  /*2130*/  LEA R0, R0, R3, 0x18 ;  /* 0x0000000300007211 */ /* 0x004fca00078ec0ff */
[----:B------:R-:W-:-:S04]  /*2140*/  IMAD R3, R9, 0x8, R0 ;  /* 0x0000000809037824 */ /* 0x000fc800078e0200 */
[----:B------:R-:W2:Y:S02]  /*2150*/  SYNCS.PHASECHK.TRANS64.TRYWAIT P0, [R3+URZ+0x2a0], R2 ;  /* 0x0002a002030075a7 */ /* 0x000ea400080011ff */
[----:B--2---:R-:W-:Y:S05]  /*2160*/  @!P0 BRA `(.L_x_25) ;  /* 0x0000007c00fc8947 */ /* 0x004fea0003800000 */
.L_x_167:
[----:B------:R-:W-:Y:S01]  /*2170*/  VIADD R9, R9, 0x1 ;  /* 0x0000000109097836 */ /* 0x000fe20000000000 */
[----:B------:R2:W-:Y:S04]  /*2180*/  SYNCS.ARRIVE.TRANS64.A1T0 RZ, [R3+URZ+0x290], RZ ;  /* 0x000290ff03ff79a7 */ /* 0x0005e800081000ff */
[----:B------:R-:W-:-:S04]  /*2190*/  ISETP.NE.AND P0, PT, R9, 0x2, PT ;  /* 0x000000020900780c */ /* 0x000fc80003f05270 */
[----:B------:R-:W-:Y:S02]  /*21a0*/  SEL R9, R9, RZ, P0 ;  /* 0x000000ff09097207 */ /* 0x000fe40000000000 */
[----:B--2---:R-:W-:-:S04]  /*21b0*/  SEL R3, RZ, 0x1, P0 ;  /* 0x00000001ff037807 */ /* 0x004fc80000000000 */
[----:B------:R-:W-:Y:S02]  /*21c0*/  LOP3.LUT R8, R8, R3, RZ, 0x3c, !PT ;  /* 0x0000000308087212 */ /* 0x000fe400078e3cff */
.L_x_24:
[----:B------:R-:W-:Y:S01]  /*21d0*/  UMOV UR6, 0x400 ;  /* 0x0000040000067882 */ /* 0x000fe20000000000 */
[----:B------:R-:W-:Y:S01]  /*21e0*/  SHF.L.U32 R0, R12, 0x1f, RZ ;  /* 0x0000001f0c007819 */ /* 0x000fe200000006ff */
[----:B-1----:R-:W-:Y:S02]  /*21f0*/  ULEA UR6, UR58, UR6, 0x18 ;  /* 0x000000063a067291 */ /* 0x002fe4000f8ec0ff */
[----:B------:R-:W-:Y:S02]  /*2200*/  UISETP.GE.U32.AND UP0, UPT, UR67, 0x7f, UPT ;  /* 0x0000007f4300788c */ /* 0x000fe4000bf06070 */
[----:B------:R-:W-:Y:S02]  /*2210*/  ULEA UR4, UR14, UR6, 0x3 ;  /* 0x000000060e047291 */ /* 0x000fe4000f8e18ff */
[----:B------:R-:W-:Y:S02]  /*2220*/  ULEA UR35, UR34, UR65, 0x2 ;  /* 0x0000004122237291 */ /* 0x000fe4000f8e10ff */
[----:B------:R-:W-:-:S02]  /*2230*/  ULEA.HI UR11, UR34, UR34, URZ, 0x1 ;  /* 0x00000022220b7291 */ /* 0x000fc4000f8f08ff */
[----:B------:R-:W-:Y:S02]  /*2240*/  USHF.L.U32 UR35, UR35, 0x4, URZ ;  /* 0x0000000423237899 */ /* 0x000fe400080006ff */
[----:B------:R-:W-:Y:S01]  /*2250*/  USHF.R.S32.HI UR11, URZ, 0x1, UR11 ;  /* 0x00000001ff0b7899 */ /* 0x000fe2000801140b */
[----:B------:R1:W2:Y:S01]  /*2260*/  SYNCS.PHASECHK.TRANS64.TRYWAIT P1, [UR4+0x108], R0 ;  /* 0x00010800ff0075a7 */ /* 0x0002a20008021104 */
[----:B------:R-:W-:Y:S01]  /*2270*/  ULEA.HI UR4, UR25, UR25, URZ, 0x1 ;  /* 0x0000001919047291 */ /* 0x000fe2000f8f08ff */
[----:B------:R-:W-:-:S03]  /*2280*/  UMOV UR20, URZ ;  /* 0x000000ff00147c82 */ /* 0x000fc60008000000 */
[----:B------:R-:W-:Y:S02]  /*2290*/  USHF.L.U32 UR43, UR4, 0x7, URZ ;  /* 0x00000007042b7899 */ /* 0x000fe400080006ff */
[----:B------:R-:W-:Y:S02]  /*22a0*/  ULOP3.LUT UR27, UR4, 0xfffffffe, URZ, 0xc0, !UPT ;  /* 0xfffffffe041b7892 */ /* 0x000fe4000f8ec0ff */
[----:B------:R-:W-:Y:S02]  /*22b0*/  ULOP3.LUT UR43, UR43, 0xffffff00, URZ, 0xc0, !UPT ;  /* 0xffffff002b2b7892 */ /* 0x000fe4000f8ec0ff */
[----:B------:R-:W-:Y:S02]  /*22c0*/  ULOP3.LUT UR27, UR27, 0x1, UR68, 0xf8, !UPT ;  /* 0x000000011b1b7892 */ /* 0x000fe4000f8ef844 */
[----:B------:R-:W-:Y:S01]  /*22d0*/  ULEA UR43, UR64, UR43, 0x5 ;  /* 0x0000002b402b7291 */ /* 0x000fe2000f8e28ff */
[----:B------:R-:W-:Y:S11]  /*22e0*/  BRA.U !UP0, `(.L_x_26) ;  /* 0x0000000508287547 */ /* 0x000ff6000b800000 */
[----:B------:R-:W-:Y:S01]  /*22f0*/  UMOV UR15, UR63 ;  /* 0x0000003f000f7c82 */ /* 0x000fe20008000000 */
[----:B------:R-:W-:Y:S01]  /*2300*/  UMOV UR4, UR14 ;  /* 0x0000000e00047c82 */ /* 0x000fe20008000000 */
[----:B------:R-:W-:Y:S01]  /*2310*/  UMOV UR28, 0xffffffff ;  /* 0xffffffff001c7882 */ /* 0x000fe20000000000 */
[----:B------:R-:W-:-:S05]  /*2320*/  UMOV UR42, URZ ;  /* 0x000000ff002a7c82 */ /* 0x000fca0008000000 */
.L_x_34:
[----:B------:R-:W-:Y:S01]  /*2330*/  ULEA UR5, UR4, UR6, 0x3 ;  /* 0x0000000604057291 */ /* 0x000fe2000f8e18ff */
[----:B--2---:R-:W-:Y:S01]  /*2340*/  @P4 MOV R2, 0x3000 ;  /* 0x0000300000024802 */ /* 0x004fe20000000f00 */
[----:B--23--:R-:W-:Y:S10]  /*2350*/  @P1 BRA `(.L_x_27) ;  /* 0x00000000000c1947 */ /* 0x00cff40003800000 */
[----:B------:R-:W-:-:S04]  /*2360*/  SHF.L.U32 R3, R12, 0x1f, RZ ;  /* 0x0000001f0c037819 */ /* 0x000fc800000006ff */
[----:B------:R-:W2:Y:S02]  /*2370*/  SYNCS.PHASECHK.TRANS64.TRYWAIT P0, [UR5+0x108], R3 ;  /* 0x00010803ff0075a7 */ /* 0x000ea40008001105 */
[----:B--2---:R-:W-:Y:S05]  /*2380*/  @!P0 BRA `(.L_x_28) ;  /* 0x0000007c00888947 */ /* 0x004fea0003800000 */
.L_x_27:
[----:B------:R2:W-:Y:S01]  /*2390*/  @P4 SYNCS.ARRIVE.TRANS64 RZ, [UR5], R2 ;  /* 0x00000002ffff49a7 */ /* 0x0005e20008000005 */
[----:B------:R-:W-:Y:S02]  /*23a0*/  ULOP3.LUT UR7, UR51, 0x2, URZ, 0xfc, !UPT ;  /* 0x0000000233077892 */ /* 0x000fe4000f8efcff */
[----:B------:R-:W-:Y:S02]  /*23b0*/  UIADD3 UR15, UPT, UPT, UR15, 0x1, URZ ;  /* 0x000000010f0f7890 */ /* 0x000fe4000fffe0ff */
[----:B------:R-:W-:Y:S02]  /*23c0*/  UISETP.NE.AND UP0, UPT, UR7, 0x2, UPT ;  /* 0x000000020700788c */ /* 0x000fe4000bf05270 */
[----:B------:R-:W-:Y:S02]  /*23d0*/  UIADD3 UR28, UPT, UPT, UR28, 0x1, URZ ;  /* 0x000000011c1c7890 */ /* 0x000fe4000fffe0ff */
[----:B------:R-:W-:-:S05]  /*23e0*/  UISETP.NE.AND UP4, UPT, UR15, 0x1, UPT ;  /* 0x000000010f00788c */ /* 0x000fca000bf85270 */
[----:B------:R-:W-:Y:S05]  /*23f0*/  BRA.U UP0, `(.L_x_29) ;  /* 0x0000000100047547 */ /* 0x000fea000b800000 */
[----:B------:R-:W-:Y:S05]  /*2400*/  BPT.TRAP 0x1 ;  /* 0x000000040000795c */ /* 0x000fea0000300000 */
.L_x_29:
[----:B------:R-:W-:Y:S04]  /*2410*/  BSSY.RECONVERGENT B0, `(.L_x_30) ;  /* 0x0000003000007945 */ /* 0x000fe80003800200 */
[----:B------:R-:W-:Y:S05]  /*2420*/  @!P3 BRA `(.L_x_31) ;  /* 0x000000000004b947 */ /* 0x000fea0003800000 */
[----:B------:R-:W-:Y:S05]  /*2430*/  BPT.TRAP 0x1 ;  /* 0x000000040000795c */ /* 0x000fea0000300000 */
.L_x_31:
[----:B------:R-:W-:Y:S05]  /*2440*/  BSYNC.RECONVERGENT B0 ;  /* 0x0000000000007941 */ /* 0x000fea0003800200 */
.L_x_30:
[----:B------:R-:W-:Y:S01]  /*2450*/  UIADD3 UR7, UPT, UPT, UR4, 0x1, URZ ;  /* 0x0000000104077890 */ /* 0x000fe2000fffe0ff */
[----:B------:R-:W-:Y:S01]  /*2460*/  BSSY.RECONVERGENT B0, `(.L_x_32) ;  /* 0x000002e000007945 */ /* 0x000fe20003800200 */
[----:B------:R-:W-:Y:S02]  /*2470*/  ELECT P0, URZ, PT ;  /* 0x0000000000ff782f */ /* 0x000fe40003800000 */
[----:B------:R-:W-:-:S04]  /*2480*/  UISETP.NE.AND UP0, UPT, UR7, 0x21, UPT ;  /* 0x000000210700788c */ /* 0x000fc8000bf05270 */
[----:B------:R-:W-:Y:S02]  /*2490*/  USEL UR8, URZ, 0x1, UP0 ;  /* 0x00000001ff087887 */ /* 0x000fe40008000000 */
[----:B------:R-:W-:-:S04]  /*24a0*/  USEL UR14, UR7, URZ, UP0 ;  /* 0x000000ff070e7287 */ /* 0x000fc80008000000 */
[----:B------:R-:W-:Y:S01]  /*24b0*/  ULEA UR7, UR14, UR6, 0x3 ;  /* 0x000000060e077291 */ /* 0x000fe2000f8e18ff */
[----:B------:R-:W-:-:S04]  /*24c0*/  LOP3.LUT R12, R12, UR8, RZ, 0x3c, !PT ;  /* 0x000000080c0c7c12 */ /* 0x000fc8000f8e3cff */
[----:B-1----:R-:W-:-:S04]  /*24d0*/  SHF.L.U32 R0, R12, 0x1f, RZ ;  /* 0x0000001f0c007819 */ /* 0x002fc800000006ff */
[----:B------:R1:W3:Y:S01]  /*24e0*/  SYNCS.PHASECHK.TRANS64.TRYWAIT P1, [UR7+0x108], R0 ;  /* 0x00010800ff0075a7 */ /* 0x0002e20008021107 */
[----:B------:R-:W-:Y:S05]  /*24f0*/  @!P0 BRA `(.L_x_33) ;  /* 0x0000000000908947 */ /* 0x000fea0003800000 */
[----:B------:R-:W-:Y:S02]  /*2500*/  USHF.L.U32 UR7, UR4, 0x9, URZ ;  /* 0x0000000904077899 */ /* 0x000fe400080006ff */
[----:B------:R-:W-:Y:S02]  /*2510*/  ULEA UR40, UR4, UR49, 0xc ;  /* 0x0000003104287291 */ /* 0x000fe4000f8e60ff */
[----:B------:R-:W-:Y:S02]  /*2520*/  UIADD3 UR22, UP3, UPT, UR46, 0x80, URZ ;  /* 0x000000802e167890 */ /* 0x000fe4000ff7e0ff */
[----:B------:R-:W-:Y:S02]  /*2530*/  ULEA UR32, UR4, UR48, 0xa ;  /* 0x0000003004207291 */ /* 0x000fe4000f8e50ff */
[----:B------:R-:W-:Y:S02]  /*2540*/  UIADD3 UR20, UP2, UPT, UR46, 0x180, URZ ;  /* 0x000001802e147890 */ /* 0x000fe4000ff5e0ff */
[----:B------:R-:W-:-:S02]  /*2550*/  UIADD3 UR18, UP1, UPT, UR46, 0x280, URZ ;  /* 0x000002802e127890 */ /* 0x000fc4000ff3e0ff */
[----:B------:R-:W-:Y:S02]  /*2560*/  ULOP3.LUT UR24, UR52, UR7, URZ, 0xfc, !UPT ;  /* 0x0000000734187292 */ /* 0x000fe4000f8efcff */
[----:B------:R-:W-:Y:S02]  /*2570*/  UIADD3 UR16, UP0, UPT, UR46, 0x380, URZ ;  /* 0x000003802e107890 */ /* 0x000fe4000ff1e0ff */
[----:B------:R-:W-:Y:S02]  /*2580*/  ULOP3.LUT UR8, UR7, UR50, URZ, 0xfc, !UPT ;  /* 0x0000003207087292 */ /* 0x000fe4000f8efcff */
[----:B------:R-:W-:Y:S02]  /*2590*/  ULOP3.LUT UR41, UR5, 0xfefffff8, URZ, 0xc0, !UPT ;  /* 0xfefffff805297892 */ /* 0x000fe4000f8ec0ff */
[----:B------:R-:W-:Y:S02]  /*25a0*/  UIADD3.X UR23, UPT, UPT, URZ, UR47, URZ, UP3, !UPT ;  /* 0x0000002fff177290 */ /* 0x000fe40009ffe4ff */
[----:B------:R-:W-:-:S02]  /*25b0*/  UIADD3 UR40, UPT, UPT, UR6, 0x6600, UR40 ;  /* 0x0000660006287890 */ /* 0x000fc4000fffe028 */
[----:B------:R-:W-:Y:S02]  /*25c0*/  UPRMT UR7, URZ, 0x5410, UR37 ;  /* 0x00005410ff077896 */ /* 0x000fe40008000025 */
[----:B------:R-:W-:Y:S02]  /*25d0*/  UIADD3.X UR21, UPT, UPT, URZ, UR47, URZ, UP2, !UPT ;  /* 0x0000002fff157290 */ /* 0x000fe400097fe4ff */
[----:B------:R-:W-:Y:S02]  /*25e0*/  UIADD3 UR32, UPT, UPT, UR6, 0x27600, UR32 ;  /* 0x0002760006207890 */ /* 0x000fe4000fffe020 */
[----:B------:R-:W-:Y:S02]  /*25f0*/  UPRMT UR31, URZ, 0x5410, UR45 ;  /* 0x00005410ff1f7896 */ /* 0x000fe4000800002d */
[----:B------:R-:W-:Y:S02]  /*2600*/  UIADD3.X UR19, UPT, UPT, URZ, UR47, URZ, UP1, !UPT ;  /* 0x0000002fff137290 */ /* 0x000fe40008ffe4ff */
[----:B------:R-:W-:-:S02]  /*2610*/  UIADD3 UR24, UPT, UPT, UR6, 0x2fa00, UR24 ;  /* 0x0002fa0006187890 */ /* 0x000fc4000fffe018 */
[----:B------:R-:W-:Y:S02]  /*2620*/  UIADD3.X UR17, UPT, UPT, URZ, UR47, URZ, UP0, !UPT ;  /* 0x0000002fff117290 */ /* 0x000fe400087fe4ff */
[----:B------:R-:W-:Y:S02]  /*2630*/  UPRMT UR30, URZ, 0x5410, UR38 ;  /* 0x00005410ff1e7896 */ /* 0x000fe40008000026 */
[----:B------:R-:W-:Y:S01]  /*2640*/  UIADD3 UR8, UPT, UPT, UR6, 0x33c00, UR8 ;  /* 0x00033c0006087890 */ /* 0x000fe2000fffe008 */
[----:B------:R-:W-:Y:S01]  /*2650*/  UMOV UR54, 0x0 ;  /* 0x0000000000367882 */ /* 0x000fe20000000000 */
[----:B------:R-:W-:Y:S01]  /*2660*/  UMOV UR55, 0x10000000 ;  /* 0x1000000000377882 */ /* 0x000fe20000000000 */
[----:B------:R-:W-:Y:S01]  /*2670*/  UMOV UR34, UR42 ;  /* 0x0000002a00227c82 */ /* 0x000fe20008000000 */
[----:B------:R-:W-:Y:S01]  /*2680*/  UMOV UR36, UR44 ;  /* 0x0000002c00247c82 */ /* 0x000fe20008000000 */
[----:B------:R-:W-:Y:S01]  /*2690*/  UMOV UR33, UR41 ;  /* 0x0000002900217c82 */ /* 0x000fe20008000000 */
[----:B------:R-:W-:Y:S01]  /*26a0*/  UMOV UR29, UR44 ;  /* 0x0000002c001d7c82 */ /* 0x000fe20008000000 */
[----:B------:R-:W-:Y:S01]  /*26b0*/  UMOV UR25, UR41 ;  /* 0x0000002900197c82 */ /* 0x000fe20008000000 */
[----:B------:R4:W-:Y:S01]  /*26c0*/  UTMALDG.3D.MULTICAST.2CTA [UR40], [UR22], UR7, desc[UR54] ;  /* 0x00003628160073b4 */ /* 0x0009e20008211807 */
[----:B------:R-:W-:Y:S01]  /*26d0*/  UMOV UR12, UR28 ;  /* 0x0000001c000c7c82 */ /* 0x000fe20008000000 */
[----:B------:R-:W-:Y:S01]  /*26e0*/  UMOV UR13, UR44 ;  /* 0x0000002c000d7c82 */ /* 0x000fe20008000000 */
[----:B------:R-:W-:Y:S01]  /*26f0*/  UMOV UR9, UR41 ;  /* 0x0000002900097c82 */ /* 0x000fe20008000000 */
[----:B------:R4:W-:Y:S01]  /*2700*/  UTMALDG.3D.MULTICAST.2CTA [UR32], [UR20], UR31, desc[UR54] ;  /* 0x00003620140073b4 */ /* 0x0009e2000821181f */
[----:B------:R4:W-:Y:S01]  /*2710*/  UTMALDG.4D.MULTICAST.2CTA [UR24], [UR18], UR7, desc[UR54] ;  /* 0x00003618120073b4 */ /* 0x0009e20008219807 */
[----:B------:R4:W-:Y:S02]  /*2720*/  UTMALDG.4D.MULTICAST.2CTA [UR8], [UR16], UR30, desc[UR54] ;  /* 0x00003608100073b4 */ /* 0x0009e4000821981e */
[----:B----4-:R-:W-:Y:S01]  /*2730*/  NOP ;  /* 0x0000000000007918 */ /* 0x010fe20000000000 */
.L_x_33:
[----:B------:R-:W-:Y:S05]  /*2740*/  BSYNC.RECONVERGENT B0 ;  /* 0x0000000000007941 */ /* 0x000fea0003800200 */
.L_x_32:
[----:B------:R-:W-:Y:S01]  /*2750*/  UIADD3 UR42, UPT, UPT, UR42, 0x40, URZ ;  /* 0x000000402a2a7890 */ /* 0x000fe2000fffe0ff */
[----:B------:R-:W-:Y:S01]  /*2760*/  UMOV UR4, UR14 ;  /* 0x0000000e00047c82 */ /* 0x000fe20008000000 */
[----:B------:R-:W-:Y:S01]  /*2770*/  UMOV UR20, UR53 ;  /* 0x0000003500147c82 */ /* 0x000fe20008000000 */
[----:B------:R-:W-:Y:S09]  /*2780*/  BRA.U UP4, `(.L_x_34) ;  /* 0xfffffff904e87547 */ /* 0x000ff2000b83ffff */
.L_x_26:
[----:B------:R-:W-:Y:S01]  /*2790*/  ULEA UR4, UR14, UR6, 0x3 ;  /* 0x000000060e047291 */ /* 0x000fe2000f8e18ff */
[----:B-1----:R-:W-:Y:S01]  /*27a0*/  SHF.L.U32 R0, R12, 0x1f, RZ ;  /* 0x0000001f0c007819 */ /* 0x002fe200000006ff */
[----:B------:R-:W-:Y:S01]  /*27b0*/  @!P2 SYNCS.ARRIVE.TRANS64.A1T0 RZ, [UR6+0x248], RZ ;  /* 0x000248ffffffa9a7 */ /* 0x000fe20008100006 */
[----:B------:R-:W-:-:S06]  /*27c0*/  UISETP.GT.AND UP0, UPT, UR62, UR61, UPT ;  /* 0x0000003d3e00728c */ /* 0x000fcc000bf04270 */
[----:B--23--:R1:W2:Y:S03]  /*27d0*/  SYNCS.PHASECHK.TRANS64.TRYWAIT P1, [UR4+0x108], R0 ;  /* 0x00010800ff0075a7 */ /* 0x00c2a60008021104 */
[----:B------:R-:W-:Y:S05]  /*27e0*/  BRA.U !UP0, `(.L_x_35) ;  /* 0x0000000508207547 */ /* 0x000fea000b800000 */
[----:B------:R-:W-:Y:S01]  /*27f0*/  UIADD3 UR28, UPT, UPT, UR66, UR20, URZ ;  /* 0x00000014421c7290 */ /* 0x000fe2000fffe0ff */
[----:B------:R-:W-:-:S11]  /*2800*/  UMOV UR5, UR14 ;  /* 0x0000000e00057c82 */ /* 0x000fd60008000000 */
.L_x_43:
[----:B------:R-:W-:Y:S01]  /*2810*/  ULEA UR7, UR5, UR6, 0x3 ;  /* 0x0000000605077291 */ /* 0x000fe2000f8e18ff */
[----:B--2---:R-:W-:Y:S01]  /*2820*/  @P4 MOV R2, 0x3000 ;  /* 0x0000300000024802 */ /* 0x004fe20000000f00 */
[----:B--23--:R-:W-:Y:S10]  /*2830*/  @P1 BRA `(.L_x_36) ;  /* 0x00000000000c1947 */ /* 0x00cff40003800000 */
[----:B------:R-:W-:-:S04]  /*2840*/  SHF.L.U32 R3, R12, 0x1f, RZ ;  /* 0x0000001f0c037819 */ /* 0x000fc800000006ff */
[----:B------:R-:W2:Y:S02]  /*2850*/  SYNCS.PHASECHK.TRANS64.TRYWAIT P0, [UR7+0x108], R3 ;  /* 0x00010803ff0075a7 */ /* 0x000ea40008001107 */
[----:B--2---:R-:W-:Y:S05]  /*2860*/  @!P0 BRA `(.L_x_37) ;  /* 0x0000007800688947 */ /* 0x004fea0003800000 */
.L_x_36:
[----:B------:R2:W-:Y:S01]  /*2870*/  @P4 SYNCS.ARRIVE.TRANS64 RZ, [UR7], R2 ;  /* 0x00000002ffff49a7 */ /* 0x0005e20008000007 */
[----:B------:R-:W-:-:S04]  /*2880*/  ULOP3.LUT UR4, UR51, 0x2, URZ, 0xfc, !UPT ;  /* 0x0000000233047892 */ /* 0x000fc8000f8efcff */
[----:B------:R-:W-:-:S09]  /*2890*/  UISETP.NE.AND UP0, UPT, UR4, 0x2, UPT ;  /* 0x000000020400788c */ /* 0x000fd2000bf05270 */
[----:B------:R-:W-:Y:S05]  /*28a0*/  BRA.U UP0, `(.L_x_38) ;  /* 0x0000000100047547 */ /* 0x000fea000b800000 */
[----:B------:R-:W-:Y:S05]  /*28b0*/  BPT.TRAP 0x1 ;  /* 0x000000040000795c */ /* 0x000fea0000300000 */
.L_x_38:
[----:B------:R-:W-:Y:S04]  /*28c0*/  BSSY.RECONVERGENT B0, `(.L_x_39) ;  /* 0x0000003000007945 */ /* 0x000fe80003800200 */
[----:B------:R-:W-:Y:S05]  /*28d0*/  @!P3 BRA `(.L_x_40) ;  /* 0x000000000004b947 */ /* 0x000fea0003800000 */
[----:B------:R-:W-:Y:S05]  /*28e0*/  BPT.TRAP 0x1 ;  /* 0x000000040000795c */ /* 0x000fea0000300000 */
.L_x_40:
[----:B------:R-:W-:Y:S05]  /*28f0*/  BSYNC.RECONVERGENT B0 ;  /* 0x0000000000007941 */ /* 0x000fea0003800200 */
.L_x_39:
        /* <DEDUP_REMOVED lines=11> */
[----:B------:R-:W-:Y:S02]  /*29b0*/  ULEA UR40, UR5, UR49, 0xc ;  /* 0x0000003105287291 */ /* 0x000fe4000f8e60ff */
[----:B------:R-:W-:Y:S02]  /*29c0*/  UIADD3 UR12, UP3, UPT, UR46, 0x80, URZ ;  /* 0x000000802e0c7890 */ /* 0x000fe4000ff7e0ff */
[----:B------:R-:W-:Y:S02]  /*29d0*/  ULEA UR32, UR5, UR48, 0xa ;  /* 0x0000003005207291 */ /* 0x000fe4000f8e50ff */
[----:B------:R-:W-:Y:S02]  /*29e0*/  UIADD3 UR8, UP2, UPT, UR46, 0x180, URZ ;  /* 0x000001802e087890 */ /* 0x000fe4000ff5e0ff */
[----:B------:R-:W-:Y:S02]  /*29f0*/  USHF.L.U32 UR42, UR20, 0x6, URZ ;  /* 0x00000006142a7899 */ /* 0x000fe400080006ff */
[----:B------:R-:W-:-:S02]  /*2a00*/  ULOP3.LUT UR41, UR7, 0xfefffff8, URZ, 0xc0, !UPT ;  /* 0xfefffff807297892 */ /* 0x000fc4000f8ec0ff */
[----:B------:R-:W-:Y:S02]  /*2a10*/  UIADD3.X UR13, UPT, UPT, URZ, UR47, URZ, UP3, !UPT ;  /* 0x0000002fff0d7290 */ /* 0x000fe40009ffe4ff */
[----:B------:R-:W-:Y:S02]  /*2a20*/  UIADD3 UR40, UPT, UPT, UR6, 0x6600, UR40 ;  /* 0x0000660006287890 */ /* 0x000fe4000fffe028 */
[----:B------:R-:W-:Y:S02]  /*2a30*/  UPRMT UR15, URZ, 0x5410, UR37 ;  /* 0x00005410ff0f7896 */ /* 0x000fe40008000025 */
[----:B------:R-:W-:Y:S02]  /*2a40*/  UIADD3.X UR9, UPT, UPT, URZ, UR47, URZ, UP2, !UPT ;  /* 0x0000002fff097290 */ /* 0x000fe400097fe4ff */
[----:B------:R-:W-:Y:S02]  /*2a50*/  UIADD3 UR32, UPT, UPT, UR6, 0x27600, UR32 ;  /* 0x0002760006207890 */ /* 0x000fe4000fffe020 */
[----:B------:R-:W-:-:S02]  /*2a60*/  UPRMT UR17, URZ, 0x5410, UR45 ;  /* 0x00005410ff117896 */ /* 0x000fc4000800002d */
[----:B------:R-:W-:Y:S01]  /*2a70*/  USHF.L.U32 UR4, UR5, 0x9, URZ ;  /* 0x0000000905047899 */ /* 0x000fe200080006ff */
[----:B------:R-:W-:Y:S01]  /*2a80*/  UMOV UR30, 0x0 ;  /* 0x00000000001e7882 */ /* 0x000fe20000000000 */
[----:B------:R-:W-:Y:S02]  /*2a90*/  UMOV UR31, 0x10000000 ;  /* 0x10000000001f7882 */ /* 0x000fe40000000000 */
[----:B------:R-:W-:Y:S01]  /*2aa0*/  ULOP3.LUT UR16, UR52, UR4, URZ, 0xfc, !UPT ;  /* 0x0000000434107292 */ /* 0x000fe2000f8efcff */
[----:B------:R4:W-:Y:S01]  /*2ab0*/  UTMALDG.3D.MULTICAST.2CTA [UR40], [UR12], UR15, desc[UR30] ;  /* 0x00001e280c0073b4 */ /* 0x0009e2000821180f */
[----:B------:R-:W-:Y:S02]  /*2ac0*/  UIADD3 UR24, UP1, UPT, UR46, 0x280, URZ ;  /* 0x000002802e187890 */ /* 0x000fe4000ff3e0ff */
[----:B------:R-:W-:Y:S02]  /*2ad0*/  ULOP3.LUT UR4, UR4, UR50, URZ, 0xfc, !UPT ;  /* 0x0000003204047292 */ /* 0x000fe4000f8efcff */
[----:B------:R-:W-:Y:S01]  /*2ae0*/  UIADD3 UR22, UP0, UPT, UR46, 0x380, URZ ;  /* 0x000003802e167890 */ /* 0x000fe2000ff1e0ff */
[----:B------:R-:W-:Y:S01]  /*2af0*/  UMOV UR36, UR44 ;  /* 0x0000002c00247c82 */ /* 0x000fe20008000000 */
[----:B------:R-:W-:Y:S01]  /*2b00*/  UMOV UR33, UR41 ;  /* 0x0000002900217c82 */ /* 0x000fe20008000000 */
[----:B------:R-:W-:Y:S01]  /*2b10*/  UMOV UR34, UR42 ;  /* 0x0000002a00227c82 */ /* 0x000fe20008000000 */
[----:B------:R-:W-:Y:S01]  /*2b20*/  UIADD3.X UR25, UPT, UPT, URZ, UR47, URZ, UP1, !UPT ;  /* 0x0000002fff197290 */ /* 0x000fe20008ffe4ff */
[----:B------:R2:W-:Y:S01]  /*2b30*/  UTMALDG.3D.MULTICAST.2CTA [UR32], [UR8], UR17, desc[UR30] ;  /* 0x00001e20080073b4 */ /* 0x0005e20008211811 */
[----:B------:R-:W-:-:S02]  /*2b40*/  UIADD3 UR16, UPT, UPT, UR6, 0x2fa00, UR16 ;  /* 0x0002fa0006107890 */ /* 0x000fc4000fffe010 */
[----:B------:R-:W-:Y:S01]  /*2b50*/  UIADD3.X UR23, UPT, UPT, URZ, UR47, URZ, UP0, !UPT ;  /* 0x0000002fff177290 */ /* 0x000fe200087fe4ff */
[----:B------:R-:W-:Y:S01]  /*2b60*/  UMOV UR18, UR26 ;  /* 0x0000001a00127c82 */ /* 0x000fe20008000000 */
[----:B------:R-:W-:Y:S01]  /*2b70*/  UMOV UR19, UR27 ;  /* 0x0000001b00137c82 */ /* 0x000fe20008000000 */
[----:B------:R-:W-:Y:S01]  /*2b80*/  UMOV UR21, UR44 ;  /* 0x0000002c00157c82 */ /* 0x000fe20008000000 */
[----:B----4-:R-:W-:Y:S01]  /*2b90*/  UMOV UR12, UR20 ;  /* 0x00000014000c7c82 */ /* 0x010fe20008000000 */
[----:B------:R-:W-:Y:S01]  /*2ba0*/  UMOV UR13, UR44 ;  /* 0x0000002c000d7c82 */ /* 0x000fe20008000000 */
[----:B--2---:R-:W-:Y:S02]  /*2bb0*/  UIADD3 UR8, UPT, UPT, UR6, 0x33c00, UR4 ;  /* 0x00033c0006087890 */ /* 0x004fe4000fffe004 */
[----:B------:R-:W-:Y:S01]  /*2bc0*/  UPRMT UR4, URZ, 0x5410, UR38 ;  /* 0x00005410ff047896 */ /* 0x000fe20008000026 */
[----:B------:R-:W-:Y:S01]  /*2bd0*/  UMOV UR17, UR41 ;  /* 0x0000002900117c82 */ /* 0x000fe20008000000 */
[----:B------:R-:W-:Y:S01]  /*2be0*/  UMOV UR9, UR41 ;  /* 0x0000002900097c82 */ /* 0x000fe20008000000 */
[----:B------:R4:W-:Y:S06]  /*2bf0*/  UTMALDG.4D.MULTICAST.2CTA [UR16], [UR24], UR15, desc[UR30] ;  /* 0x00001e10180073b4 */ /* 0x0009ec000821980f */
[----:B------:R4:W-:Y:S02]  /*2c00*/  UTMALDG.4D.MULTICAST.2CTA [UR8], [UR22], UR4, desc[UR30] ;  /* 0x00001e08160073b4 */ /* 0x0009e40008219804 */
[----:B----4-:R-:W-:Y:S01]  /*2c10*/  NOP ;  /* 0x0000000000007918 */ /* 0x010fe20000000000 */
.L_x_42:
[----:B------:R-:W-:Y:S05]  /*2c20*/  BSYNC.RECONVERGENT B0 ;  /* 0x0000000000007941 */ /* 0x000fea0003800200 */
.L_x_41:
[----:B------:R-:W-:Y:S01]  /*2c30*/  UIADD3 UR20, UPT, UPT, UR20, 0x1, URZ ;  /* 0x0000000114147890 */ /* 0x000fe2000fffe0ff */
[----:B------:R-:W-:-:S03]  /*2c40*/  UMOV UR5, UR14 ;  /* 0x0000000e00057c82 */ /* 0x000fc60008000000 */
[----:B------:R-:W-:-:S09]  /*2c50*/  UISETP.NE.AND UP0, UPT, UR20, UR28, UPT ;  /* 0x0000001c1400728c */ /* 0x000fd2000bf05270 */
[----:B------:R-:W-:Y:S05]  /*2c60*/  BRA.U UP0, `(.L_x_43) ;  /* 0xfffffff900e87547 */ /* 0x000fea000b83ffff */
.L_x_35:
[C---:B------:R-:W-:Y:S01]  /*2c70*/  LEA R3, R11.reuse, UR6, 0x3 ;  /* 0x000000060b037c11 */ /* 0x040fe2000f8e18ff */
[----:B------:R-:W-:Y:S01]  /*2c80*/  NOP ;  /* 0x0000000000007918 */ /* 0x000fe20000000000 */
[----:B-1----:R-:W-:Y:S02]  /*2c90*/  SHF.L.U32 R0, R10, 0x1f, RZ ;  /* 0x0000001f0a007819 */ /* 0x002fe400000006ff */
[----:B------:R-:W-:Y:S02]  /*2ca0*/  LEA R5, R11, UR6, 0x4 ;  /* 0x000000060b057c11 */ /* 0x000fe4000f8e20ff */
[----:B------:R-:W1:Y:S02]  /*2cb0*/  SYNCS.PHASECHK.TRANS64.TRYWAIT P0, [R3+URZ+0x250], R0 ;  /* 0x00025000030075a7 */ /* 0x000e6400080011ff */
[----:B-1----:R-:W-:Y:S05]  /*2cc0*/  @!P0 BRA `(.L_x_44) ;  /* 0x0000007400688947 */ /* 0x002fea0003800000 */
.L_x_170:
[----:B------:R-:W4:Y:S01]  /*2cd0*/  LDS.128 R4, [R5+0x2c0] ;  /* 0x0002c00005047984 */ /* 0x000f220000000c00 */
[----:B------:R-:W-:Y:S01]  /*2ce0*/  UISETP.GE.AND UP0, UPT, UR39, 0x1, UPT ;  /* 0x000000012700788c */ /* 0x000fe2000bf06270 */
[----:B------:R-:W-:Y:S01]  /*2cf0*/  @!PT LDS RZ, [RZ] ;  /* 0x00000000fffff984 */ /* 0x000fe20000000800 */
[----:B------:R-:W-:Y:S01]  /*2d00*/  @!PT LDS RZ, [RZ] ;  /* 0x00000000fffff984 */ /* 0x000fe20000000800 */
[----:B------:R-:W-:Y:S01]  /*2d10*/  @!PT LDS RZ, [RZ] ;  /* 0x00000000fffff984 */ /* 0x000fe20000000800 */
[----:B------:R-:W-:Y:S01]  /*2d20*/  @!PT LDS RZ, [RZ] ;  /* 0x00000000fffff984 */ /* 0x000fe20000000800 */
[----:B------:R1:W-:Y:S06]  /*2d30*/  MEMBAR.ALL.CTA ;  /* 0x0000000000007992 */ /* 0x0003ec0000008000 */
[----:B-1----:R-:W1:Y:S01]  /*2d40*/  FENCE.VIEW.ASYNC.S ;  /* 0x00000000000073c6 */ /* 0x002e620000000000 */
[----:B----4-:R-:W-:-:S13]  /*2d50*/  LOP3.LUT P0, RZ, R6, 0x1, RZ, 0xc0, !PT ;  /* 0x0000000106ff7812 */ /* 0x010fda000780c0ff */
[----:B-1----:R-:W-:Y:S01]  /*2d60*/  VOTEU.ANY UP1, P0 ;  /* 0x0000000000ff7886 */ /* 0x002fe20000020100 */
[----:B------:R-:W-:-:S13]  /*2d70*/  PLOP3.LUT P0, PT, PT, PT, UP1, 0x80, 0x8 ;  /* 0x000000000008781c */ /* 0x000fda0003f0f018 */
[----:B------:R-:W-:Y:S02]  /*2d80*/  @P0 LOP3.LUT R0, R5, 0xffff, RZ, 0xc0, !PT ;  /* 0x0000ffff05000812 */ /* 0x000fe400078ec0ff */
[----:B--2---:R-:W-:Y:S02]  /*2d90*/  @P0 MOV R2, R4 ;  /* 0x0000000400020202 */ /* 0x004fe40000000f00 */
[----:B------:R-:W-:Y:S01]  /*2da0*/  @P0 R2UR UR5, R0 ;  /* 0x00000000000502ca */ /* 0x000fe200000e0000 */
[----:B------:R-:W-:Y:S01]  /*2db0*/  VIADD R0, R3, 0x260 ;  /* 0x0000026003007836 */ /* 0x000fe20000000000 */
[----:B------:R-:W-:Y:S02]  /*2dc0*/  @P0 SHF.R.U32.HI R4, RZ, 0x10, R5 ;  /* 0x00000010ff040819 */ /* 0x000fe40000011605 */
[----:B------:R-:W-:Y:S02]  /*2dd0*/  @P0 R2UR UR7, R2 ;  /* 0x00000000020702ca */ /* 0x000fe400000e0000 */
[----:B------:R-:W-:-:S02]  /*2de0*/  PRMT R0, RZ, 0x654, R0 ;  /* 0x00000654ff007816 */ /* 0x000fc40000000000 */
[----:B------:R-:W-:Y:S02]  /*2df0*/  @P0 R2UR UR4, R4 ;  /* 0x00000000040402ca */ /* 0x000fe400000e0000 */
[----:B------:R1:W-:Y:S03]  /*2e00*/  SYNCS.ARRIVE.TRANS64.RED.A1T0 RZ, [R0+URZ], RZ ;  /* 0x000000ff00ff79a7 */ /* 0x0003e600081004ff */
[----:B------:R-:W-:-:S04]  /*2e10*/  @UP1 UMOV UR56, UR5 ;  /* 0x0000000500381c82 */ /* 0x000fc80008000000 */
[----:B------:R-:W-:-:S04]  /*2e20*/  @UP1 UMOV UR57, UR7 ;  /* 0x0000000700391c82 */ /* 0x000fc80008000000 */
[----:B------:R-:W-:Y:S01]  /*2e30*/  @UP1 UMOV UR44, UR4 ;  /* 0x00000004002c1c82 */ /* 0x000fe20008000000 */
[----:B------:R-:W-:Y:S05]  /*2e40*/  BRA.U !UP0, `(.L_x_45) ;  /* 0x0000000108d47547 */ /* 0x000fea000b800000 */
[----:B------:R-:W2:Y:S01]  /*2e50*/  LDCU.128 UR16, c[0x0][0xf10] ;  /* 0x0001e200ff1077ac */ /* 0x000ea20008000c00 */
[----:B------:R-:W4:Y:S01]  /*2e60*/  LDCU UR11, c[0x0][0xf20] ;  /* 0x0001e400ff0b77ac */ /* 0x000f220008000800 */
[----:B------:R-:W3:Y:S01]  /*2e70*/  LDCU UR24, c[0x0][0xf0c] ;  /* 0x0001e180ff1877ac */ /* 0x000ee20008000800 */
[----:B------:R-:W1:Y:S01]  /*2e80*/  LDCU.64 UR8, c[0x0][0xf28] ;  /* 0x0001e500ff0877ac */ /* 0x000e620008000a00 */
[----:B------:R-:W-:Y:S02]  /*2e90*/  UISETP.NE.AND UP3, UPT, UR39, 0x1, UPT ;  /* 0x000000012700788c */ /* 0x000fe4000bf65270 */
[----:B--2---:R-:W-:Y:S02]  /*2ea0*/  UIMAD.WIDE.U32 UR12, UR59, UR19, URZ ;  /* 0x000000133b0c72a5 */ /* 0x004fe4000f8e00ff */
[----:B------:R-:W-:Y:S02]  /*2eb0*/  UIMAD.WIDE.U32 UR4, UR60, UR16, URZ ;  /* 0x000000103c0472a5 */ /* 0x000fe4000f8e00ff */
[----:B------:R-:W-:-:S02]  /*2ec0*/  UISETP.NE.AND UP0, UPT, UR18, 0x1, UPT ;  /* 0x000000011200788c */ /* 0x000fc4000bf05270 */
[----:B------:R-:W-:Y:S01]  /*2ed0*/  UIMAD.WIDE.U32 UR22, UR56, UR19, URZ ;  /* 0x00000013381672a5 */ /* 0x000fe2000f8e00ff */
[----:B------:R-:W-:Y:S02]  /*2ee0*/  UMOV UR12, UR13 ;  /* 0x0000000d000c7c82 */ /* 0x000fe40008000000 */
[----:B------:R-:W-:Y:S01]  /*2ef0*/  UMOV UR4, UR5 ;  /* 0x0000000500047c82 */ /* 0x000fe20008000000 */
[----:B----4-:R-:W-:Y:S02]  /*2f00*/  USHF.R.U32.HI UR12, URZ, UR11, UR12 ;  /* 0x0000000bff0c7299 */ /* 0x010fe4000801160c */
[----:B---3--:R-:W-:Y:S02]  /*2f10*/  UISETP.NE.AND UP2, UPT, UR24, 0x1, UPT ;  /* 0x000000011800788c */ /* 0x008fe4000bf45270 */
[----:B------:R-:W-:Y:S02]  /*2f20*/  USHF.R.U32.HI UR4, URZ, UR17, UR4 ;  /* 0x00000011ff047299 */ /* 0x000fe40008011604 */
[----:B------:R-:W-:-:S02]  /*2f30*/  USEL UR5, UR59, UR12, !UP0 ;  /* 0x0000000c3b057287 */ /* 0x000fc4000c000000 */
[----:B------:R-:W-:Y:S02]  /*2f40*/  USEL UR7, UR60, UR4, !UP2 ;  /* 0x000000043c077287 */ /* 0x000fe4000d000000 */
[----:B-1----:R-:W-:Y:S01]  /*2f50*/  UIMAD.WIDE.U32 UR12, UR5, UR8, URZ ;  /* 0x00000008050c72a5 */ /* 0x002fe2000f8e00ff */
[----:B------:R-:W-:Y:S01]  /*2f60*/  UMOV UR4, UR23 ;  /* 0x0000001700047c82 */ /* 0x000fe20008000000 */
[----:B------:R-:W-:Y:S02]  /*2f70*/  UIMAD.WIDE.U32 UR20, UR57, UR16, URZ ;  /* 0x00000010391472a5 */ /* 0x000fe4000f8e00ff */
[----:B------:R-:W-:-:S03]  /*2f80*/  UIMAD.WIDE.U32 UR22, UR7, UR8, URZ ;  /* 0x00000008071672a5 */ /* 0x000fc6000f8e00ff */
[----:B------:R-:W-:Y:S01]  /*2f90*/  UMOV UR12, UR13 ;  /* 0x0000000d000c7c82 */ /* 0x000fe20008000000 */
[----:B------:R-:W-:Y:S02]  /*2fa0*/  USHF.R.U32.HI UR4, URZ, UR11, UR4 ;  /* 0x0000000bff047299 */ /* 0x000fe40008011604 */
[----:B------:R-:W-:Y:S01]  /*2fb0*/  @UP3 USHF.R.U32.HI UR5, URZ, UR9, UR12 ;  /* 0x00000009ff053299 */ /* 0x000fe2000801160c */
[----:B------:R-:W-:Y:S01]  /*2fc0*/  UMOV UR20, UR21 ;  /* 0x0000001500147c82 */ /* 0x000fe20008000000 */
[----:B------:R-:W-:Y:S01]  /*2fd0*/  UMOV UR22, UR23 ;  /* 0x0000001700167c82 */ /* 0x000fe20008000000 */
[----:B------:R-:W-:Y:S02]  /*2fe0*/  USHF.R.U32.HI UR17, URZ, UR17, UR20 ;  /* 0x00000011ff117299 */ /* 0x000fe40008011614 */
[----:B------:R-:W-:Y:S02]  /*2ff0*/  USEL UR4, UR56, UR4, !UP0 ;  /* 0x0000000438047287 */ /* 0x000fe4000c000000 */
[----:B------:R-:W-:-:S02]  /*3000*/  @UP3 USHF.R.U32.HI UR7, URZ, UR9, UR22 ;  /* 0x00000009ff073299 */ /* 0x000fc40008011616 */
[----:B------:R-:W-:Y:S02]  /*3010*/  UIMAD UR11, UR39, UR5, URZ ;  /* 0x00000005270b72a4 */ /* 0x000fe4000f8e02ff */
[----:B------:R-:W-:Y:S02]  /*3020*/  USEL UR5, UR57, UR17, !UP2 ;  /* 0x0000001139057287 */ /* 0x000fe4000d000000 */
[----:B------:R-:W-:Y:S02]  /*3030*/  UIMAD UR12, UR39, UR7, URZ ;  /* 0x00000007270c72a4 */ /* 0x000fe4000f8e02ff */
[----:B------:R-:W-:Y:S02]  /*3040*/  UISETP.GE.AND UP0, UPT, UR4, UR11, UPT ;  /* 0x0000000b0400728c */ /* 0x000fe4000bf06270 */
[----:B------:R-:W-:Y:S02]  /*3050*/  UIMAD.WIDE.U32 UR16, UR4, UR8, URZ ;  /* 0x00000008041072a5 */ /* 0x000fe4000f8e00ff */
[----:B------:R-:W-:-:S02]  /*3060*/  UISETP.GE.OR UP0, UPT, UR5, UR12, UP0 ;  /* 0x0000000c0500728c */ /* 0x000fc40008706670 */
        /* <DEDUP_REMOVED lines=19> */
.L_x_45:
[----:B------:R-:W2:Y:S02]  /*31a0*/  LDCU UR4, c[0x0][0xf30] ;  /* 0x0001e600ff0477ac */ /* 0x000ea40008000800 */
[----:B--2---:R-:W-:-:S09]  /*31b0*/  UISETP.NE.AND UP0, UPT, UR4, 0x1, UPT ;  /* 0x000000010400788c */ /* 0x004fd2000bf05270 */
[----:B------:R-:W-:Y:S05]  /*31c0*/  BRA.U UP0, `(.L_x_46) ;  /* 0x0000000100447547 */ /* 0x000fea000b800000 */
[----:B------:R-:W2:Y:S01]  /*31d0*/  LDCU.128 UR16, c[0x0][0xf10] ;  /* 0x0001e200ff1077ac */ /* 0x000ea20008000c00 */
[----:B------:R-:W4:Y:S01]  /*31e0*/  LDCU UR11, c[0x0][0xf0c] ;  /* 0x0001e180ff0b77ac */ /* 0x000f220008000800 */
[----:B------:R-:W1:Y:S01]  /*31f0*/  LDCU UR7, c[0x0][0xf20] ;  /* 0x0001e400ff0777ac */ /* 0x000e620008000800 */
[----:B--2---:R-:W-:Y:S02]  /*3200*/  UIMAD.WIDE.U32 UR8, UR57, UR16, URZ ;  /* 0x00000010390872a5 */ /* 0x004fe4000f8e00ff */
[----:B------:R-:W-:Y:S02]  /*3210*/  UIMAD.WIDE.U32 UR4, UR56, UR19, URZ ;  /* 0x00000013380472a5 */ /* 0x000fe4000f8e00ff */
[----:B----4-:R-:W-:Y:S02]  /*3220*/  UISETP.NE.AND UP2, UPT, UR11, 0x1, UPT ;  /* 0x000000010b00788c */ /* 0x010fe4000bf45270 */
[----:B------:R-:W-:Y:S01]  /*3230*/  UISETP.NE.AND UP0, UPT, UR18, 0x1, UPT ;  /* 0x000000011200788c */ /* 0x000fe2000bf05270 */
[----:B------:R-:W-:-:S02]  /*3240*/  UMOV UR8, UR9 ;  /* 0x0000000900087c82 */ /* 0x000fc40008000000 */
[----:B------:R-:W-:Y:S01]  /*3250*/  UMOV UR4, UR5 ;  /* 0x0000000500047c82 */ /* 0x000fe20008000000 */
[----:B------:R-:W-:Y:S02]  /*3260*/  USHF.R.U32.HI UR17, URZ, UR17, UR8 ;  /* 0x00000011ff117299 */ /* 0x000fe40008011608 */
[----:B-1----:R-:W-:Y:S02]  /*3270*/  USHF.R.U32.HI UR4, URZ, UR7, UR4 ;  /* 0x00000007ff047299 */ /* 0x002fe40008011604 */
[----:B------:R-:W-:Y:S02]  /*3280*/  USEL UR5, UR57, UR17, !UP2 ;  /* 0x0000001139057287 */ /* 0x000fe4000d000000 */
[----:B------:R-:W-:-:S04]  /*3290*/  USEL UR4, UR56, UR4, !UP0 ;  /* 0x0000000438047287 */ /* 0x000fc8000c000000 */
[----:B------:R-:W-:Y:S02]  /*32a0*/  UIADD3 UR7, UPT, UPT, UR5, -UR4, URZ ;  /* 0x8000000405077290 */ /* 0x000fe4000fffe0ff */
[----:B------:R-:W-:Y:S02]  /*32b0*/  UIADD3 UR4, UPT, UPT, -UR5, UR4, URZ ;  /* 0x0000000405047290 */ /* 0x000fe4000fffe1ff */
[----:B------:R-:W-:Y:S02]  /*32c0*/  UIMAD UR56, UR7, UR18, UR56 ;  /* 0x00000012073872a4 */ /* 0x000fe4000f8e0238 */
[----:B------:R-:W-:-:S12]  /*32d0*/  UIMAD UR57, UR4, UR11, UR57 ;  /* 0x0000000b043972a4 */ /* 0x000fd8000f8e0239 */
.L_x_46:
[----:B------:R-:W-:Y:S01]  /*32e0*/  VIADD R11, R11, 0x1 ;  /* 0x000000010b0b7836 */ /* 0x000fe20000000000 */
[----:B------:R-:W-:Y:S02]  /*32f0*/  R2UR UR5, R91 ;  /* 0x000000005b0572ca */ /* 0x000fe400000e0000 */
[----:B------:R-:W-:Y:S02]  /*3300*/  R2UR UR4, R90 ;  /* 0x000000005a0472ca */ /* 0x000fe400000e0000 */
[C---:B------:R-:W-:Y:S02]  /*3310*/  ISETP.NE.AND P0, PT, R11.reuse, 0x2, PT ;  /* 0x000000020b00780c */ /* 0x040fe40003f05270 */
[----:B------:R-:W-:Y:S02]  /*3320*/  PLOP3.LUT P2, PT, PT, PT, PT, 0x80, 0x8 ;  /* 0x000000000008781c */ /* 0x000fe40003f4f070 */
[----:B------:R-:W-:Y:S02]  /*3330*/  SEL R3, RZ, 0x1, P0 ;  /* 0x00000001ff037807 */ /* 0x000fe40000000000 */
[----:B------:R-:W-:-:S02]  /*3340*/  SEL R11, R11, RZ, P0 ;  /* 0x000000ff0b0b7207 */ /* 0x000fc40000000000 */
[----:B------:R-:W-:Y:S01]  /*3350*/  LOP3.LUT R10, R10, R3, RZ, 0x3c, !PT ;  /* 0x000000030a0a7212 */ /* 0x000fe200078e3cff */
[----:B------:R-:W-:Y:S02]  /*3360*/  UIADD3 UR25, UPT, UPT, UR57, UR5, URZ ;  /* 0x0000000539197290 */ /* 0x000fe4000fffe0ff */
[----:B------:R-:W-:Y:S01]  /*3370*/  UIADD3 UR34, UPT, UPT, UR56, UR4, URZ ;  /* 0x0000000438227290 */ /* 0x000fe2000fffe0ff */
[----:B------:R-:W-:Y:S11]  /*3380*/  BRA.U UP1, `(.L_x_47) ;  /* 0xffffffed01507547 */ /* 0x000ff6000b83ffff */
[----:B------:R-:W-:Y:S01]  /*3390*/  UIADD3 UR7, UPT, UPT, UR6, 0x108, URZ ;  /* 0x0000010806077890 */ /* 0x000fe2000fffe0ff */
[----:B------:R-:W-:-:S03]  /*33a0*/  SHF.L.U32 R3, R12, 0x1f, RZ ;  /* 0x0000001f0c037819 */ /* 0x000fc600000006ff */
[----:B------:R-:W-:-:S09]  /*33b0*/  ULEA UR4, UR14, UR7, 0x3 ;  /* 0x000000070e047291 */ /* 0x000fd2000f8e18ff */
[----:B------:R-:W2:Y:S02]  /*33c0*/  SYNCS.PHASECHK.TRANS64.TRYWAIT P0, [UR4], R3 ;  /* 0x00000003ff0075a7 */ /* 0x000ea40008001104 */
[----:B--2---:R-:W-:Y:S05]  /*33d0*/  @!P0 BRA `(.L_x_48) ;  /* 0x0000006c00b88947 */ /* 0x004fea0003800000 */
.L_x_172:
[----:B------:R-:W-:-:S04]  /*33e0*/  UIADD3 UR4, UPT, UPT, UR14, 0x1, URZ ;  /* 0x000000010e047890 */ /* 0x000fc8000fffe0ff */
[----:B------:R-:W-:-:S04]  /*33f0*/  UISETP.NE.AND UP0, UPT, UR4, 0x21, UPT ;  /* 0x000000210400788c */ /* 0x000fc8000bf05270 */
[----:B------:R-:W-:Y:S02]  /*3400*/  USEL UR6, URZ, 0x1, UP0 ;  /* 0x00000001ff067887 */ /* 0x000fe40008000000 */
[----:B------:R-:W-:-:S04]  /*3410*/  USEL UR4, UR4, URZ, UP0 ;  /* 0x000000ff04047287 */ /* 0x000fc80008000000 */
[----:B------:R-:W-:Y:S01]  /*3420*/  ULEA UR5, UR4, UR7, 0x3 ;  /* 0x0000000704057291 */ /* 0x000fe2000f8e18ff */
[----:B------:R-:W-:-:S04]  /*3430*/  LOP3.LUT R2, R12, UR6, RZ, 0x3c, !PT ;  /* 0x000000060c027c12 */ /* 0x000fc8000f8e3cff */
[----:B-1----:R-:W-:-:S04]  /*3440*/  SHF.L.U32 R3, R2, 0x1f, RZ ;  /* 0x0000001f02037819 */ /* 0x002fc800000006ff */
[----:B------:R-:W1:Y:S02]  /*3450*/  SYNCS.PHASECHK.TRANS64.TRYWAIT P0, [UR5], R3 ;  /* 0x00000003ff0075a7 */ /* 0x000e640008001105 */
[----:B-1----:R-:W-:Y:S05]  /*3460*/  @!P0 BRA `(.L_x_49) ;  /* 0x0000006c00ac8947 */ /* 0x002fea0003800000 */
.L_x_174:
        /* <DEDUP_REMOVED lines=9> */
.L_x_176:
        /* <DEDUP_REMOVED lines=9> */
.L_x_178:
        /* <DEDUP_REMOVED lines=9> */
.L_x_180:
        /* <DEDUP_REMOVED lines=9> */
.L_x_182:
        /* <DEDUP_REMOVED lines=9> */
.L_x_184:
        /* <DEDUP_REMOVED lines=9> */
.L_x_186:
        /* <DEDUP_REMOVED lines=9> */
.L_x_188:
        /* <DEDUP_REMOVED lines=9> */
.L_x_190:
        /* <DEDUP_REMOVED lines=9> */
.L_x_192:
        /* <DEDUP_REMOVED lines=9> */
.L_x_194:
        /* <DEDUP_REMOVED lines=9> */
.L_x_196:
        /* <DEDUP_REMOVED lines=9> */
.L_x_198:
        /* <DEDUP_REMOVED lines=9> */
.L_x_200:
        /* <DEDUP_REMOVED lines=9> */
.L_x_202:
        /* <DEDUP_REMOVED lines=9> */
.L_x_204:
        /* <DEDUP_REMOVED lines=9> */
.L_x_206:
        /* <DEDUP_REMOVED lines=9> */
.L_x_208:
        /* <DEDUP_REMOVED lines=9> */
.L_x_210:
        /* <DEDUP_REMOVED lines=9> */
.L_x_212:
        /* <DEDUP_REMOVED lines=9> */
.L_x_214:
        /* <DEDUP_REMOVED lines=9> */
.L_x_216:
        /* <DEDUP_REMOVED lines=9> */
.L_x_218:
        /* <DEDUP_REMOVED lines=9> */
.L_x_220:
        /* <DEDUP_REMOVED lines=9> */
.L_x_222:
        /* <DEDUP_REMOVED lines=9> */
.L_x_224:
        /* <DEDUP_REMOVED lines=9> */
.L_x_226:
        /* <DEDUP_REMOVED lines=9> */
.L_x_228:
        /* <DEDUP_REMOVED lines=9> */
.L_x_230:
        /* <DEDUP_REMOVED lines=9> */
.L_x_232:
        /* <DEDUP_REMOVED lines=9> */
.L_x_234:
[----:B------:R-:W-:-:S04]  /*4550*/  UIADD3 UR4, UPT, UPT, UR4, 0x1, URZ ;  /* 0x0000000104047890 */ /* 0x000fc8000fffe0ff */
[----:B------:R-:W-:-:S04]  /*4560*/  UISETP.NE.AND UP0, UPT, UR4, 0x21, UPT ;  /* 0x000000210400788c */ /* 0x000fc8000bf05270 */
[----:B------:R-:W-:Y:S02]  /*4570*/  USEL UR5, URZ, 0x1, UP0 ;  /* 0x00000001ff057887 */ /* 0x000fe40008000000 */
[----:B------:R-:W-:-:S04]  /*4580*/  USEL UR4, UR4, URZ, UP0 ;  /* 0x000000ff04047287 */ /* 0x000fc80008000000 */
[----:B------:R-:W-:Y:S01]  /*4590*/  ULEA UR4, UR4, UR7, 0x3 ;  /* 0x0000000704047291 */ /* 0x000fe2000f8e18ff */
[----:B-1----:R-:W-:-:S04]  /*45a0*/  LOP3.LUT R3, R2, UR5, RZ, 0x3c, !PT ;  /* 0x0000000502037c12 */ /* 0x002fc8000f8e3cff */
[----:B------:R-:W-:Y:S01]  /*45b0*/  SHF.L.U32 R3, R3, 0x1f, RZ ;  /* 0x0000001f03037819 */ /* 0x000fe200000006ff */
[----:B------:R-:W-:-:S07]  /*45c0*/  IMAD.U32 R0, RZ, RZ, UR4 ;  /* 0x00000004ff007e24 */ /* 0x000fce000f8e00ff */
.L_x_80:
[----:B-1----:R1:W2:Y:S02]  /*45d0*/  SYNCS.PHASECHK.TRANS64.TRYWAIT P0, [R0+URZ], R3 ;  /* 0x00000003000075a7 */ /* 0x0022a400080011ff */
[----:B--2---:R-:W-:Y:S05]  /*45e0*/  @!P0 NANOSLEEP.SYNCS 0x989680 ;  /* 0x009896800000895d */ /* 0x004fea0003900000 */
[----:B------:R-:W2:Y:S02]  /*45f0*/  @!P0 SYNCS.PHASECHK.TRANS64 P0, [R0+URZ], R3 ;  /* 0x00000003000085a7 */ /* 0x000ea400080010ff */
[----:B--2---:R-:W-:Y:S05]  /*4600*/  @P0 EXIT ;  /* 0x000000000000094d */ /* 0x004fea0003800000 */
[----:B------:R-:W-:Y:S05]  /*4610*/  BRA `(.L_x_80) ;  /* 0xfffffffc00ec7947 */ /* 0x000fea000383ffff */
.L_x_23:
[----:B------:R-:W-:-:S04]  /*4620*/  UISETP.NE.AND UP0, UPT, UR58, URZ, UPT ;  /* 0x000000ff3a00728c */ /* 0x000fc8000bf05270 */
[----:B------:R-:W-:-:S09]  /*4630*/  UISETP.NE.OR UP0, UPT, UR24, 0x1, UP0 ;  /* 0x000000011800788c */ /* 0x000fd20008705670 */
[----:B------:R-:W-:Y:S05]  /*4640*/  BRA.U UP0, `(.L_x_81) ;  /* 0x0000000500487547 */ /* 0x000fea000b800000 */
[----:B------:R-:W-:Y:S01]  /*4650*/  ISETP.GE.U32.AND P2, PT, R0, 0x10, PT ;  /* 0x000000100000780c */ /* 0x000fe20003f46070 */
[----:B------:R-:W-:Y:S01]  /*4660*/  IMAD.MOV.U32 R12, RZ, RZ, 0x1 ;  /* 0x00000001ff0c7424 */ /* 0x000fe200078e00ff */
[----:B------:R-:W-:Y:S02]  /*4670*/  CS2R R10, SRZ ;  /* 0x00000000000a7805 */ /* 0x000fe4000001ff00 */
[----:B------:R-:W-:Y:S01]  /*4680*/  CS2R R8, SRZ ;  /* 0x0000000000087805 */ /* 0x000fe2000001ff00 */
[----:B------:R-:W-:Y:S01]  /*4690*/  UMOV UR6, 0x400 ;  /* 0x0000040000067882 */ /* 0x000fe20000000000 */
[----:B------:R-:W-:Y:S01]  /*46a0*/  UMOV UR5, URZ ;  /* 0x000000ff00057c82 */ /* 0x000fe20008000000 */
[----:B------:R-:W-:-:S12]  /*46b0*/  ULEA UR6, UR58, UR6, 0x18 ;  /* 0x000000063a067291 */ /* 0x000fd8000f8ec0ff */
.L_x_85:
[----:B------:R-:W-:Y:S02]  /*46c0*/  LEA R2, R8, UR6, 0x3 ;  /* 0x0000000608027c11 */ /* 0x000fe4000f8e18ff */
[----:B------:R-:W-:-:S03]  /*46d0*/  SHF.L.U32 R5, R9, 0x1f, RZ ;  /* 0x0000001f09057819 */ /* 0x000fc600000006ff */
[----:B------:R-:W-:Y:S01]  /*46e0*/  VIADD R4, R2, 0x2a0 ;  /* 0x000002a002047836 */ /* 0x000fe20000000000 */
[----:B------:R-:W1:Y:S02]  /*46f0*/  SYNCS.PHASECHK.TRANS64.TRYWAIT P0, [R2+URZ+0x290], R5 ;  /* 0x00029005020075a7 */ /* 0x000e6400080011ff */
[----:B-1----:R-:W-:Y:S05]  /*4700*/  @!P0 BRA `(.L_x_82) ;  /* 0x0000006400ec8947 */ /* 0x002fea0003800000 */
.L_x_235:
[----:B------:R-:W-:Y:S01]  /*4710*/  ULEA UR4, UR5, UR6, 0x3 ;  /* 0x0000000605047291 */ /* 0x000fe2000f8e18ff */
[----:B------:R-:W-:Y:S02]  /*4720*/  PRMT R4, RZ, 0x654, R4 ;  /* 0x00000654ff047816 */ /* 0x000fe40000000004 */
[----:B-1----:R-:W-:Y:S01]  /*4730*/  SHF.L.U32 R5, R12, 0x1f, RZ ;  /* 0x0000001f0c057819 */ /* 0x002fe200000006ff */
[----:B------:R-:W-:Y:S01]  /*4740*/  UIADD3 UR7, UPT, UPT, UR4, 0x250, URZ ;  /* 0x0000025004077890 */ /* 0x000fe2000fffe0ff */
[----:B------:R1:W-:Y:S05]  /*4750*/  SYNCS.ARRIVE.TRANS64.RED.A1T0 RZ, [R4+URZ], RZ ;  /* 0x000000ff04ff79a7 */ /* 0x0003ea00081004ff */
[----:B------:R-:W-:Y:S01]  /*4760*/  IMAD.U32 R7, RZ, RZ, UR7 ;  /* 0x00000007ff077e24 */ /* 0x000fe2000f8e00ff */
[----:B------:R-:W2:Y:S04]  /*4770*/  SYNCS.PHASECHK.TRANS64.TRYWAIT P0, [UR4+0x260], R5 ;  /* 0x00026005ff0075a7 */ /* 0x000ea80008001104 */
[----:B------:R-:W-:Y:S01]  /*4780*/  PRMT R6, R0, 0x654, R7 ;  /* 0x0000065400067816 */ /* 0x000fe20000000007 */
[----:B-1----:R-:W-:Y:S01]  /*4790*/  @!P2 IMAD.MOV.U32 R4, RZ, RZ, 0x10 ;  /* 0x00000010ff04a424 */ /* 0x002fe200078e00ff */
[----:B--2---:R-:W-:Y:S06]  /*47a0*/  @!P0 BRA `(.L_x_83) ;  /* 0x0000006400d88947 */ /* 0x004fec0003800000 */
.L_x_237:
[----:B------:R-:W-:Y:S01]  /*47b0*/  ULEA UR8, UR5, UR6, 0x4 ;  /* 0x0000000605087291 */ /* 0x000fe2000f8e20ff */
[----:B------:R-:W-:Y:S01]  /*47c0*/  SEL R3, R6, R3, !P2 ;  /* 0x0000000306037207 */ /* 0x000fe20005000000 */
[----:B------:R-:W-:Y:S01]  /*47d0*/  UIADD3 UR9, UPT, UPT, UR4, 0x250, URZ ;  /* 0x0000025004097890 */ /* 0x000fe2000fffe0ff */
[----:B-1----:R-:W-:Y:S01]  /*47e0*/  LEA R2, R11, UR6, 0x3 ;  /* 0x000000060b027c11 */ /* 0x002fe2000f8e18ff */
[----:B------:R-:W-:Y:S01]  /*47f0*/  UIADD3 UR8, UPT, UPT, UR8, 0x2c0, URZ ;  /* 0x000002c008087890 */ /* 0x000fe2000fffe0ff */
[----:B------:R-:W-:Y:S01]  /*4800*/  SHF.L.U32 R5, R10, 0x1f, RZ ;  /* 0x0000001f0a057819 */ /* 0x000fe200000006ff */
[----:B------:R1:W-:Y:S01]  /*4810*/  @!P2 SYNCS.ARRIVE.TRANS64.RED RZ, [R3+URZ], R4 ;  /* 0x0000000403ffa9a7 */ /* 0x0003e200080004ff */
[----:B------:R-:W-:Y:S01]  /*4820*/  UIADD3 UR4, UPT, UPT, UR5, 0x1, URZ ;  /* 0x0000000105047890 */ /* 0x000fe2000fffe0ff */
[----:B------:R-:W-:-:S03]  /*4830*/  VIADD R8, R8, 0x1 ;  /* 0x0000000108087836 */ /* 0x000fc60000000000 */
[----:B------:R-:W-:Y:S02]  /*4840*/  UISETP.NE.AND UP0, UPT, UR4, 0x2, UPT ;  /* 0x000000020400788c */ /* 0x000fe4000bf05270 */
[----:B------:R-:W-:Y:S06]  /*4850*/  UGETNEXTWORKID.BROADCAST [UR8], [UR9] ;  /* 0x00000000080073ca */ /* 0x000fec0008000100 */
[----:B------:R-:W-:Y:S01]  /*4860*/  USEL UR7, URZ, 0x1, UP0 ;  /* 0x00000001ff077887 */ /* 0x000fe20008000000 */
[----:B------:R-:W-:Y:S01]  /*4870*/  ISETP.NE.AND P0, PT, R8, 0x2, PT ;  /* 0x000000020800780c */ /* 0x000fe20003f05270 */
[----:B------:R-:W-:Y:S01]  /*4880*/  USEL UR5, UR4, URZ, UP0 ;  /* 0x000000ff04057287 */ /* 0x000fe20008000000 */
[----:B------:R-:W2:Y:S03]  /*4890*/  SYNCS.PHASECHK.TRANS64.TRYWAIT P1, [R2+URZ+0x250], R5 ;  /* 0x00025005020075a7 */ /* 0x000ea600080211ff */
[----:B------:R-:W-:Y:S01]  /*48a0*/  LOP3.LUT R12, R12, UR7, RZ, 0x3c, !PT ;  /* 0x000000070c0c7c12 */ /* 0x000fe2000f8e3cff */
[----:B-12---:R-:W-:Y:S07]  /*48b0*/  @!P1 BRA `(.L_x_84) ;  /* 0x0000006400ac9947 */ /* 0x006fee0003800000 */
.L_x_238:
[C---:B------:R-:W-:Y:S01]  /*48c0*/  LEA R4, R11.reuse, UR6, 0x4 ;  /* 0x000000060b047c11 */ /* 0x040fe2000f8e20ff */
[----:B-1----:R-:W-:Y:S01]  /*48d0*/  VIADD R2, R2, 0x260 ;  /* 0x0000026002027836 */ /* 0x002fe20000000000 */
[----:B------:R-:W-:Y:S01]  /*48e0*/  SEL R8, R8, RZ, P0 ;  /* 0x000000ff08087207 */ /* 0x000fe20000000000 */
[----:B------:R-:W-:-:S03]  /*48f0*/  VIADD R11, R11, 0x1 ;  /* 0x000000010b0b7836 */ /* 0x000fc60000000000 */
[----:B------:R-:W1:Y:S01]  /*4900*/  LDS.128 R4, [R4+0x2c0] ;  /* 0x0002c00004047984 */ /* 0x000e620000000c00 */
[----:B------:R-:W-:Y:S02]  /*4910*/  PRMT R2, RZ, 0x654, R2 ;  /* 0x00000654ff027816 */ /* 0x000fe40000000002 */
[C---:B------:R-:W-:Y:S01]  /*4920*/  ISETP.NE.AND P1, PT, R11.reuse, 0x2, PT ;  /* 0x000000020b00780c */ /* 0x040fe20003f25270 */
[----:B------:R-:W-:Y:S01]  /*4930*/  @!PT LDS RZ, [RZ] ;  /* 0x00000000fffff984 */ /* 0x000fe20000000800 */
[----:B------:R-:W-:Y:S01]  /*4940*/  @!PT LDS RZ, [RZ] ;  /* 0x00000000fffff984 */ /* 0x000fe20000000800 */
[----:B------:R-:W-:Y:S01]  /*4950*/  @!PT LDS RZ, [RZ] ;  /* 0x00000000fffff984 */ /* 0x000fe20000000800 */
[----:B------:R-:W-:Y:S01]  /*4960*/  @!PT LDS RZ, [RZ] ;  /* 0x00000000fffff984 */ /* 0x000fe20000000800 */
[----:B------:R2:W-:Y:S06]  /*4970*/  MEMBAR.ALL.CTA ;  /* 0x0000000000007992 */ /* 0x0005ec0000008000 */
[----:B--2---:R-:W2:Y:S01]  /*4980*/  FENCE.VIEW.ASYNC.S ;  /* 0x00000000000073c6 */ /* 0x004ea20000000000 */
[----:B------:R-:W-:Y:S01]  /*4990*/  SEL R11, R11, RZ, P1 ;  /* 0x000000ff0b0b7207 */ /* 0x000fe20000800000 */
[----:B--2---:R2:W-:Y:S01]  /*49a0*/  SYNCS.ARRIVE.TRANS64.RED.A1T0 RZ, [R2+URZ], RZ ;  /* 0x000000ff02ff79a7 */ /* 0x0045e200081004ff */
[----:B-1----:R-:W-:-:S02]  /*49b0*/  LOP3.LUT P3, RZ, R6, 0x1, RZ, 0xc0, !PT ;  /* 0x0000000106ff7812 */ /* 0x002fc4000786c0ff */
[----:B------:R-:W-:-:S04]  /*49c0*/  SEL R5, RZ, 0x1, P1 ;  /* 0x00000001ff057807 */ /* 0x000fc80000800000 */
[----:B------:R-:W-:Y:S02]  /*49d0*/  LOP3.LUT R10, R10, R5, RZ, 0x3c, !PT ;  /* 0x000000050a0a7212 */ /* 0x000fe400078e3cff */
[----:B--2---:R-:W-:-:S04]  /*49e0*/  SEL R2, RZ, 0x1, P0 ;  /* 0x00000001ff027807 */ /* 0x004fc80000000000 */
[----:B------:R-:W-:Y:S01]  /*49f0*/  LOP3.LUT R9, R9, R2, RZ, 0x3c, !PT ;  /* 0x0000000209097212 */ /* 0x000fe200078e3cff */
[----:B------:R-:W-:Y:S06]  /*4a00*/  @P3 BRA `(.L_x_85) ;  /* 0xfffffffc002c3947 */ /* 0x000fec000383ffff */
[----:B------:R-:W-:Y:S01]  /*4a10*/  ULEA UR4, UR5, UR6, 0x3 ;  /* 0x0000000605047291 */ /* 0x000fe2000f8e18ff */
[----:B------:R-:W-:-:S08]  /*4a20*/  SHF.L.U32 R3, R12, 0x1f, RZ ;  /* 0x0000001f0c037819 */ /* 0x000fd000000006ff */
[----:B------:R-:W1:Y:S02]  /*4a30*/  SYNCS.PHASECHK.TRANS64 P0, [UR4+0x260], R3 ;  /* 0x00026003ff0075a7 */ /* 0x000e640008001004 */
[----:B-1----:R-:W-:Y:S05]  /*4a40*/  @P0 BRA `(.L_x_86) ;  /* 0x0000000000080947 */ /* 0x002fea0003800000 */
[----:B------:R-:W1:Y:S02]  /*4a50*/  SYNCS.PHASECHK.TRANS64.TRYWAIT P0, [UR4+0x260], R3 ;  /* 0x00026003ff0075a7 */ /* 0x000e640008001104 */
[----:B-1----:R-:W-:Y:S05]  /*4a60*/  @!P0 BRA `(.L_x_87) ;  /* 0x0000006400548947 */ /* 0x002fea0003800000 */
.L_x_86:
[----:B------:R-:W-:-:S04]  /*4a70*/  UIADD3 UR7, UPT, UPT, UR5, 0x1, URZ ;  /* 0x0000000105077890 */ /* 0x000fc8000fffe0ff */
[----:B------:R-:W-:-:S04]  /*4a80*/  UISETP.NE.AND UP0, UPT, UR7, 0x2, UPT ;  /* 0x000000020700788c */ /* 0x000fc8000bf05270 */
[----:B------:R-:W-:Y:S02]  /*4a90*/  USEL UR8, URZ, 0x1, UP0 ;  /* 0x00000001ff087887 */ /* 0x000fe40008000000 */
[----:B------:R-:W-:-:S04]  /*4aa0*/  USEL UR7, UR7, URZ, UP0 ;  /* 0x000000ff07077287 */ /* 0x000fc80008000000 */
[----:B------:R-:W-:Y:S01]  /*4ab0*/  ULEA UR7, UR7, UR6, 0x3 ;  /* 0x0000000607077291 */ /* 0x000fe2000f8e18ff */
[----:B-1----:R-:W-:-:S04]  /*4ac0*/  LOP3.LUT R3, R12, UR8, RZ, 0x3c, !PT ;  /* 0x000000080c037c12 */ /* 0x002fc8000f8e3cff */
[----:B------:R-:W-:-:S04]  /*4ad0*/  SHF.L.U32 R0, R3, 0x1f, RZ ;  /* 0x0000001f03007819 */ /* 0x000fc800000006ff */
[----:B------:R-:W1:Y:S02]  /*4ae0*/  SYNCS.PHASECHK.TRANS64 P0, [UR7+0x260], R0 ;  /* 0x00026000ff0075a7 */ /* 0x000e640008001007 */
[----:B-1----:R-:W-:Y:S05]  /*4af0*/  @P0 EXIT ;  /* 0x000000000000094d */ /* 0x002fea0003800000 */
[----:B------:R-:W-:Y:S02]  /*4b00*/  SHF.L.U32 R3, R3, 0x1f, RZ ;  /* 0x0000001f03037819 */ /* 0x000fe400000006ff */
[----:B------:R-:W-:-:S07]  /*4b10*/  MOV R0, UR7 ;  /* 0x0000000700007c02 */ /* 0x000fce0008000f00 */
.L_x_88:
[----:B-1----:R1:W2:Y:S02]  /*4b20*/  SYNCS.PHASECHK.TRANS64.TRYWAIT P0, [R0+URZ+0x260], R3 ;  /* 0x00026003000075a7 */ /* 0x0022a400080011ff */
[----:B--2---:R-:W-:Y:S05]  /*4b30*/  @!P0 NANOSLEEP.SYNCS 0x989680 ;  /* 0x009896800000895d */ /* 0x004fea0003900000 */
[----:B------:R-:W2:Y:S02]  /*4b40*/  @!P0 SYNCS.PHASECHK.TRANS64 P0, [R0+URZ+0x260], R3 ;  /* 0x00026003000085a7 */ /* 0x000ea400080010ff */
[----:B--2---:R-:W-:Y:S05]  /*4b50*/  @P0 EXIT ;  /* 0x000000000000094d */ /* 0x004fea0003800000 */
[----:B------:R-:W-:Y:S05]  /*4b60*/  BRA `(.L_x_88) ;  /* 0xfffffffc00ec7947 */ /* 0x000fea000383ffff */
.L_x_81:
[----:B------:R-:W-:Y:S05]  /*4b70*/  BRA.U UP4, `(.L_x_89) ;  /* 0x0000001504fc7547 */ /* 0x000fea000b800000 */
[----:B------:R-:W-:Y:S01]  /*4b80*/  UMOV UR5, 0x40 ;  /* 0x0000004000057882 */ /* 0x000fe20000000000 */
[----:B------:R-:W-:Y:S01]  /*4b90*/  NOP ;  /* 0x0000000000007918 */ /* 0x000fe20000000000 */
[----:B------:R-:W-:Y:S01]  /*4ba0*/  ULEA UR5, UR58, UR5, 0x18 ;  /* 0x000000053a057291 */ /* 0x000fe2000f8ec0ff */
[----:B------:R-:W-:Y:S02]  /*4bb0*/  UMOV UR6, 0x400 ;  /* 0x0000040000067882 */ /* 0x000fe40000000000 */
[----:B------:R-:W-:-:S06]  /*4bc0*/  ULEA UR6, UR58, UR6, 0x18 ;  /* 0x000000063a067291 */ /* 0x000fcc000f8ec0ff */
[----:B------:R-:W1:Y:S02]  /*4bd0*/  LDS.U8 R0, [UR5+0x1c] ;  /* 0x00001c05ff007984 */ /* 0x000e640008000000 */
[----:B-1----:R-:W-:-:S13]  /*4be0*/  ISETP.NE.AND P0, PT, R0, RZ, PT ;  /* 0x000000ff0000720c */ /* 0x002fda0003f05270 */
[----:B------:R-:W-:Y:S05]  /*4bf0*/  @P0 BRA `(.L_x_90) ;  /* 0x0000000400080947 */ /* 0x000fea0003800000 */
[----:B------:R-:W-:Y:S02]  /*4c00*/  UISETP.NE.U32.AND UP1, UPT, UR47, 0x1, UPT ;  /* 0x000000012f00788c */ /* 0x000fe4000bf25070 */
[----:B------:R-:W-:-:S07]  /*4c10*/  UIADD3 UR7, UPT, UPT, UR5, 0x8, URZ ;  /* 0x0000000805077890 */ /* 0x000fce000fffe0ff */
[----:B------:R-:W-:Y:S05]  /*4c20*/  BRA.U !UP1, `(.L_x_91) ;  /* 0x00000001099c7547 */ /* 0x000fea000b800000 */
[----:B------:R-:W-:Y:S01]  /*4c30*/  ELECT P0, URZ, PT ;  /* 0x0000000000ff782f */ /* 0x000fe20003800000 */
[----:B------:R-:W-:-:S12]  /*4c40*/  BSSY B0, `(.L_x_91) ;  /* 0x0000025000007945 */ /* 0x000fd80003800000 */
[----:B------:R-:W-:Y:S05]  /*4c50*/  @!P0 BRA `(.L_x_92) ;  /* 0x00000000008c8947 */ /* 0x000fea0003800000 */
[----:B------:R-:W-:-:S05]  /*4c60*/  UMOV UR4, 0x10 ;  /* 0x0000001000047882 */ /* 0x000fca0000000000 */
[----:B------:R-:W-:Y:S04]  /*4c70*/  DEPBAR.LE SB1, 0x36 ;  /* 0x00009d800000791a */ /* 0x000fe80000000000 */
[----:B------:R-:W1:Y:S02]  /*4c80*/  UTCATOMSWS.2CTA.FIND_AND_SET.ALIGN UP0, UR4, UR4 ;  /* 0x00000004000475e3 */ /* 0x000e640008200800 */
[----:B-1----:R-:W-:Y:S01]  /*4c90*/  MOV R11, UR4 ;  /* 0x00000004000b7c02 */ /* 0x002fe20008000f00 */
[----:B------:R-:W-:Y:S06]  /*4ca0*/  BRA.U UP0, `(.L_x_93) ;  /* 0x0000000100187547 */ /* 0x000fec000b800000 */
.L_x_94:
[----:B------:R-:W-:Y:S05]  /*4cb0*/  NANOSLEEP 0x64 ;  /* 0x000000640000795d */ /* 0x000fea0003800000 */
[----:B------:R-:W-:-:S05]  /*4cc0*/  UMOV UR4, 0x10 ;  /* 0x0000001000047882 */ /* 0x000fca0000000000 */
[----:B------:R-:W-:Y:S04]  /*4cd0*/  DEPBAR.LE SB1, 0x36 ;  /* 0x00009d800000791a */ /* 0x000fe80000000000 */
[----:B------:R-:W1:Y:S02]  /*4ce0*/  UTCATOMSWS.2CTA.FIND_AND_SET.ALIGN UP0, UR4, UR4 ;  /* 0x00000004000475e3 */ /* 0x000e640008200800 */
[----:B-1----:R-:W-:Y:S01]  /*4cf0*/  MOV R11, UR4 ;  /* 0x00000004000b7c02 */ /* 0x002fe20008000f00 */
[----:B------:R-:W-:Y:S05]  /*4d00*/  BRA.U !UP0, `(.L_x_94) ;  /* 0xfffffffd08e87547 */ /* 0x000fea000b83ffff */
.L_x_93:
[----:B------:R-:W1:Y:S01]  /*4d10*/  LDS R7, [UR5+0x10] ;  /* 0x00001005ff077984 */ /* 0x000e620008000800 */
[----:B------:R-:W-:Y:S01]  /*4d20*/  IMAD.U32 R5, RZ, RZ, UR6 ;  /* 0x00000006ff057e24 */ /* 0x000fe2000f8e00ff */
[----:B------:R-:W-:-:S03]  /*4d30*/  MOV R4, UR46 ;  /* 0x0000002e00047c02 */ /* 0x000fc60008000f00 */
[----:B------:R-:W-:Y:S01]  /*4d40*/  VIADD R5, R5, 0x2e0 ;  /* 0x000002e005057836 */ /* 0x000fe20000000000 */
[----:B-1----:R-:W-:-:S04]  /*4d50*/  SHF.L.U32 R7, R7, 0x1f, RZ ;  /* 0x0000001f07077819 */ /* 0x002fc800000006ff */
[----:B------:R-:W1:Y:S02]  /*4d60*/  SYNCS.PHASECHK.TRANS64.TRYWAIT P0, [UR5+0x8], R7 ;  /* 0x00000807ff0075a7 */ /* 0x000e640008001105 */
[----:B-1----:R-:W-:Y:S05]  /*4d70*/  @P0 BRA `(.L_x_95) ;  /* 0x0000000000080947 */ /* 0x002fea0003800000 */
[----:B------:R-:W1:Y:S02]  /*4d80*/  SYNCS.PHASECHK.TRANS64.TRYWAIT P0, [UR5+0x8], R7 ;  /* 0x00000807ff0075a7 */ /* 0x000e640008001105 */
[----:B-1----:R-:W-:Y:S05]  /*4d90*/  @!P0 BRA `(.L_x_96) ;  /* 0x0000006000a08947 */ /* 0x002fea0003800000 */
.L_x_95:
[----:B-1----:R-:W-:Y:S01]  /*4da0*/  HFMA2 R0, -RZ, RZ, 0, 5.9604644775390625e-08 ;  /* 0x00000001ff007431 */ /* 0x002fe200000001ff */
[----:B------:R-:W-:Y:S01]  /*4db0*/  UPRMT UR4, UR46, 0x654, UR7 ;  /* 0x000006542e047896 */ /* 0x000fe20008000007 */
[----:B------:R-:W-:Y:S01]  /*4dc0*/  IMAD.MOV.U32 R8, RZ, RZ, 0xffff ;  /* 0x0000ffffff087424 */ /* 0x000fe200078e00ff */
[----:B------:R-:W-:Y:S01]  /*4dd0*/  PRMT R4, R4, 0x654, R5 ;  /* 0x0000065404047816 */ /* 0x000fe20000000005 */
[----:B------:R-:W-:Y:S02]  /*4de0*/  IMAD.MOV.U32 R6, RZ, RZ, 0x4 ;  /* 0x00000004ff067424 */ /* 0x000fe400078e00ff */
[----:B------:R-:W-:Y:S01]  /*4df0*/  IMAD.SHL.U32 R9, R11, 0x20, RZ ;  /* 0x000000200b097824 */ /* 0x000fe200078e00ff */
[----:B------:R-:W-:Y:S02]  /*4e00*/  MOV R5, UR4 ;  /* 0x0000000400057c02 */ /* 0x000fe40008000f00 */
[-C--:B------:R-:W-:Y:S01]  /*4e10*/  SHF.L.U32 R8, R8, R11.reuse, RZ ;  /* 0x0000000b08087219 */ /* 0x080fe200000006ff */
[----:B------:R1:W-:Y:S01]  /*4e20*/  SYNCS.ARRIVE.TRANS64.RED RZ, [UR4], R6 ;  /* 0x00000006ffff79a7 */ /* 0x0003e20008000404 */
[----:B------:R-:W-:Y:S01]  /*4e30*/  SHF.L.U32 R7, R0, R11, RZ ;  /* 0x0000000b00077219 */ /* 0x000fe200000006ff */
[----:B------:R1:W-:Y:S04]  /*4e40*/  STS [UR6+0x2e0], R9 ;  /* 0x0002e009ff007988 */ /* 0x0003e80008000806 */
[----:B------:R1:W-:Y:S04]  /*4e50*/  STAS [R4.64], R11 ;  /* 0x0000000b04007dbd */ /* 0x0003e8000c0008ff */
[----:B------:R1:W-:Y:S04]  /*4e60*/  ATOMS.OR RZ, [UR5+0x14], R8 ;  /* 0x00001408ffff798c */ /* 0x0003e8000b000005 */
[----:B------:R1:W-:Y:S04]  /*4e70*/  ATOMS.OR RZ, [UR5+0x18], R7 ;  /* 0x00001807ffff798c */ /* 0x0003e8000b000005 */
[----:B------:R1:W-:Y:S02]  /*4e80*/  ATOMS.XOR RZ, [UR5+0x10], R0 ;  /* 0x00001000ffff798c */ /* 0x0003e4000b800005 */
.L_x_92:
[----:B------:R-:W-:Y:S05]  /*4e90*/  BSYNC B0 ;  /* 0x0000000000007941 */ /* 0x000fea0003800000 */
.L_x_91:
[----:B------:R-:W-:Y:S05]  /*4ea0*/  BRA.U UP1, `(.L_x_97) ;  /* 0x00000001016c7547 */ /* 0x000fea000b800000 */
[----:B------:R-:W-:-:S03]  /*4eb0*/  UMOV UR4, 0xffffffff ;  /* 0xffffffff00047882 */ /* 0x000fc60000000000 */
[----:B------:R-:W-:Y:S05]  /*4ec0*/  BRA.DIV UR4, `(.L_x_98) ;  /* 0x00000062046c7947 */ /* 0x000fea000b800000 */
[----:B------:R-:W-:-:S13]  /*4ed0*/  ELECT P0, URZ, PT ;  /* 0x0000000000ff782f */ /* 0x000fda0003800000 */
.L_x_242:
[----:B------:R-:W-:Y:S05]  /*4ee0*/  @!P0 BRA `(.L_x_97) ;  /* 0x00000000005c8947 */ /* 0x000fea0003800000 */
[----:B-1----:R-:W1:Y:S02]  /*4ef0*/  LDS R5, [UR5+0x10] ;  /* 0x00001005ff057984 */ /* 0x002e640008000800 */
[----:B-1----:R-:W-:-:S04]  /*4f00*/  SHF.L.U32 R5, R5, 0x1f, RZ ;  /* 0x0000001f05057819 */ /* 0x002fc800000006ff */
[----:B------:R-:W1:Y:S02]  /*4f10*/  SYNCS.PHASECHK.TRANS64.TRYWAIT P0, [UR5+0x8], R5 ;  /* 0x00000805ff0075a7 */ /* 0x000e640008001105 */
[----:B-1----:R-:W-:Y:S05]  /*4f20*/  @P0 BRA `(.L_x_99) ;  /* 0x0000000000080947 */ /* 0x002fea0003800000 */
[----:B------:R-:W1:Y:S02]  /*4f30*/  SYNCS.PHASECHK.TRANS64.TRYWAIT P0, [UR5+0x8], R5 ;  /* 0x00000805ff0075a7 */ /* 0x000e640008001105 */
[----:B-1----:R-:W-:Y:S05]  /*4f40*/  @!P0 BRA `(.L_x_100) ;  /* 0x0000006000708947 */ /* 0x002fea0003800000 */
.L_x_99:
[----:B------:R-:W2:Y:S01]  /*4f50*/  LDS R7, [UR6+0x2e0] ;  /* 0x0002e006ff077984 */ /* 0x000ea20008000800 */
[----:B-1----:R-:W-:Y:S02]  /*4f60*/  HFMA2 R0, -RZ, RZ, 0, 5.9604644775390625e-08 ;  /* 0x00000001ff007431 */ /* 0x002fe400000001ff */
[----:B------:R-:W-:Y:S01]  /*4f70*/  IMAD.MOV.U32 R4, RZ, RZ, 0xffff ;  /* 0x0000ffffff047424 */ /* 0x000fe200078e00ff */
[----:B------:R-:W-:Y:S01]  /*4f80*/  UPRMT UR4, UR46, 0x654, UR7 ;  /* 0x000006542e047896 */ /* 0x000fe20008000007 */
[----:B--2---:R-:W-:-:S03]  /*4f90*/  IMAD.SHL.U32 R5, R7, 0x20, RZ ;  /* 0x0000002007057824 */ /* 0x004fc600078e00ff */
[-C--:B------:R-:W-:Y:S02]  /*4fa0*/  SHF.L.U32 R4, R4, R7.reuse, RZ ;  /* 0x0000000704047219 */ /* 0x080fe400000006ff */
[----:B------:R-:W-:Y:S01]  /*4fb0*/  SHF.L.U32 R7, R0, R7, RZ ;  /* 0x0000000700077219 */ /* 0x000fe200000006ff */
[----:B------:R2:W-:Y:S04]  /*4fc0*/  STS [UR6+0x2e0], R5 ;  /* 0x0002e005ff007988 */ /* 0x0005e80008000806 */
[----:B------:R2:W-:Y:S04]  /*4fd0*/  ATOMS.OR RZ, [UR5+0x14], R4 ;  /* 0x00001404ffff798c */ /* 0x0005e8000b000005 */
[----:B------:R2:W-:Y:S01]  /*4fe0*/  ATOMS.OR RZ, [UR5+0x18], R7 ;  /* 0x00001807ffff798c */ /* 0x0005e2000b000005 */
[----:B------:R-:W-:Y:S03]  /*4ff0*/  SYNCS.ARRIVE.TRANS64.RED.A1T0 RZ, [UR4], RZ ;  /* 0x000000ffffff79a7 */ /* 0x000fe60008100404 */
[----:B------:R2:W-:Y:S01]  /*5000*/  ATOMS.XOR RZ, [UR5+0x10], R0 ;  /* 0x00001000ffff798c */ /* 0x0005e2000b800005 */
[----:B------:R-:W-:Y:S05]  /*5010*/  BRA `(.L_x_97) ;  /* 0x0000000000107947 */ /* 0x000fea0003800000 */
.L_x_90:
[----:B------:R-:W-:Y:S02]  /*5020*/  MOV R0, 0xffffffff ;  /* 0xffffffff00007802 */ /* 0x000fe40000000f00 */
[----:B------:R-:W-:-:S03]  /*5030*/  MOV R4, 0x5060 ;  /* 0x0000506000047802 */ /* 0x000fc60000000f00 */
[----:B------:R1:W-:Y:S04]  /*5040*/  STS [UR6+0x2e0], R0 ;  /* 0x0002e000ff007988 */ /* 0x0003e80008000806 */
[----:B-1---5:R-:W-:Y:S05]  /*5050*/  CALL.REL.NOINC `($__internal_1_$__cuda_sm10x_tcgen05_guardrail_trap_phase_invalid_during_alloc) ;  /* 0x0000006400a07944 */ /* 0x022fea0003c00000 */
.L_x_97:
[----:B------:R-:W-:Y:S05]  /*5060*/  WARPSYNC.ALL ;  /* 0x0000000000007948 */ /* 0x000fea0003800000 */
[----:B------:R-:W3:Y:S01]  /*5070*/  S2UR UR18, SR_CgaCtaId ;  /* 0x00000000001279c3 */ /* 0x000ee20000008800 */
[----:B------:R-:W-:Y:S01]  /*5080*/  UMOV UR4, 0x400 ;  /* 0x0000040000047882 */ /* 0x000fe20000000000 */
[----:B------:R-:W-:-:S06]  /*5090*/  NOP ;  /* 0x0000000000007918 */ /* 0x000fcc0000000000 */
[----:B------:R-:W-:Y:S06]  /*50a0*/  BAR.ARV 0x6, 0xa0 ;  /* 0x0182800000007b1d */ /* 0x000fec0000002000 */
[----:B------:R-:W4:Y:S01]  /*50b0*/  LDCU UR11, c[0x0][0x38c] ;  /* 0x00007180ff0b77ac */ /* 0x000f220008000800 */
[----:B------:R-:W-:Y:S01]  /*50c0*/  LOP3.LUT R2, R2, 0xffff, RZ, 0xc0, !PT ;  /* 0x0000ffff02027812 */ /* 0x000fe200078ec0ff */
[----:B------:R-:W-:Y:S01]  /*50d0*/  IMAD.MOV.U32 R10, RZ, RZ, 0x1 ;  /* 0x00000001ff0a7424 */ /* 0x000fe200078e00ff */
[----:B------:R-:W-:Y:S02]  /*50e0*/  LOP3.LUT R3, R3, 0xffff, RZ, 0xc0, !PT ;  /* 0x0000ffff03037812 */ /* 0x000fe400078ec0ff */
[----:B-1----:R-:W-:-:S02]  /*50f0*/  CS2R R8, SRZ ;  /* 0x0000000000087805 */ /* 0x002fc4000001ff00 */
[----:B------:R-:W-:Y:S01]  /*5100*/  R2UR UR40, R2 ;  /* 0x00000000022872ca */ /* 0x000fe200000e0000 */
[----:B------:R-:W1:Y:S01]  /*5110*/  LDCU UR37, c[0x0][0x370] ;  /* 0x00006e00ff2577ac */ /* 0x000e620008000800 */
[----:B------:R-:W-:Y:S01]  /*5120*/  R2UR UR26, R3 ;  /* 0x00000000031a72ca */ /* 0x000fe200000e0000 */
[----:B------:R-:W-:Y:S01]  /*5130*/  IMAD.MOV.U32 R3, RZ, RZ, RZ ;  /* 0x000000ffff037224 */ /* 0x000fe200078e00ff */
[----:B---3--:R-:W-:Y:S01]  /*5140*/  ULEA UR18, UR18, UR4, 0x18 ;  /* 0x0000000412127291 */ /* 0x008fe2000f8ec0ff */
[----:B------:R-:W-:Y:S01]  /*5150*/  UMOV UR35, URZ ;  /* 0x000000ff00237c82 */ /* 0x000fe20008000000 */
[----:B------:R-:W-:Y:S02]  /*5160*/  UISETP.GE.AND UP5, UPT, UR39, 0x1, UPT ;  /* 0x000000012700788c */ /* 0x000fe4000bfa6270 */
[----:B------:R-:W-:Y:S02]  /*5170*/  UIADD3 UR6, UPT, UPT, UR18, 0x6600, URZ ;  /* 0x0000660012067890 */ /* 0x000fe4000fffe0ff */
[----:B------:R-:W-:-:S03]  /*5180*/  UIADD3 UR4, UPT, UPT, UR18, 0x2fa00, URZ ;  /* 0x0002fa0012047890 */ /* 0x000fc6000fffe0ff */
[----:B--2---:R-:W2:Y:S01]  /*5190*/  LDS R0, [UR18+0x2e0] ;  /* 0x0002e012ff007984 */ /* 0x004ea20008000800 */
[----:B----4-:R-:W-:Y:S02]  /*51a0*/  UIADD3 UR11, UPT, UPT, UR11, 0x3f, URZ ;  /* 0x0000003f0b0b7890 */ /* 0x010fe4000fffe0ff */
[----:B------:R-:W-:Y:S02]  /*51b0*/  USHF.R.U32.HI UR10, URZ, 0x4, UR6 ;  /* 0x00000004ff0a7899 */ /* 0x000fe40008011606 */
[----:B------:R-:W-:Y:S02]  /*51c0*/  USHF.R.S32.HI UR9, URZ, 0x1f, UR11 ;  /* 0x0000001fff097899 */ /* 0x000fe4000801140b */
[----:B------:R-:W-:Y:S02]  /*51d0*/  USHF.R.U32.HI UR6, URZ, 0x4, UR4 ;  /* 0x00000004ff067899 */ /* 0x000fe40008011604 */
[----:B------:R-:W-:Y:S02]  /*51e0*/  UIADD3 UR5, UPT, UPT, UR18, 0x27600, URZ ;  /* 0x0002760012057890 */ /* 0x000fe4000fffe0ff */
[----:B------:R-:W-:-:S02]  /*51f0*/  ULEA.HI UR4, UR9, UR11, URZ, 0x6 ;  /* 0x0000000b09047291 */ /* 0x000fc4000f8f30ff */
[----:B------:R-:W-:Y:S02]  /*5200*/  UIADD3 UR7, UPT, UPT, UR18, 0x33c00, URZ ;  /* 0x00033c0012077890 */ /* 0x000fe4000fffe0ff */
[----:B------:R-:W-:Y:S02]  /*5210*/  USHF.R.U32.HI UR8, URZ, 0x4, UR5 ;  /* 0x00000004ff087899 */ /* 0x000fe40008011605 */
[----:B------:R-:W-:Y:S02]  /*5220*/  USHF.R.S32.HI UR38, URZ, 0x6, UR4 ;  /* 0x00000006ff267899 */ /* 0x000fe40008011404 */
[----:B------:R-:W-:Y:S02]  /*5230*/  USHF.R.U32.HI UR5, URZ, 0x4, UR7 ;  /* 0x00000004ff057899 */ /* 0x000fe40008011607 */
[----:B------:R-:W-:Y:S02]  /*5240*/  ULOP3.LUT UR10, UR10, 0x3fff, URZ, 0xc0, !UPT ;  /* 0x00003fff0a0a7892 */ /* 0x000fe4000f8ec0ff */
[----:B------:R-:W-:-:S02]  /*5250*/  ULOP3.LUT UR8, UR8, 0x3fff, URZ, 0xc0, !UPT ;  /* 0x00003fff08087892 */ /* 0x000fc4000f8ec0ff */
[----:B------:R-:W-:Y:S02]  /*5260*/  ULOP3.LUT UR6, UR6, 0x3fff, URZ, 0xc0, !UPT ;  /* 0x00003fff06067892 */ /* 0x000fe4000f8ec0ff */
[----:B------:R-:W-:Y:S02]  /*5270*/  ULOP3.LUT UR5, UR5, 0x3fff, URZ, 0xc0, !UPT ;  /* 0x00003fff05057892 */ /* 0x000fe4000f8ec0ff */
[----:B------:R-:W-:Y:S02]  /*5280*/  UISETP.LT.AND UP0, UPT, UR38, 0x1, UPT ;  /* 0x000000012600788c */ /* 0x000fe4000bf01270 */
[----:B------:R-:W-:Y:S01]  /*5290*/  UISETP.NE.AND UP4, UPT, UR39, 0x1, UPT ;  /* 0x000000012700788c */ /* 0x000fe2000bf85270 */
[----:B------:R-:W3:Y:S01]  /*52a0*/  LDCU UR36, c[0x0][0x374] ;  /* 0x00006e80ff2477ac */ /* 0x000ee20008000800 */
[----:B------:R-:W-:Y:S02]  /*52b0*/  ULOP3.LUT UR27, UR10, 0x10000, URZ, 0xfc, !UPT ;  /* 0x000100000a1b7892 */ /* 0x000fe4000f8efcff */
[----:B------:R-:W-:Y:S01]  /*52c0*/  ULOP3.LUT UR28, UR8, 0x10000, URZ, 0xfc, !UPT ;  /* 0x00010000081c7892 */ /* 0x000fe2000f8efcff */
[----:B--2---:R-:W-:Y:S01]  /*52d0*/  R2UR UR19, R0 ;  /* 0x00000000001372ca */ /* 0x004fe200000e0000 */
[----:B------:R-:W-:-:S02]  /*52e0*/  ULOP3.LUT UR29, UR6, 0x10000, URZ, 0xfc, !UPT ;  /* 0x00010000061d7892 */ /* 0x000fc4000f8efcff */
[----:B------:R-:W-:Y:S02]  /*52f0*/  ULOP3.LUT UR30, UR5, 0x10000, URZ, 0xfc, !UPT ;  /* 0x00010000051e7892 */ /* 0x000fe4000f8efcff */
[----:B------:R-:W-:Y:S02]  /*5300*/  USEL UR41, UR38, 0x1, !UP0 ;  /* 0x0000000126297887 */ /* 0x000fe4000c000000 */
[----:B------:R-:W-:Y:S01]  /*5310*/  UISETP.NE.AND UP3, UPT, UR47, URZ, UPT ;  /* 0x000000ff2f00728c */ /* 0x000fe2000bf65270 */
[----:B------:R-:W-:Y:S01]  /*5320*/  UMOV UR15, URZ ;  /* 0x000000ff000f7c82 */ /* 0x000fe20008000000 */
[----:B------:R-:W-:-:S04]  /*5330*/  UMOV UR14, URZ ;  /* 0x000000ff000e7c82 */ /* 0x000fc80008000000 */
[----:B------:R-:W-:Y:S02]  /*5340*/  UIADD3 UR24, UPT, UPT, UR19, 0x80, URZ ;  /* 0x0000008013187890 */ /* 0x000fe4000fffe0ff */
[----:B------:R-:W-:Y:S02]  /*5350*/  UIADD3 UR43, UPT, UPT, UR19, 0x84, URZ ;  /* 0x00000084132b7890 */ /* 0x000fe4000fffe0ff */
[----:B------:R-:W-:-:S04]  /*5360*/  USHF.R.U32.HI UR4, URZ, 0x11, UR24 ;  /* 0x00000011ff047899 */ /* 0x000fc80008011618 */
[----:B------:R-:W-:-:S04]  /*5370*/  ULOP3.LUT UR4, UR4, 0x6000, URZ, 0xc0, !UPT ;  /* 0x0000600004047892 */ /* 0x000fc8000f8ec0ff */
[----:B-1-3--:R-:W-:-:S12]  /*5380*/  ULOP3.LUT UR42, UR4, 0x1010, URZ, 0xfc, !UPT ;  /* 0x00001010042a7892 */ /* 0x00afd8000f8efcff */
.L_x_110:
[C---:B------:R-:W-:Y:S02]  /*5390*/  LEA R2, R9.reuse, UR18, 0x3 ;  /* 0x0000001209027c11 */ /* 0x040fe4000f8e18ff */
[----:B------:R-:W-:Y:S02]  /*53a0*/  SHF.L.U32 R5, R8, 0x1f, RZ ;  /* 0x0000001f08057819 */ /* 0x000fe400000006ff */
[----:B------:R-:W-:Y:S02]  /*53b0*/  LEA R6, R9, UR18, 0x4 ;  /* 0x0000001209067c11 */ /* 0x000fe4000f8e20ff */
[----:B------:R-:W1:Y:S02]  /*53c0*/  SYNCS.PHASECHK.TRANS64.TRYWAIT P0, [R2+URZ+0x250], R5 ;  /* 0x00025005020075a7 */ /* 0x000e6400080011ff */
[----:B-1-3--:R-:W-:Y:S05]  /*53d0*/  @!P0 BRA `(.L_x_101) ;  /* 0x0000005c00648947 */ /* 0x00afea0003800000 */
.L_x_243:
[----:B-1----:R-:W1:Y:S01]  /*53e0*/  LDS.128 R4, [R6+0x2c0] ;  /* 0x0002c00006047984 */ /* 0x002e620000000c00 */
[----:B------:R-:W-:Y:S01]  /*53f0*/  @!PT LDS RZ, [RZ] ;  /* 0x00000000fffff984 */ /* 0x000fe20000000800 */
[----:B------:R-:W-:Y:S01]  /*5400*/  @!PT LDS RZ, [RZ] ;  /* 0x00000000fffff984 */ /* 0x000fe20000000800 */
[----:B------:R-:W-:Y:S01]  /*5410*/  @!PT LDS RZ, [RZ] ;  /* 0x00000000fffff984 */ /* 0x000fe20000000800 */
[----:B------:R-:W-:Y:S01]  /*5420*/  @!PT LDS RZ, [RZ] ;  /* 0x00000000fffff984 */ /* 0x000fe20000000800 */
[----:B------:R2:W-:Y:S06]  /*5430*/  MEMBAR.ALL.CTA ;  /* 0x0000000000007992 */ /* 0x0005ec0000008000 */
[----:B--2---:R-:W2:Y:S01]  /*5440*/  FENCE.VIEW.ASYNC.S ;  /* 0x00000000000073c6 */ /* 0x004ea20000000000 */
[----:B-1----:R-:W-:-:S13]  /*5450*/  LOP3.LUT P0, RZ, R6, 0x1, RZ, 0xc0, !PT ;  /* 0x0000000106ff7812 */ /* 0x002fda000780c0ff */
[----:B--2---:R-:W-:Y:S01]  /*5460*/  VOTEU.ANY UP2, P0 ;  /* 0x0000000000ff7886 */ /* 0x004fe20000040100 */
[----:B------:R-:W-:-:S13]  /*5470*/  PLOP3.LUT P0, PT, PT, PT, UP2, 0x80, 0x8 ;  /* 0x000000000008781c */ /* 0x000fda0003f0f028 */
[----:B------:R-:W-:Y:S02]  /*5480*/  @P0 MOV R0, R4 ;  /* 0x0000000400000202 */ /* 0x000fe40000000f00 */
[----:B------:R-:W-:Y:S02]  /*5490*/  @P0 LOP3.LUT R4, R5, 0xffff, RZ, 0xc0, !PT ;  /* 0x0000ffff05040812 */ /* 0x000fe400078ec0ff */
[----:B------:R-:W-:Y:S01]  /*54a0*/  @P0 R2UR UR5, R0 ;  /* 0x00000000000502ca */ /* 0x000fe200000e0000 */
[----:B------:R-:W-:Y:S01]  /*54b0*/  VIADD R0, R2, 0x260 ;  /* 0x0000026002007836 */ /* 0x000fe20000000000 */
[----:B------:R-:W-:-:S04]  /*54c0*/  @P0 R2UR UR4, R4 ;  /* 0x00000000040402ca */ /* 0x000fc800000e0000 */
[----:B------:R-:W-:-:S04]  /*54d0*/  PRMT R0, RZ, 0x654, R0 ;  /* 0x00000654ff007816 */ /* 0x000fc80000000000 */
[----:B------:R1:W-:Y:S03]  /*54e0*/  SYNCS.ARRIVE.TRANS64.RED.A1T0 RZ, [R0+URZ], RZ ;  /* 0x000000ff00ff79a7 */ /* 0x0003e600081004ff */
[----:B------:R-:W-:Y:S02]  /*54f0*/  @UP2 UMOV UR33, UR5 ;  /* 0x0000000500212c82 */ /* 0x000fe40008000000 */
[----:B------:R-:W-:Y:S01]  /*5500*/  @UP2 UMOV UR31, UR4 ;  /* 0x00000004001f2c82 */ /* 0x000fe20008000000 */
[----:B------:R-:W-:Y:S05]  /*5510*/  BRA.U !UP5, `(.L_x_102) ;  /* 0x000000010dd07547 */ /* 0x000fea000b800000 */
[----:B------:R-:W2:Y:S01]  /*5520*/  LDCU.128 UR20, c[0x0][0xf10] ;  /* 0x0001e200ff1477ac */ /* 0x000ea20008000c00 */
[----:B------:R-:W3:Y:S01]  /*5530*/  LDCU UR32, c[0x0][0xf20] ;  /* 0x0001e400ff2077ac */ /* 0x000ee20008000800 */
[----:B------:R-:W4:Y:S01]  /*5540*/  LDCU UR25, c[0x0][0xf0c] ;  /* 0x0001e180ff1977ac */ /* 0x000f220008000800 */
[----:B------:R-:W1:Y:S01]  /*5550*/  LDCU.64 UR8, c[0x0][0xf28] ;  /* 0x0001e500ff0877ac */ /* 0x000e620008000a00 */
[----:B--2---:R-:W-:Y:S02]  /*5560*/  UIMAD.WIDE.U32 UR6, UR36, UR23, URZ ;  /* 0x00000017240672a5 */ /* 0x004fe4000f8e00ff */
[----:B------:R-:W-:Y:S02]  /*5570*/  UIMAD.WIDE.U32 UR4, UR37, UR20, URZ ;  /* 0x00000014250472a5 */ /* 0x000fe4000f8e00ff */
[----:B------:R-:W-:Y:S02]  /*5580*/  UISETP.NE.AND UP0, UPT, UR22, 0x1, UPT ;  /* 0x000000011600788c */ /* 0x000fe4000bf05270 */
[----:B------:R-:W-:Y:S01]  /*5590*/  UIMAD.WIDE.U32 UR16, UR31, UR23, URZ ;  /* 0x000000171f1072a5 */ /* 0x000fe2000f8e00ff */
[----:B------:R-:W-:-:S02]  /*55a0*/  UMOV UR6, UR7 ;  /* 0x0000000700067c82 */ /* 0x000fc40008000000 */
[----:B------:R-:W-:Y:S01]  /*55b0*/  UMOV UR4, UR5 ;  /* 0x0000000500047c82 */ /* 0x000fe20008000000 */
[----:B---3--:R-:W-:Y:S02]  /*55c0*/  USHF.R.U32.HI UR6, URZ, UR32, UR6 ;  /* 0x00000020ff067299 */ /* 0x008fe40008011606 */
[----:B----4-:R-:W-:Y:S02]  /*55d0*/  UISETP.NE.AND UP1, UPT, UR25, 0x1, UPT ;  /* 0x000000011900788c */ /* 0x010fe4000bf25270 */
[----:B------:R-:W-:Y:S02]  /*55e0*/  USHF.R.U32.HI UR4, URZ, UR21, UR4 ;  /* 0x00000015ff047299 */ /* 0x000fe40008011604 */
[----:B------:R-:W-:Y:S02]  /*55f0*/  USEL UR5, UR36, UR6, !UP0 ;  /* 0x0000000624057287 */ /* 0x000fe4000c000000 */
[----:B------:R-:W-:Y:S02]  /*5600*/  USEL UR6, UR37, UR4, !UP1 ;  /* 0x0000000425067287 */ /* 0x000fe4000c800000 */
[----:B-1----:R-:W-:Y:S01]  /*5610*/  UIMAD.WIDE.U32 UR10, UR5, UR8, URZ ;  /* 0x00000008050a72a5 */ /* 0x002fe2000f8e00ff */
[----:B------:R-:W-:Y:S01]  /*5620*/  UMOV UR4, UR17 ;  /* 0x0000001100047c82 */ /* 0x000fe20008000000 */
[----:B------:R-:W-:-:S02]  /*5630*/  UIMAD.WIDE.U32 UR12, UR33, UR20, URZ ;  /* 0x00000014210c72a5 */ /* 0x000fc4000f8e00ff */
        /* <DEDUP_REMOVED lines=34> */
.L_x_102:
[----:B------:R-:W2:Y:S02]  /*5860*/  LDCU UR4, c[0x0][0xf30] ;  /* 0x0001e600ff0477ac */ /* 0x000ea40008000800 */
[----:B--2---:R-:W-:-:S09]  /*5870*/  UISETP.NE.AND UP0, UPT, UR4, 0x1, UPT ;  /* 0x000000010400788c */ /* 0x004fd2000bf05270 */
[----:B------:R-:W-:Y:S05]  /*5880*/  BRA.U UP0, `(.L_x_103) ;  /* 0x00000001003c7547 */ /* 0x000fea000b800000 */
[----:B------:R-:W2:Y:S01]  /*5890*/  LDCU.128 UR8, c[0x0][0xf10] ;  /* 0x0001e200ff0877ac */ /* 0x000ea20008000c00 */
[----:B------:R-:W3:Y:S01]  /*58a0*/  LDCU UR12, c[0x0][0xf0c] ;  /* 0x0001e180ff0c77ac */ /* 0x000ee20008000800 */
[----:B------:R-:W4:Y:S01]  /*58b0*/  LDCU UR13, c[0x0][0xf20] ;  /* 0x0001e400ff0d77ac */ /* 0x000f220008000800 */
[----:B--2---:R-:W-:Y:S02]  /*58c0*/  UIMAD.WIDE.U32 UR6, UR33, UR8, URZ ;  /* 0x00000008210672a5 */ /* 0x004fe4000f8e00ff */
[----:B------:R-:W-:Y:S02]  /*58d0*/  UIMAD.WIDE.U32 UR4, UR31, UR11, URZ ;  /* 0x0000000b1f0472a5 */ /* 0x000fe4000f8e00ff */
[----:B---3--:R-:W-:Y:S02]  /*58e0*/  UISETP.NE.AND UP0, UPT, UR12, 0x1, UPT ;  /* 0x000000010c00788c */ /* 0x008fe4000bf05270 */
[----:B------:R-:W-:Y:S01]  /*58f0*/  UISETP.NE.AND UP1, UPT, UR10, 0x1, UPT ;  /* 0x000000010a00788c */ /* 0x000fe2000bf25270 */
[----:B------:R-:W-:-:S02]  /*5900*/  UMOV UR6, UR7 ;  /* 0x0000000700067c82 */ /* 0x000fc40008000000 */
[----:B------:R-:W-:Y:S01]  /*5910*/  UMOV UR4, UR5 ;  /* 0x0000000500047c82 */ /* 0x000fe20008000000 */
[----:B------:R-:W-:Y:S02]  /*5920*/  USHF.R.U32.HI UR9, URZ, UR9, UR6 ;  /* 0x00000009ff097299 */ /* 0x000fe40008011606 */
[----:B----4-:R-:W-:Y:S02]  /*5930*/  USHF.R.U32.HI UR4, URZ, UR13, UR4 ;  /* 0x0000000dff047299 */ /* 0x010fe40008011604 */
[----:B------:R-:W-:Y:S02]  /*5940*/  USEL UR5, UR33, UR9, !UP0 ;  /* 0x0000000921057287 */ /* 0x000fe4000c000000 */
[----:B------:R-:W-:-:S04]  /*5950*/  USEL UR4, UR31, UR4, !UP1 ;  /* 0x000000041f047287 */ /* 0x000fc8000c800000 */
[----:B------:R-:W-:-:S04]  /*5960*/  UIADD3 UR4, UPT, UPT, UR5, -UR4, URZ ;  /* 0x8000000405047290 */ /* 0x000fc8000fffe0ff */
[----:B------:R-:W-:-:S12]  /*5970*/  UIMAD UR31, UR4, UR10, UR31 ;  /* 0x0000000a041f72a4 */ /* 0x000fd8000f8e021f */
.L_x_103:
[----:B------:R-:W-:Y:S01]  /*5980*/  IADD3 R9, PT, PT, R9, 0x1, RZ ;  /* 0x0000000109097810 */ /* 0x000fe20007ffe0ff */
[----:B------:R-:W-:Y:S06]  /*5990*/  BRA.U UP3, `(.L_x_104) ;  /* 0x00000005030c7547 */ /* 0x000fec000b800000 */
[----:B------:R-:W2:Y:S01]  /*59a0*/  LDCU UR4, c[0x0][0x38c] ;  /* 0x00007180ff0477ac */ /* 0x000ea20008000800 */
[----:B------:R-:W-:Y:S02]  /*59b0*/  PLOP3.LUT P1, PT, PT, PT, PT, 0x80, 0x8 ;  /* 0x000000000008781c */ /* 0x000fe40003f2f070 */
[----:B------:R-:W-:Y:S01]  /*59c0*/  SHF.L.U32 R5, R10, 0x1f, RZ ;  /* 0x0000001f0a057819 */ /* 0x000fe200000006ff */
[----:B------:R-:W-:Y:S02]  /*59d0*/  ULEA UR32, UR35, UR18, 0x3 ;  /* 0x0000001223207291 */ /* 0x000fe4000f8e18ff */
[----:B------:R-:W-:-:S04]  /*59e0*/  ULEA.HI UR25, UR34, UR34, URZ, 0x1 ;  /* 0x0000002222197291 */ /* 0x000fc8000f8f08ff */
[----:B------:R-:W-:-:S04]  /*59f0*/  ULOP3.LUT UR25, UR25, 0x7ffffffe, URZ, 0xc0, !UPT ;  /* 0x7ffffffe19197892 */ /* 0x000fc8000f8ec0ff */
[----:B------:R-:W-:Y:S02]  /*5a00*/  UIADD3 UR25, UPT, UPT, -UR25, UR34, URZ ;  /* 0x0000002219197290 */ /* 0x000fe4000fffe1ff */
[----:B--2---:R-:W-:Y:S02]  /*5a10*/  UISETP.GE.AND UP0, UPT, UR4, 0x1, UPT ;  /* 0x000000010400788c */ /* 0x004fe4000bf06270 */
[----:B------:R-:W-:-:S04]  /*5a20*/  ULEA UR25, UR25, UR43, 0x1 ;  /* 0x0000002b19197291 */ /* 0x000fc8000f8e08ff */
[----:B------:R-:W-:-:S05]  /*5a30*/  PLOP3.LUT P0, PT, PT, PT, UP0, 0x80, 0x8 ;  /* 0x000000000008781c */ /* 0x000fca0003f0f008 */
[----:B------:R-:W-:-:S08]  /*5a40*/  @UP0 ULEA UR4, UR15, UR18, 0x3 ;  /* 0x000000120f040291 */ /* 0x000fd0000f8e18ff */
[----:B-1----:R-:W-:-:S04]  /*5a50*/  @P0 SHF.L.U32 R0, R3, 0x1f, RZ ;  /* 0x0000001f03000819 */ /* 0x002fc800000006ff */
[----:B------:R1:W2:Y:S01]  /*5a60*/  @P0 SYNCS.PHASECHK.TRANS64.TRYWAIT P1, [UR4], R0 ;  /* 0x00000000ff0005a7 */ /* 0x0002a20008021104 */
[----:B------:R-:W3:Y:S02]  /*5a70*/  SYNCS.PHASECHK.TRANS64.TRYWAIT P0, [UR32+0x280], R5 ;  /* 0x00028005ff0075a7 */ /* 0x000ee40008001120 */
[----:B-123--:R-:W-:Y:S05]  /*5a80*/  @!P0 BRA `(.L_x_105) ;  /* 0x0000005400cc8947 */ /* 0x00efea0003800000 */
.L_x_245:
[----:B------:R-:W-:Y:S01]  /*5a90*/  UMOV UR20, UR14 ;  /* 0x0000000e00147c82 */ /* 0x000fe20008000000 */
[----:B------:R-:W-:Y:S05]  /*5aa0*/  BRA.U !UP0, `(.L_x_106) ;  /* 0x0000000108b87547 */ /* 0x000fea000b800000 */
[----:B------:R-:W-:Y:S02]  /*5ab0*/  USHF.R.U32.HI UR4, URZ, 0x1a, UR25 ;  /* 0x0000001aff047899 */ /* 0x000fe40008011619 */
[----:B------:R-:W-:Y:S02]  /*5ac0*/  UIADD3 UR20, UPT, UPT, UR41, UR14, URZ ;  /* 0x0000000e29147290 */ /* 0x000fe4000fffe0ff */
[----:B------:R-:W-:Y:S02]  /*5ad0*/  ULOP3.LUT UR4, UR4, 0x30, URZ, 0xc0, !UPT ;  /* 0x0000003004047892 */ /* 0x000fe4000f8ec0ff */
[----:B------:R-:W-:Y:S02]  /*5ae0*/  ULEA UR21, UR35, UR19, 0x6 ;  /* 0x0000001323157291 */ /* 0x000fe4000f8e30ff */
[----:B------:R-:W-:Y:S01]  /*5af0*/  ULOP3.LUT UR22, UR4, 0x480, URZ, 0xfc, !UPT ;  /* 0x0000048004167892 */ /* 0x000fe2000f8efcff */
[----:B------:R-:W-:Y:S01]  /*5b00*/  UMOV UR17, URZ ;  /* 0x000000ff00117c82 */ /* 0x000fe20008000000 */
[----:B------:R-:W-:-:S02]  /*5b10*/  UMOV UR16, UR38 ;  /* 0x0000002600107c82 */ /* 0x000fc40008000000 */
[----:B------:R-:W-:Y:S01]  /*5b20*/  UPRMT UR23, UR22, 0x5410, UR42 ;  /* 0x0000541016177896 */ /* 0x000fe2000800002a */
[----:B------:R-:W-:Y:S02]  /*5b30*/  UMOV UR4, UR15 ;  /* 0x0000000f00047c82 */ /* 0x000fe40008000000 */
[----:B------:R-:W-:-:S09]  /*5b40*/  UMOV UR22, URZ ;  /* 0x000000ff00167c82 */ /* 0x000fd20008000000 */
.L_x_109:
[----:B--2---:R-:W-:Y:S01]  /*5b50*/  ULEA UR7, UR4, UR18, 0x3 ;  /* 0x0000001204077291 */ /* 0x004fe2000f8e18ff */
[----:B---3--:R-:W-:Y:S11]  /*5b60*/  @P1 BRA `(.L_x_107) ;  /* 0x00000000000c1947 */ /* 0x008ff60003800000 */
[----:B-1----:R-:W-:Y:S04]  /*5b70*/  SHF.L.U32 R5, R3, 0x1f, RZ ;  /* 0x0000001f03057819 */ /* 0x002fe800000006ff */
[----:B------:R-:W1:Y:S02]  /*5b80*/  SYNCS.PHASECHK.TRANS64.TRYWAIT P0, [UR7], R5 ;  /* 0x00000005ff0075a7 */ /* 0x000e640008001107 */
[----:B-1----:R-:W-:Y:S05]  /*5b90*/  @!P0 BRA `(.L_x_108) ;  /* 0x0000005400a08947 */ /* 0x002fea0003800000 */
.L_x_107:
[----:B------:R-:W-:Y:S01]  /*5ba0*/  UISETP.NE.AND UP0, UPT, UR16, 0x1, UPT ;  /* 0x000000011000788c */ /* 0x000fe2000bf05270 */
[----:B------:R-:W-:Y:S01]  /*5bb0*/  PLOP3.LUT P1, PT, PT, PT, PT, 0x80, 0x8 ;  /* 0x000000000008781c */ /* 0x000fe20003f2f070 */
[----:B------:R-:W-:Y:S02]  /*5bc0*/  UIADD3 UR5, UPT, UPT, UR4, 0x1, URZ ;  /* 0x0000000104057890 */ /* 0x000fe4000fffe0ff */
[----:B------:R-:W-:Y:S02]  /*5bd0*/  ULEA UR12, UR4, UR29, 0x5 ;  /* 0x0000001d040c7291 */ /* 0x000fe4000f8e28ff */
[----:B------:R-:W-:Y:S01]  /*5be0*/  UISETP.NE.AND UP1, UPT, UR5, 0x21, UPT ;  /* 0x000000210500788c */ /* 0x000fe2000bf25270 */
[----:B------:R-:W-:Y:S01]  /*5bf0*/  PLOP3.LUT P0, PT, PT, PT, UP0, 0x80, 0x8 ;  /* 0x000000000008781c */ /* 0x000fe20003f0f008 */
[----:B------:R-:W-:Y:S02]  /*5c00*/  ULEA UR10, UR4, UR30, 0x5 ;  /* 0x0000001e040a7291 */ /* 0x000fe4000f8e28ff */
[----:B------:R-:W-:Y:S02]  /*5c10*/  USEL UR6, URZ, 0x1, UP1 ;  /* 0x00000001ff067887 */ /* 0x000fe40008800000 */
[----:B------:R-:W-:Y:S02]  /*5c20*/  USEL UR15, UR5, URZ, UP1 ;  /* 0x000000ff050f7287 */ /* 0x000fe40008800000 */
[----:B------:R-:W-:Y:S02]  /*5c30*/  ULEA UR8, UR4, UR28, 0x6 ;  /* 0x0000001c04087291 */ /* 0x000fe4000f8e30ff */
[----:B------:R-:W-:Y:S01]  /*5c40*/  @UP0 ULEA UR5, UR15, UR18, 0x3 ;  /* 0x000000120f050291 */ /* 0x000fe2000f8e18ff */
[----:B------:R-:W-:Y:S01]  /*5c50*/  LOP3.LUT R3, R3, UR6, RZ, 0x3c, !PT ;  /* 0x0000000603037c12 */ /* 0x000fe2000f8e3cff */
[----:B------:R-:W-:Y:S02]  /*5c60*/  UISETP.NE.U32.AND UP0, UPT, UR17, URZ, UPT ;  /* 0x000000ff1100728c */ /* 0x000fe4000bf05070 */
[----:B------:R-:W-:Y:S01]  /*5c70*/  ULEA UR6, UR4, UR27, 0x8 ;  /* 0x0000001b04067291 */ /* 0x000fe2000f8e40ff */
[----:B-1----:R-:W-:Y:S01]  /*5c80*/  @P0 SHF.L.U32 R0, R3, 0x1f, RZ ;  /* 0x0000001f03000819 */ /* 0x002fe200000006ff */
[----:B------:R-:W-:Y:S01]  /*5c90*/  UMOV UR13, 0x4008 ;  /* 0x00004008000d7882 */ /* 0x000fe20000000000 */
[----:B------:R-:W-:Y:S01]  /*5ca0*/  UMOV UR11, 0x4008 ;  /* 0x00004008000b7882 */ /* 0x000fe20000000000 */
[----:B------:R-:W-:Y:S01]  /*5cb0*/  UMOV UR9, 0xc0004010 ;  /* 0xc000401000097882 */ /* 0x000fe20000000000 */
[----:B------:R2:W3:Y:S01]  /*5cc0*/  @P0 SYNCS.PHASECHK.TRANS64.TRYWAIT P1, [UR5], R0 ;  /* 0x00000000ff0005a7 */ /* 0x0004e20008021105 */
[----:B------:R-:W-:Y:S01]  /*5cd0*/  UIADD3 UR5, UPT, UPT, UR7, 0x108, URZ ;  /* 0x0000010807057890 */ /* 0x000fe2000fffe0ff */
[----:B------:R2:W-:Y:S01]  /*5ce0*/  UTCCP.T.S.2CTA.4x32dp128bit tmem[UR19+0x80], gdesc[UR12] ;  /* 0x0000800c130079e7 */ /* 0x0005e20009300000 */
[----:B------:R-:W-:Y:S01]  /*5cf0*/  UIADD3 UR14, UPT, UPT, UR14, 0x1, URZ ;  /* 0x000000010e0e7890 */ /* 0x000fe2000fffe0ff */
[----:B------:R2:W-:Y:S01]  /*5d00*/  UTCCP.T.S.2CTA.4x32dp128bit tmem[UR19+0x84], gdesc[UR10] ;  /* 0x0000840a130079e7 */ /* 0x0005e20009300000 */
[----:B------:R-:W-:Y:S01]  /*5d10*/  UIADD3 UR16, UPT, UPT, UR16, -0x1, URZ ;  /* 0xffffffff10107890 */ /* 0x000fe2000fffe0ff */
[----:B------:R-:W-:Y:S01]  /*5d20*/  UMOV UR7, 0xc0004010 ;  /* 0xc000401000077882 */ /* 0x000fe20000000000 */
[----:B------:R-:W-:Y:S01]  /*5d30*/  UMOV UR17, 0x1 ;  /* 0x0000000100117882 */ /* 0x000fe20000000000 */
[----:B------:R2:W-:Y:S01]  /*5d40*/  UTCOMMA.2CTA.4X gdesc[UR6], gdesc[UR8], tmem[UR21], tmem[UR22], idesc[UR23], tmem[UR24], UP0 ;  /* 0x80181608060075ea */ /* 0x0005e20008200015 */
[----:B------:R-:W-:Y:S01]  /*5d50*/  UISETP.NE.AND UP0, UPT, UR14, UR20, UPT ;  /* 0x000000140e00728c */ /* 0x000fe2000bf05270 */
[----:B------:R2:W-:Y:S01]  /*5d60*/  UTCBAR.2CTA.MULTICAST [UR5], URZ, UR26 ;  /* 0x000000ff050073e9 */ /* 0x0005e2000820081a */
[----:B------:R-:W-:Y:S07]  /*5d70*/  UMOV UR4, UR15 ;  /* 0x0000000f00047c82 */ /* 0x000fee0008000000 */
[----:B------:R-:W-:Y:S05]  /*5d80*/  BRA.U UP0, `(.L_x_109) ;  /* 0xfffffffd00707547 */ /* 0x000fea000b83ffff */
.L_x_106:
[----:B------:R-:W-:Y:S01]  /*5d90*/  UIADD3 UR4, UPT, UPT, UR32, 0x270, URZ ;  /* 0x0000027020047890 */ /* 0x000fe2000fffe0ff */
[----:B------:R-:W-:-:S08]  /*5da0*/  UMOV UR14, UR20 ;  /* 0x00000014000e7c82 */ /* 0x000fd00008000000 */
[----:B------:R4:W-:Y:S01]  /*5db0*/  UTCBAR.2CTA.MULTICAST [UR4], URZ, UR40 ;  /* 0x000000ff040073e9 */ /* 0x0009e20008200828 */
[----:B------:R-:W-:Y:S02]  /*5dc0*/  NOP ;  /* 0x0000000000007918 */ /* 0x000fe40000000000 */
.L_x_104:
[----:B--2---:R-:W-:Y:S01]  /*5dd0*/  R2UR UR5, R90 ;  /* 0x000000005a0572ca */ /* 0x004fe200000e0000 */
[----:B----4-:R-:W-:Y:S01]  /*5de0*/  UIADD3 UR4, UPT, UPT, UR35, 0x1, URZ ;  /* 0x0000000123047890 */ /* 0x010fe2000fffe0ff */
[----:B------:R-:W-:-:S03]  /*5df0*/  ISETP.NE.AND P0, PT, R9, 0x2, PT ;  /* 0x000000020900780c */ /* 0x000fc60003f05270 */
[----:B------:R-:W-:Y:S01]  /*5e00*/  UISETP.NE.AND UP0, UPT, UR4, 0x2, UPT ;  /* 0x000000020400788c */ /* 0x000fe2000bf05270 */
[----:B-1----:R-:W-:Y:S02]  /*5e10*/  SEL R5, RZ, 0x1, P0 ;  /* 0x00000001ff057807 */ /* 0x002fe40000000000 */
[----:B------:R-:W-:Y:S01]  /*5e20*/  SEL R9, R9, RZ, P0 ;  /* 0x000000ff09097207 */ /* 0x000fe20000000000 */
[----:B------:R-:W-:Y:S01]  /*5e30*/  USEL UR35, UR4, URZ, UP0 ;  /* 0x000000ff04237287 */ /* 0x000fe20008000000 */
[----:B------:R-:W-:-:S03]  /*5e40*/  LOP3.LUT R8, R8, R5, RZ, 0x3c, !PT ;  /* 0x0000000508087212 */ /* 0x000fc600078e3cff */
[----:B------:R-:W-:Y:S02]  /*5e50*/  UIADD3 UR34, UPT, UPT, UR31, UR5, URZ ;  /* 0x000000051f227290 */ /* 0x000fe4000fffe0ff */
[----:B------:R-:W-:-:S06]  /*5e60*/  USEL UR5, URZ, 0x1, UP0 ;  /* 0x00000001ff057887 */ /* 0x000fcc0008000000 */
[----:B------:R-:W-:Y:S01]  /*5e70*/  LOP3.LUT R10, R10, UR5, RZ, 0x3c, !PT ;  /* 0x000000050a0a7c12 */ /* 0x000fe2000f8e3cff */
[----:B------:R-:W-:Y:S06]  /*5e80*/  BRA.U UP2, `(.L_x_110) ;  /* 0xfffffff502407547 */ /* 0x000fec000b83ffff */
[----:B------:R-:W1:Y:S01]  /*5e90*/  S2UR UR8, SR_CgaCtaId ;  /* 0x00000000000879c3 */ /* 0x000e620000008800 */
[----:B------:R-:W-:Y:S01]  /*5ea0*/  ELECT P0, URZ, PT ;  /* 0x0000000000ff782f */ /* 0x000fe20003800000 */
[----:B------:R-:W-:Y:S01]  /*5eb0*/  HFMA2 R0, -RZ, RZ, 0, 5.9604644775390625e-08 ;  /* 0x00000001ff007431 */ /* 0x000fe200000001ff */
[----:B------:R-:W-:-:S05]  /*5ec0*/  UMOV UR4, 0x40 ;  /* 0x0000004000047882 */ /* 0x000fca0000000000 */
[----:B------:R-:W-:Y:S01]  /*5ed0*/  UVIRTCOUNT.DEALLOC.SMPOOL 0x80 ;  /* 0x000000800000784c */ /* 0x000fe20000000000 */
[----:B------:R-:W-:Y:S02]  /*5ee0*/  UISETP.NE.AND UP0, UPT, UR47, URZ, UPT ;  /* 0x000000ff2f00728c */ /* 0x000fe4000bf05270 */
[----:B-1----:R-:W-:-:S09]  /*5ef0*/  ULEA UR8, UR8, UR4, 0x18 ;  /* 0x0000000408087291 */ /* 0x002fd2000f8ec0ff */
[----:B------:R1:W-:Y:S01]  /*5f00*/  @P0 STS.U8 [UR8+0x1c], R0 ;  /* 0x00001c00ff000988 */ /* 0x0003e20008000008 */
[----:B------:R-:W-:Y:S05]  /*5f10*/  BRA.U UP0, `(.L_x_111) ;  /* 0x0000000100587547 */ /* 0x000fea000b800000 */
[----:B------:R-:W-:Y:S01]  /*5f20*/  UIADD3 UR5, UPT, UPT, UR18, 0x280, URZ ;  /* 0x0000028012057890 */ /* 0x000fe2000fffe0ff */
[----:B------:R-:W-:-:S03]  /*5f30*/  SHF.L.U32 R3, R10, 0x1f, RZ ;  /* 0x0000001f0a037819 */ /* 0x000fc600000006ff */
[----:B------:R-:W-:-:S09]  /*5f40*/  ULEA UR4, UR35, UR5, 0x3 ;  /* 0x0000000523047291 */ /* 0x000fd2000f8e18ff */
[----:B------:R-:W2:Y:S02]  /*5f50*/  SYNCS.PHASECHK.TRANS64.TRYWAIT P0, [UR4], R3 ;  /* 0x00000003ff0075a7 */ /* 0x000ea40008001104 */
[----:B--2---:R-:W-:Y:S05]  /*5f60*/  @!P0 BRA `(.L_x_112) ;  /* 0x0000005000c48947 */ /* 0x004fea0003800000 */
.L_x_248:
[----:B------:R-:W-:-:S04]  /*5f70*/  UIADD3 UR4, UPT, UPT, UR35, 0x1, URZ ;  /* 0x0000000123047890 */ /* 0x000fc8000fffe0ff */
[----:B------:R-:W-:-:S04]  /*5f80*/  UISETP.NE.AND UP1, UPT, UR4, 0x2, UPT ;  /* 0x000000020400788c */ /* 0x000fc8000bf25270 */
[----:B------:R-:W-:Y:S02]  /*5f90*/  USEL UR6, URZ, 0x1, UP1 ;  /* 0x00000001ff067887 */ /* 0x000fe40008800000 */
[----:B------:R-:W-:-:S04]  /*5fa0*/  USEL UR4, UR4, URZ, UP1 ;  /* 0x000000ff04047287 */ /* 0x000fc80008800000 */
[----:B------:R-:W-:Y:S01]  /*5fb0*/  ULEA UR4, UR4, UR5, 0x3 ;  /* 0x0000000504047291 */ /* 0x000fe2000f8e18ff */
[----:B-1----:R-:W-:-:S04]  /*5fc0*/  LOP3.LUT R3, R10, UR6, RZ, 0x3c, !PT ;  /* 0x000000060a037c12 */ /* 0x002fc8000f8e3cff */
[----:B------:R-:W-:Y:S01]  /*5fd0*/  SHF.L.U32 R3, R3, 0x1f, RZ ;  /* 0x0000001f03037819 */ /* 0x000fe200000006ff */
[----:B------:R-:W-:-:S04]  /*5fe0*/  IMAD.U32 R0, RZ, RZ, UR4 ;  /* 0x00000004ff007e24 */ /* 0x000fc8000f8e00ff */
[----:B------:R1:W2:Y:S03]  /*5ff0*/  SYNCS.PHASECHK.TRANS64.TRYWAIT P0, [R0+URZ], R3 ;  /* 0x00000003000075a7 */ /* 0x0002a600080011ff */
[----:B--2---:R-:W-:Y:S05]  /*6000*/  @!P0 NANOSLEEP.SYNCS 0x989680 ;  /* 0x009896800000895d */ /* 0x004fea0003900000 */
[----:B------:R-:W2:Y:S02]  /*6010*/  @!P0 SYNCS.PHASECHK.TRANS64 P0, [R0+URZ], R3 ;  /* 0x00000003000085a7 */ /* 0x000ea400080010ff */
[----:B--2---:R-:W-:Y:S05]  /*6020*/  @P0 BRA `(.L_x_113) ;  /* 0x0000000000200947 */ /* 0x004fea0003800000 */
.L_x_114:
[----:B--2---:R2:W4:Y:S02]  /*6030*/  SYNCS.PHASECHK.TRANS64.TRYWAIT P0, [R0+URZ], R3 ;  /* 0x00000003000075a7 */ /* 0x00452400080011ff */
[----:B----4-:R-:W-:Y:S05]  /*6040*/  @!P0 NANOSLEEP.SYNCS 0x989680 ;  /* 0x009896800000895d */ /* 0x010fea0003900000 */
[----:B------:R-:W4:Y:S02]  /*6050*/  @!P0 SYNCS.PHASECHK.TRANS64 P0, [R0+URZ], R3 ;  /* 0x00000003000085a7 */ /* 0x000f2400080010ff */
[----:B----4-:R-:W-:Y:S05]  /*6060*/  @!P0 BRA `(.L_x_114) ;  /* 0xfffffffc00f08947 */ /* 0x010fea000383ffff */
[----:B------:R-:W-:Y:S05]  /*6070*/  BRA `(.L_x_113) ;  /* 0x00000000000c7947 */ /* 0x000fea0003800000 */
.L_x_111:
[----:B------:R-:W-:-:S04]  /*6080*/  UIADD3 UR4, UPT, UPT, UR18, 0x2b0, URZ ;  /* 0x000002b012047890 */ /* 0x000fc8000fffe0ff */
[----:B------:R-:W-:-:S09]  /*6090*/  UPRMT UR4, UR46, 0x654, UR4 ;  /* 0x000006542e047896 */ /* 0x000fd20008000004 */
[----:B------:R-:W-:Y:S03]  /*60a0*/  SYNCS.ARRIVE.TRANS64.RED.A1T0 RZ, [UR4], RZ ;  /* 0x000000ffffff79a7 */ /* 0x000fe60008100404 */
.L_x_113:
[----:B-12---:R-:W-:Y:S01]  /*60b0*/  SHF.L.U32 R3, RZ, 0x1f, RZ ;  /* 0x0000001fff037819 */ /* 0x006fe200000006ff */
[----:B------:R-:W-:Y:S01]  /*60c0*/  UIADD3 UR4, UPT, UPT, UR18, 0x2b0, URZ ;  /* 0x000002b012047890 */ /* 0x000fe2000fffe0ff */
[----:B------:R-:W-:Y:S02]  /*60d0*/  PLOP3.LUT P0, PT, PT, PT, UP0, 0x80, 0x8 ;  /* 0x000000000008781c */ /* 0x000fe40003f0f008 */
[----:B---3--:R-:W1:Y:S02]  /*60e0*/  SYNCS.PHASECHK.TRANS64.TRYWAIT P1, [UR18+0x2b0], R3 ;  /* 0x0002b003ff0075a7 */ /* 0x008e640008021112 */
[----:B-1----:R-:W-:Y:S09]  /*60f0*/  @!P1 BRA `(.L_x_115) ;  /* 0x0000005000789947 */ /* 0x002ff20003800000 */
.L_x_250:
[----:B------:R-:W-:Y:S01]  /*6100*/  @!UP0 UPRMT UR4, UR46, 0x654, UR4 ;  /* 0x000006542e048896 */ /* 0x000fe20008000004 */
[----:B------:R-:W-:Y:S01]  /*6110*/  UMOV UR5, 0xffff ;  /* 0x0000ffff00057882 */ /* 0x000fe20000000000 */
[----:B------:R-:W-:-:S07]  /*6120*/  UMOV UR6, 0x1 ;  /* 0x0000000100067882 */ /* 0x000fce0000000000 */
[----:B------:R-:W-:Y:S01]  /*6130*/  @!P0 SYNCS.ARRIVE.TRANS64.RED.A1T0 RZ, [UR4], RZ ;  /* 0x000000ffffff89a7 */ /* 0x000fe20008100404 */
[----:B------:R-:W-:Y:S01]  /*6140*/  NOP ;  /* 0x0000000000007918 */ /* 0x000fe20000000000 */
[----:B-1----:R-:W1:Y:S01]  /*6150*/  LDS R0, [UR8+0x14] ;  /* 0x00001408ff007984 */ /* 0x002e620008000800 */
[----:B------:R-:W-:-:S04]  /*6160*/  ULOP3.LUT UR4, UR19, 0xffff, URZ, 0xc0, !UPT ;  /* 0x0000ffff13047892 */ /* 0x000fc8000f8ec0ff */
[----:B------:R-:W-:-:S04]  /*6170*/  USHF.R.U32.HI UR4, URZ, 0x5, UR4 ;  /* 0x00000005ff047899 */ /* 0x000fc80008011604 */
[----:B------:R-:W-:Y:S02]  /*6180*/  USHF.L.U32 UR5, UR5, UR4, URZ ;  /* 0x0000000405057299 */ /* 0x000fe400080006ff */
[----:B------:R-:W-:-:S04]  /*6190*/  USHF.L.U32 UR4, UR6, UR4, URZ ;  /* 0x0000000406047299 */ /* 0x000fc800080006ff */
[----:B-1----:R-:W-:-:S04]  /*61a0*/  LOP3.LUT R0, R0, UR5, RZ, 0xc0, !PT ;  /* 0x0000000500007c12 */ /* 0x002fc8000f8ec0ff */
[----:B------:R-:W-:-:S13]  /*61b0*/  ISETP.NE.AND P0, PT, R0, UR5, PT ;  /* 0x0000000500007c0c */ /* 0x000fda000bf05270 */
[----:B------:R-:W-:Y:S05]  /*61c0*/  @P0 BRA `(.L_x_116) ;  /* 0x0000000000580947 */ /* 0x000fea0003800000 */
[----:B------:R-:W1:Y:S02]  /*61d0*/  LDS R0, [UR8+0x18] ;  /* 0x00001808ff007984 */ /* 0x000e640008000800 */
[----:B-1----:R-:W-:-:S04]  /*61e0*/  LOP3.LUT R0, R0, UR4, RZ, 0xc0, !PT ;  /* 0x0000000400007c12 */ /* 0x002fc8000f8ec0ff */
[----:B------:R-:W-:-:S13]  /*61f0*/  ISETP.NE.AND P0, PT, R0, UR4, PT ;  /* 0x0000000400007c0c */ /* 0x000fda000bf05270 */
[----:B------:R-:W-:Y:S05]  /*6200*/  @P0 BRA `(.L_x_117) ;  /* 0x00000000003c0947 */ /* 0x000fea0003800000 */
[----:B------:R-:W1:Y:S01]  /*6210*/  S2R R2, SR_LANEID ;  /* 0x0000000000027919 */ /* 0x000e620000000000 */
[----:B------:R-:W-:Y:S01]  /*6220*/  ULOP3.LUT UR5, URZ, UR5, URZ, 0x33, !UPT ;  /* 0x00000005ff057292 */ /* 0x000fe2000f8e33ff */
[----:B------:R-:W-:Y:S01]  /*6230*/  LOP3.LUT R4, RZ, UR4, RZ, 0x33, !PT ;  /* 0x00000004ff047c12 */ /* 0x000fe2000f8e33ff */
[----:B------:R-:W-:Y:S02]  /*6240*/  VOTEU.ANY UR4, UPT, PT ;  /* 0x0000000000047886 */ /* 0x000fe400038e0100 */
[----:B------:R-:W-:Y:S01]  /*6250*/  UFLO.U32 UR4, UR4 ;  /* 0x00000004000472bd */ /* 0x000fe200080e0000 */
[----:B------:R-:W2:Y:S01]  /*6260*/  REDUX UR6, R4 ;  /* 0x00000000040673c4 */ /* 0x000ea20000000000 */
[----:B------:R-:W-:-:S06]  /*6270*/  IMAD.U32 R0, RZ, RZ, UR5 ;  /* 0x00000005ff007e24 */ /* 0x000fcc000f8e00ff */
[----:B------:R3:W-:Y:S01]  /*6280*/  UTCATOMSWS.AND URZ, UR5 ;  /* 0x0000000500ff79e3 */ /* 0x0007e20008000000 */
[----:B------:R-:W4:Y:S01]  /*6290*/  REDUX UR7, R0 ;  /* 0x00000000000773c4 */ /* 0x000f220000000000 */
[----:B-1----:R-:W-:Y:S01]  /*62a0*/  ISETP.EQ.U32.AND P0, PT, R2, UR4, PT ;  /* 0x0000000402007c0c */ /* 0x002fe2000bf02070 */
[----:B--2---:R-:W-:Y:S01]  /*62b0*/  IMAD.U32 R2, RZ, RZ, UR6 ;  /* 0x00000006ff027e24 */ /* 0x004fe2000f8e00ff */
[----:B----4-:R-:W-:-:S11]  /*62c0*/  MOV R3, UR7 ;  /* 0x0000000700037c02 */ /* 0x010fd60008000f00 */
[----:B------:R3:W-:Y:S04]  /*62d0*/  @P0 ATOMS.AND RZ, [UR8+0x14], R3 ;  /* 0x00001403ffff098c */ /* 0x0007e8000a800008 */
[----:B------:R3:W-:Y:S01]  /*62e0*/  @P0 ATOMS.AND RZ, [UR8+0x18], R2 ;  /* 0x00001802ffff098c */ /* 0x0007e2000a800008 */
[----:B------:R-:W-:Y:S05]  /*62f0*/  BRA `(.L_x_118) ;  /* 0x0000000000147947 */ /* 0x000fea0003800000 */
.L_x_117:
[----:B------:R-:W-:Y:S02]  /*6300*/  MOV R2, 0x6320 ;  /* 0x0000632000027802 */ /* 0x000fe40000000f00 */
[----:B-----5:R-:W-:Y:S05]  /*6310*/  CALL.REL.NOINC `($__internal_0_$__cuda_sm10x_tcgen05_guardrail_trap_col_being_dealloced_not_returned_by_alloc) ;  /* 0x0000005000e47944 */ /* 0x020fea0003c00000 */
[----:B------:R-:W-:Y:S05]  /*6320*/  BRA `(.L_x_118) ;  /* 0x0000000000087947 */ /* 0x000fea0003800000 */
.L_x_116:
[----:B------:R-:W-:Y:S02]  /*6330*/  MOV R2, 0x6350 ;  /* 0x0000635000027802 */ /* 0x000fe40000000f00 */
[----:B-----5:R-:W-:Y:S05]  /*6340*/  CALL.REL.NOINC `($__internal_2_$__cuda_sm10x_tcgen05_guardrail_trap_unallocated_columns_being_dealloced) ;  /* 0x0000005000f07944 */ /* 0x020fea0003c00000 */
.L_x_118:
[----:B------:R-:W-:Y:S01]  /*6350*/  NOP ;  /* 0x0000000000007918 */ /* 0x000fe20000000000 */
[----:B---3--:R-:W-:Y:S05]  /*6360*/  EXIT ;  /* 0x000000000000794d */ /* 0x008fea0003800000 */
.L_x_89:
[----:B------:R-:W-:-:S09]  /*6370*/  UISETP.NE.OR UP0, UPT, UR24, 0x3, !UP3 ;  /* 0x000000031800788c */ /* 0x000fd2000df05670 */
[----:B------:R-:W-:Y:S05]  /*6380*/  BRA.U UP0, `(.L_x_119) ;  /* 0x0000000d00f07547 */ /* 0x000fea000b800000 */
[----:B------:R-:W1:Y:S01]  /*6390*/  LDCU UR32, c[0x0][0x370] ;  /* 0x00006e00ff2077ac */ /* 0x000e620008000800 */
[----:B------:R-:W2:Y:S01]  /*63a0*/  LDC.64 R16, c[0x0][0x348] ;  /* 0x0000d200ff107b82 */ /* 0x000ea20000000a00 */
[----:B------:R-:W-:Y:S02]  /*63b0*/  HFMA2 R13, -RZ, RZ, 0, 0 ;  /* 0x00000000ff0d7431 */ /* 0x000fe400000001ff */
[----:B------:R-:W-:Y:S01]  /*63c0*/  IMAD.MOV.U32 R15, RZ, RZ, 0x1 ;  /* 0x00000001ff0f7424 */ /* 0x000fe200078e00ff */
[----:B------:R-:W1:Y:S01]  /*63d0*/  LDCU.128 UR28, c[0x0][0xf10] ;  /* 0x0001e200ff1c77ac */ /* 0x000e620008000c00 */
[----:B------:R-:W-:Y:S01]  /*63e0*/  IMAD.MOV.U32 R14, RZ, RZ, RZ ;  /* 0x000000ffff0e7224 */ /* 0x000fe200078e00ff */
[----:B------:R-:W-:Y:S01]  /*63f0*/  MOV R7, 0x2000 ;  /* 0x0000200000077802 */ /* 0x000fe20000000f00 */
[----:B------:R-:W3:Y:S01]  /*6400*/  LDCU UR27, c[0x0][0x374] ;  /* 0x00006e80ff1b77ac */ /* 0x000ee20008000800 */
[----:B------:R-:W4:Y:S01]  /*6410*/  LDC.64 R2, c[0x0][0xc88] ;  /* 0x00032200ff027b82 */ /* 0x000f220000000a00 */
[----:B------:R-:W3:Y:S01]  /*6420*/  LDCU UR15, c[0x0][0xf0c] ;  /* 0x0001e180ff0f77ac */ /* 0x000ee20008000800 */
[----:B------:R-:W3:Y:S06]  /*6430*/  LDCU UR36, c[0x0][0xf20] ;  /* 0x0001e400ff2477ac */ /* 0x000eec0008000800 */
[----:B------:R-:W2:Y:S01]  /*6440*/  LDC.64 R4, c[0x0][0xc90] ;  /* 0x00032400ff047b82 */ /* 0x000ea20000000a00 */
[----:B------:R-:W3:Y:S01]  /*6450*/  LDCU UR4, c[0x0][0xf30] ;  /* 0x0001e600ff0477ac */ /* 0x000ee20008000800 */
[----:B-1----:R-:W-:-:S02]  /*6460*/  UIMAD.WIDE.U32 UR6, UR32, UR28, URZ ;  /* 0x0000001c200672a5 */ /* 0x002fc4000f8e00ff */
[----:B---3--:R-:W-:Y:S01]  /*6470*/  UIMAD.WIDE.U32 UR8, UR27, UR31, URZ ;  /* 0x0000001f1b0872a5 */ /* 0x008fe2000f8e00ff */
[----:B------:R-:W-:Y:S01]  /*6480*/  UMOV UR24, 0x400 ;  /* 0x0000040000187882 */ /* 0x000fe20000000000 */
[----:B------:R-:W-:-:S03]  /*6490*/  UPLOP3.LUT UP3, UPT, UPT, UPT, UPT, 0x40, 0x4 ;  /* 0x000000000004789c */ /* 0x000fc60003f6e870 */
[----:B------:R-:W-:Y:S01]  /*64a0*/  UMOV UR6, UR7 ;  /* 0x0000000700067c82 */ /* 0x000fe20008000000 */
[----:B------:R-:W-:Y:S01]  /*64b0*/  UISETP.GE.AND UP0, UPT, UR39, 0x1, UPT ;  /* 0x000000012700788c */ /* 0x000fe2000bf06270 */
[----:B------:R-:W-:Y:S01]  /*64c0*/  UMOV UR33, UR9 ;  /* 0x0000000900217c82 */ /* 0x000fe20008000000 */
[----:B------:R-:W-:Y:S01]  /*64d0*/  UISETP.NE.AND UP4, UPT, UR39, 0x1, UPT ;  /* 0x000000012700788c */ /* 0x000fe2000bf85270 */
[----:B------:R-:W1:Y:S01]  /*64e0*/  LDCU.64 UR16, c[0x0][0xf28] ;  /* 0x0001e500ff1077ac */ /* 0x000e620008000a00 */
[----:B------:R-:W-:Y:S02]  /*64f0*/  ULEA UR24, UR58, UR24, 0x18 ;  /* 0x000000183a187291 */ /* 0x000fe4000f8ec0ff */
[----:B------:R-:W-:Y:S02]  /*6500*/  UISETP.NE.AND UP6, UPT, UR15, 0x1, UPT ;  /* 0x000000010f00788c */ /* 0x000fe4000bfc5270 */
[----:B------:R-:W-:Y:S02]  /*6510*/  UISETP.NE.AND UP5, UPT, UR30, 0x1, UPT ;  /* 0x000000011e00788c */ /* 0x000fe4000bfa5270 */
[----:B------:R-:W-:-:S02]  /*6520*/  USHF.R.U32.HI UR35, URZ, UR29, UR6 ;  /* 0x0000001dff237299 */ /* 0x000fc40008011606 */
[----:B------:R-:W-:Y:S02]  /*6530*/  USHF.R.U32.HI UR33, URZ, UR36, UR33 ;  /* 0x00000024ff217299 */ /* 0x000fe40008011621 */
[----:B------:R-:W-:Y:S01]  /*6540*/  UISETP.NE.AND UP2, UPT, UR4, 0x1, UPT ;  /* 0x000000010400788c */ /* 0x000fe2000bf45270 */
[----:B------:R-:W-:-:S10]  /*6550*/  UMOV UR12, URZ ;  /* 0x000000ff000c7c82 */ /* 0x000fd40008000000 */
.L_x_128:
[C---:B------:R-:W-:Y:S02]  /*6560*/  LEA R12, R14.reuse, UR24, 0x3 ;  /* 0x000000180e0c7c11 */ /* 0x040fe4000f8e18ff */
[----:B------:R-:W-:Y:S02]  /*6570*/  SHF.L.U32 R9, R13, 0x1f, RZ ;  /* 0x0000001f0d097819 */ /* 0x000fe400000006ff */
[----:B------:R-:W-:Y:S02]  /*6580*/  LEA R10, R14, UR24, 0x4 ;  /* 0x000000180e0a7c11 */ /* 0x000fe4000f8e20ff */
[----:B---3--:R-:W3:Y:S02]  /*6590*/  SYNCS.PHASECHK.TRANS64.TRYWAIT P0, [R12+URZ+0x250], R9 ;  /* 0x000250090c0075a7 */ /* 0x008ee400080011ff */
[----:B---3--:R-:W-:Y:S05]  /*65a0*/  @!P0 BRA `(.L_x_120) ;  /* 0x0000004c00648947 */ /* 0x008fea0003800000 */
.L_x_251:
[----:B---3--:R-:W3:Y:S01]  /*65b0*/  LDS.128 R8, [R10+0x2c0] ;  /* 0x0002c0000a087984 */ /* 0x008ee20000000c00 */
[----:B------:R-:W-:Y:S01]  /*65c0*/  UISETP.GE.AND UP0, UPT, UR39, 0x1, UPT ;  /* 0x000000012700788c */ /* 0x000fe2000bf06270 */
[----:B------:R-:W-:Y:S01]  /*65d0*/  @!PT LDS RZ, [RZ] ;  /* 0x00000000fffff984 */ /* 0x000fe20000000800 */
[----:B------:R-:W-:Y:S01]  /*65e0*/  @!PT LDS RZ, [RZ] ;  /* 0x00000000fffff984 */ /* 0x000fe20000000800 */
[----:B------:R-:W-:Y:S01]  /*65f0*/  @!PT LDS RZ, [RZ] ;  /* 0x00000000fffff984 */ /* 0x000fe20000000800 */
[----:B------:R-:W-:Y:S01]  /*6600*/  @!PT LDS RZ, [RZ] ;  /* 0x00000000fffff984 */ /* 0x000fe20000000800 */
[----:B------:R1:W-:Y:S06]  /*6610*/  MEMBAR.ALL.CTA ;  /* 0x0000000000007992 */ /* 0x0003ec0000008000 */
[----:B-1----:R-:W1:Y:S01]  /*6620*/  FENCE.VIEW.ASYNC.S ;  /* 0x00000000000073c6 */ /* 0x002e620000000000 */
[----:B---3--:R-:W-:Y:S11]  /*6630*/  LOP3.LUT P0, RZ, R10, 0x1, RZ, 0xc0, !PT ;  /* 0x000000010aff7812 */ /* 0x008ff6000780c0ff */
[----:B------:R-:W-:Y:S02]  /*6640*/  @!UPT UIADD3 URZ, UPT, UPT, URZ, URZ, URZ ;  /* 0x000000fffffff290 */ /* 0x000fe4000fffe0ff */
[----:B-1----:R-:W-:Y:S01]  /*6650*/  VOTEU.ANY UP1, P0 ;  /* 0x0000000000ff7886 */ /* 0x002fe20000020100 */
[----:B------:R-:W-:Y:S11]  /*6660*/  PLOP3.LUT P0, PT, PT, PT, UP1, 0x80, 0x8 ;  /* 0x000000000008781c */ /* 0x000ff60003f0f018 */
[----:B------:R-:W-:Y:S02]  /*6670*/  @!UPT UIADD3 URZ, UPT, UPT, URZ, URZ, URZ ;  /* 0x000000fffffff290 */ /* 0x000fe4000fffe0ff */
[----:B------:R-:W-:Y:S02]  /*6680*/  @P0 SHF.R.U32.HI R0, RZ, 0x10, R9 ;  /* 0x00000010ff000819 */ /* 0x000fe40000011609 */
[----:B------:R-:W-:Y:S02]  /*6690*/  @P0 MOV R6, R8 ;  /* 0x0000000800060202 */ /* 0x000fe40000000f00 */
[----:B------:R-:W-:Y:S01]  /*66a0*/  @P0 R2UR UR4, R0 ;  /* 0x00000000000402ca */ /* 0x000fe200000e0000 */
[----:B------:R-:W-:Y:S01]  /*66b0*/  VIADD R0, R12, 0x260 ;  /* 0x000002600c007836 */ /* 0x000fe20000000000 */
[----:B------:R-:W-:Y:S02]  /*66c0*/  @P0 LOP3.LUT R8, R9, 0xffff, RZ, 0xc0, !PT ;  /* 0x0000ffff09080812 */ /* 0x000fe400078ec0ff */
[----:B------:R-:W-:Y:S02]  /*66d0*/  @P0 R2UR UR6, R6 ;  /* 0x00000000060602ca */ /* 0x000fe400000e0000 */
[----:B------:R-:W-:Y:S02]  /*66e0*/  PRMT R0, RZ, 0x654, R0 ;  /* 0x00000654ff007816 */ /* 0x000fe40000000000 */
[----:B------:R-:W-:Y:S02]  /*66f0*/  @P0 R2UR UR5, R8 ;  /* 0x00000000080502ca */ /* 0x000fe400000e0000 */
[----:B------:R1:W-:Y:S03]  /*6700*/  SYNCS.ARRIVE.TRANS64.RED.A1T0 RZ, [R0+URZ], RZ ;  /* 0x000000ff00ff79a7 */ /* 0x0003e600081004ff */
[----:B------:R-:W-:Y:S04]  /*6710*/  @UP1 UMOV UR26, UR4 ;  /* 0x00000004001a1c82 */ /* 0x000fe80008000000 */
[----:B------:R-:W-:Y:S04]  /*6720*/  @UP1 UMOV UR14, UR6 ;  /* 0x00000006000e1c82 */ /* 0x000fe80008000000 */
[----:B------:R-:W-:Y:S01]  /*6730*/  @UP1 UMOV UR13, UR5 ;  /* 0x00000005000d1c82 */ /* 0x000fe20008000000 */
[----:B------:R-:W-:Y:S05]  /*6740*/  BRA.U !UP0, `(.L_x_121) ;  /* 0x0000000108a47547 */ /* 0x000fea000b800000 */
[----:B------:R-:W-:Y:S02]  /*6750*/  UIMAD.WIDE.U32 UR8, UR13, UR31, URZ ;  /* 0x0000001f0d0872a5 */ /* 0x000fe4000f8e00ff */
[----:B------:R-:W-:Y:S02]  /*6760*/  UIMAD.WIDE.U32 UR10, UR14, UR28, URZ ;  /* 0x0000001c0e0a72a5 */ /* 0x000fe4000f8e00ff */
[----:B------:R-:W-:Y:S02]  /*6770*/  USEL UR4, UR27, UR33, !UP5 ;  /* 0x000000211b047287 */ /* 0x000fe4000e800000 */
[----:B------:R-:W-:Y:S02]  /*6780*/  USEL UR7, UR32, UR35, !UP6 ;  /* 0x0000002320077287 */ /* 0x000fe4000f000000 */
[----:B------:R-:W-:Y:S02]  /*6790*/  UIMAD.WIDE.U32 UR18, UR4, UR16, URZ ;  /* 0x00000010041272a5 */ /* 0x000fe4000f8e00ff */
[----:B------:R-:W-:Y:S01]  /*67a0*/  UIMAD.WIDE.U32 UR20, UR7, UR16, URZ ;  /* 0x00000010071472a5 */ /* 0x000fe2000f8e00ff */
[----:B------:R-:W-:Y:S02]  /*67b0*/  UMOV UR5, UR9 ;  /* 0x0000000900057c82 */ /* 0x000fe40008000000 */
[----:B------:R-:W-:Y:S03]  /*67c0*/  USHF.R.U32.HI UR6, URZ, UR36, UR5 ;  /* 0x00000024ff067299 */ /* 0x000fe60008011605 */
[----:B------:R-:W-:Y:S01]  /*67d0*/  UMOV UR5, UR11 ;  /* 0x0000000b00057c82 */ /* 0x000fe20008000000 */
[----:B------:R-:W-:Y:S02]  /*67e0*/  USEL UR6, UR13, UR6, !UP5 ;  /* 0x000000060d067287 */ /* 0x000fe4000e800000 */
[----:B------:R-:W-:Y:S02]  /*67f0*/  USHF.R.U32.HI UR8, URZ, UR29, UR5 ;  /* 0x0000001dff087299 */ /* 0x000fe40008011605 */
[----:B------:R-:W-:Y:S01]  /*6800*/  UIMAD.WIDE.U32 UR10, UR6, UR16, URZ ;  /* 0x00000010060a72a5 */ /* 0x000fe2000f8e00ff */
[----:B------:R-:W-:Y:S02]  /*6810*/  UMOV UR5, UR19 ;  /* 0x0000001300057c82 */ /* 0x000fe40008000000 */
[----:B------:R-:W-:Y:S03]  /*6820*/  @UP4 USHF.R.U32.HI UR4, URZ, UR17, UR5 ;  /* 0x00000011ff044299 */ /* 0x000fe60008011605 */
[----:B------:R-:W-:Y:S01]  /*6830*/  UMOV UR5, UR21 ;  /* 0x0000001500057c82 */ /* 0x000fe20008000000 */
[----:B------:R-:W-:Y:S02]  /*6840*/  UIMAD UR4, UR39, UR4, URZ ;  /* 0x00000004270472a4 */ /* 0x000fe4000f8e02ff */
[----:B------:R-:W-:Y:S02]  /*6850*/  @UP4 USHF.R.U32.HI UR7, URZ, UR17, UR5 ;  /* 0x00000011ff074299 */ /* 0x000fe40008011605 */
[----:B------:R-:W-:Y:S02]  /*6860*/  USEL UR5, UR14, UR8, !UP6 ;  /* 0x000000080e057287 */ /* 0x000fe4000f000000 */
[----:B------:R-:W-:Y:S02]  /*6870*/  UIMAD UR8, UR39, UR7, URZ ;  /* 0x00000007270872a4 */ /* 0x000fe4000f8e02ff */
[----:B------:R-:W-:Y:S03]  /*6880*/  UISETP.GE.AND UP0, UPT, UR6, UR4, UPT ;  /* 0x000000040600728c */ /* 0x000fe6000bf06270 */
[----:B------:R-:W-:Y:S01]  /*6890*/  UMOV UR4, UR11 ;  /* 0x0000000b00047c82 */ /* 0x000fe20008000000 */
[----:B------:R-:W-:Y:S02]  /*68a0*/  UISETP.GE.OR UP0, UPT, UR5, UR8, UP0 ;  /* 0x000000080500728c */ /* 0x000fe40008706670 */
[----:B------:R-:W-:Y:S02]  /*68b0*/  USHF.R.U32.HI UR4, URZ, UR17, UR4 ;  /* 0x00000011ff047299 */ /* 0x000fe40008011604 */
[----:B------:R-:W-:Y:S02]  /*68c0*/  UIMAD.WIDE.U32 UR8, UR5, UR16, URZ ;  /* 0x00000010050872a5 */ /* 0x000fe4000f8e00ff */
[----:B------:R-:W-:Y:S04]  /*68d0*/  USEL UR10, UR6, UR4, !UP4 ;  /* 0x00000004060a7287 */ /* 0x000fe8000e000000 */
[----:B------:R-:W-:Y:S01]  /*68e0*/  UIADD3 UR11, UPT, UPT, -UR10, URZ, URZ ;  /* 0x000000ff0a0b7290 */ /* 0x000fe2000fffe1ff */
[----:B------:R-:W-:Y:S02]  /*68f0*/  @!UP0 UMOV UR4, UR9 ;  /* 0x0000000900048c82 */ /* 0x000fe40008000000 */
[----:B------:R-:W-:Y:S02]  /*6900*/  @!UP0 USHF.R.U32.HI UR4, URZ, UR17, UR4 ;  /* 0x00000011ff048299 */ /* 0x000fe40008011604 */
[----:B------:R-:W-:Y:S02]  /*6910*/  UIMAD UR8, UR39, UR11, UR6 ;  /* 0x0000000b270872a4 */ /* 0x000fe4000f8e0206 */
[----:B------:R-:W-:Y:S04]  /*6920*/  @!UP0 USEL UR4, UR5, UR4, !UP4 ;  /* 0x0000000405048287 */ /* 0x000fe8000e000000 */
[----:B------:R-:W-:Y:S02]  /*6930*/  @!UP0 UIMAD UR8, UR7, UR8, UR4 ;  /* 0x00000008070882a4 */ /* 0x000fe4000f8e0204 */
[----:B------:R-:W-:Y:S02]  /*6940*/  @!UP0 UIADD3 UR9, UPT, UPT, UR10, -UR4, URZ ;  /* 0x800000040a098290 */ /* 0x000fe4000fffe0ff */
[----:B------:R-:W-:Y:S02]  /*6950*/  UIADD3 UR4, UPT, UPT, -UR5, URZ, URZ ;  /* 0x000000ff05047290 */ /* 0x000fe4000fffe1ff */
[----:B------:R-:W-:Y:S02]  /*6960*/  UIADD3 UR7, UPT, UPT, -UR6, URZ, URZ ;  /* 0x000000ff06077290 */ /* 0x000fe4000fffe1ff */
[----:B------:R-:W-:Y:S02]  /*6970*/  @!UP0 UIMAD UR6, UR9, UR39, UR5 ;  /* 0x00000027090682a4 */ /* 0x000fe4000f8e0205 */
[----:B------:R-:W-:Y:S02]  /*6980*/  UIMAD UR14, UR15, UR4, UR14 ;  /* 0x000000040f0e72a4 */ /* 0x000fe4000f8e020e */
[----:B------:R-:W-:Y:S01]  /*6990*/  UIMAD UR13, UR30, UR7, UR13 ;  /* 0x000000071e0d72a4 */ /* 0x000fe2000f8e020d */
[----:B------:R-:W-:Y:S02]  /*69a0*/  @!UP0 UMOV UR5, UR8 ;  /* 0x0000000800058c82 */ /* 0x000fe40008000000 */
[----:B------:R-:W-:Y:S02]  /*69b0*/  UIMAD UR14, UR5, UR15, UR14 ;  /* 0x0000000f050e72a4 */ /* 0x000fe4000f8e020e */
[----:B------:R-:W-:Y:S11]  /*69c0*/  UIMAD UR13, UR6, UR30, UR13 ;  /* 0x0000001e060d72a4 */ /* 0x000ff6000f8e020d */
[----:B------:R-:W-:Y:S01]  /*69d0*/  @!UPT UIADD3 URZ, UPT, UPT, URZ, URZ, URZ ;  /* 0x000000fffffff290 */ /* 0x000fe2000fffe0ff */
.L_x_121:
[----:B------:R-:W3:Y:S01]  /*69e0*/  @!UP2 LDCU.128 UR20, c[0x0][0xf10] ;  /* 0x0001e200ff14a7ac */ /* 0x000ee20008000c00 */
[C---:B--2---:R-:W-:Y:S02]  /*69f0*/  ISETP.NE.U32.AND P1, PT, R4.reuse, RZ, PT ;  /* 0x000000ff0400720c */ /* 0x044fe40003f25070 */
[----:B------:R-:W-:Y:S02]  /*6a00*/  ISETP.NE.U32.AND P0, PT, R4, RZ, PT ;  /* 0x000000ff0400720c */ /* 0x000fe40003f05070 */
[C---:B------:R-:W-:Y:S02]  /*6a10*/  ISETP.NE.AND.EX P1, PT, R5.reuse, RZ, PT, P1 ;  /* 0x000000ff0500720c */ /* 0x040fe40003f25310 */
[----:B------:R-:W-:Y:S01]  /*6a20*/  ISETP.NE.AND.EX P0, PT, R5, RZ, PT, P0 ;  /* 0x000000ff0500720c */ /* 0x000fe20003f05300 */
[----:B------:R-:W2:Y:S01]  /*6a30*/  @!UP2 LDCU UR5, c[0x0][0xf0c] ;  /* 0x0001e180ff05a7ac */ /* 0x000ea20008000800 */
[----:B------:R-:W-:Y:S02]  /*6a40*/  USHF.L.U32 UR11, UR25, 0x7, URZ ;  /* 0x00000007190b7899 */ /* 0x000fe400080006ff */
[----:B------:R-:W-:Y:S02]  /*6a50*/  USHF.L.U32 UR10, UR34, 0x6, URZ ;  /* 0x00000006220a7899 */ /* 0x000fe400080006ff */
[----:B---3--:R-:W-:Y:S07]  /*6a60*/  UIMAD.WIDE.U32 UR6, UR14, UR20, URZ ;  /* 0x000000140e0672a5 */ /* 0x008fee000f8e00ff */
[----:B------:R-:W-:Y:S01]  /*6a70*/  @!UP2 UMOV UR4, UR7 ;  /* 0x000000070004ac82 */ /* 0x000fe20008000000 */
[----:B--2---:R-:W-:Y:S02]  /*6a80*/  @!UP2 UISETP.NE.AND UP0, UPT, UR5, 0x1, UPT ;  /* 0x000000010500a88c */ /* 0x004fe4000bf05270 */
[----:B------:R-:W-:Y:S02]  /*6a90*/  @!UP2 USHF.R.U32.HI UR4, URZ, UR21, UR4 ;  /* 0x00000015ff04a299 */ /* 0x000fe40008011604 */
[----:B------:R-:W-:Y:S02]  /*6aa0*/  UIMAD.WIDE.U32 UR6, UR13, UR23, URZ ;  /* 0x000000170d0672a5 */ /* 0x000fe4000f8e00ff */
[----:B------:R-:W-:Y:S02]  /*6ab0*/  @!UP2 USEL UR8, UR14, UR4, !UP0 ;  /* 0x000000040e08a287 */ /* 0x000fe4000c000000 */
[----:B------:R-:W-:Y:S03]  /*6ac0*/  @!UP2 UISETP.NE.AND UP0, UPT, UR22, 0x1, UPT ;  /* 0x000000011600a88c */ /* 0x000fe6000bf05270 */
[----:B------:R-:W-:Y:S02]  /*6ad0*/  @!UP2 UMOV UR6, UR7 ;  /* 0x000000070006ac82 */ /* 0x000fe40008000000 */
[----:B------:R-:W2:Y:S02]  /*6ae0*/  @!UP2 LDCU UR4, c[0x0][0xf20] ;  /* 0x0001e400ff04a7ac */ /* 0x000ea40008000800 */
[----:B--2---:R-:W-:Y:S04]  /*6af0*/  @!UP2 USHF.R.U32.HI UR6, URZ, UR4, UR6 ;  /* 0x00000004ff06a299 */ /* 0x004fe80008011606 */
[----:B------:R-:W-:Y:S04]  /*6b00*/  @!UP2 USEL UR6, UR13, UR6, !UP0 ;  /* 0x000000060d06a287 */ /* 0x000fe8000c000000 */
[----:B------:R-:W-:Y:S02]  /*6b10*/  @!UP2 UIADD3 UR4, UPT, UPT, -UR8, UR6, URZ ;  /* 0x000000060804a290 */ /* 0x000fe4000fffe1ff */
[----:B------:R-:W-:Y:S02]  /*6b20*/  @!UP2 UIADD3 UR6, UPT, UPT, UR8, -UR6, URZ ;  /* 0x800000060806a290 */ /* 0x000fe4000fffe0ff */
[----:B------:R-:W-:Y:S02]  /*6b30*/  @!UP2 UIMAD UR14, UR4, UR5, UR14 ;  /* 0x00000005040ea2a4 */ /* 0x000fe4000f8e020e */
[----:B------:R-:W-:Y:S01]  /*6b40*/  @!UP2 UIMAD UR13, UR6, UR22, UR13 ;  /* 0x00000016060da2a4 */ /* 0x000fe2000f8e020d */
[----:B------:R-:W-:Y:S11]  /*6b50*/  BRA.U UP3, `(.L_x_122) ;  /* 0x0000000103107547 */ /* 0x000ff6000b800000 */
[----:B-1----:R-:W-:Y:S04]  /*6b60*/  MOV R0, UR51 ;  /* 0x0000003300007c02 */ /* 0x002fe80008000f00 */
[----:B------:R-:W-:Y:S04]  /*6b70*/  SHF.L.U32 R9, R0, 0x1f, RZ ;  /* 0x0000001f00097819 */ /* 0x000fe800000006ff */
[----:B------:R-:W1:Y:S02]  /*6b80*/  SYNCS.PHASECHK.TRANS64.TRYWAIT P2, [UR24+0x248], R9 ;  /* 0x00024809ff0075a7 */ /* 0x000e640008041118 */
[----:B-1----:R-:W-:Y:S05]  /*6b90*/  @!P2 BRA `(.L_x_123) ;  /* 0x0000004400fca947 */ /* 0x002fea0003800000 */
.L_x_122:
[----:B------:R-:W-:Y:S05]  /*6ba0*/  @!P1 BRA `(.L_x_124) ;  /* 0x0000000000309947 */ /* 0x000fea0003800000 */
[----:B----4-:R-:W-:Y:S01]  /*6bb0*/  ISETP.NE.U32.AND P1, PT, R2, RZ, PT ;  /* 0x000000ff0200720c */ /* 0x010fe20003f25070 */
[----:B------:R-:W2:Y:S01]  /*6bc0*/  LDCU.64 UR4, c[0x0][0x358] ;  /* 0x00006b00ff0477ac */ /* 0x000ea20008000a00 */
[----:B------:R-:W-:Y:S02]  /*6bd0*/  IMAD.MOV.U32 R88, RZ, RZ, 0x1 ;  /* 0x00000001ff587424 */ /* 0x000fe400078e00ff */
[----:B------:R-:W-:Y:S11]  /*6be0*/  ISETP.NE.AND.EX P1, PT, R3, RZ, PT, P1 ;  /* 0x000000ff0300720c */ /* 0x000ff60003f25310 */
[----:B------:R-:W-:Y:S02]  /*6bf0*/  @!UPT UIADD3 URZ, UPT, UPT, URZ, URZ, URZ ;  /* 0x000000fffffff290 */ /* 0x000fe4000fffe0ff */
[----:B-1----:R-:W1:Y:S01]  /*6c00*/  @P1 LDC.64 R8, c[0x0][0xc88] ;  /* 0x00032200ff081b82 */ /* 0x002e620000000a00 */
[----:B------:R-:W-:Y:S04]  /*6c10*/  @P1 IMAD R0, R4, UR44, RZ ;  /* 0x0000002c04001c24 */ /* 0x000fe8000f8e02ff */
[----:B-1----:R-:W-:Y:S04]  /*6c20*/  @P1 IMAD.WIDE R8, R0, 0x4, R8 ;  /* 0x0000000400081825 */ /* 0x002fe800078e0208 */
[----:B------:R-:W-:Y:S01]  /*6c30*/  HFMA2 R0, -RZ, RZ, 0, 5.9604644775390625e-08 ;  /* 0x00000001ff007431 */ /* 0x000fe200000001ff */
[----:B--2--5:R2:W5:Y:S04]  /*6c40*/  @P1 LDG.E R41, desc[UR4][R8.64] ;  /* 0x0000000408291981 */ /* 0x024568000c1e1900 */
[----:B------:R-:W-:Y:S01]  /*6c50*/  @!P1 PRMT R88, R0, 0x7610, R88 ;  /* 0x0000761000589816 */ /* 0x000fe20000000058 */
[----:B--2---:R-:W3:Y:S06]  /*6c60*/  @!P1 LDC R41, c[0x0][0xc80] ;  /* 0x00032000ff299b82 */ /* 0x004eec0000000800 */
.L_x_124:
[----:B---3-5:R-:W-:Y:S01]  /*6c70*/  @!P0 FSETP.EQ.AND P1, PT, R41, RZ, PT ;  /* 0x000000ff2900820b */ /* 0x028fe20003f22000 */
[----:B------:R-:W-:Y:S01]  /*6c80*/  @!UPT UIADD3 URZ, UPT, UPT, URZ, URZ, URZ ;  /* 0x000000fffffff290 */ /* 0x000fe2000fffe0ff */
[----:B------:R-:W-:Y:S11]  /*6c90*/  @!P0 BRA `(.L_x_125) ;  /* 0x0000000000188947 */ /* 0x000ff60003800000 */
[----:B------:R-:W-:Y:S02]  /*6ca0*/  LOP3.LUT P0, RZ, R88, 0xff, RZ, 0xc0, !PT ;  /* 0x000000ff58ff7812 */ /* 0x000fe4000780c0ff */
[----:B----4-:R-:W-:Y:S04]  /*6cb0*/  ISETP.NE.U32.AND P1, PT, R2, RZ, PT ;  /* 0x000000ff0200720c */ /* 0x010fe80003f25070 */
[----:B------:R-:W-:Y:S04]  /*6cc0*/  ISETP.NE.AND.EX P1, PT, R3, RZ, PT, P1 ;  /* 0x000000ff0300720c */ /* 0x000fe80003f25310 */
[----:B------:R-:W-:Y:S03]  /*6cd0*/  PLOP3.LUT P1, PT, P1, PT, PT, 0x8, 0x80 ;  /* 0x000000000080781c */ /* 0x000fe60000f2e170 */
[----:B------:R-:W-:Y:S11]  /*6ce0*/  @P0 FSETP.EQ.AND P1, PT, R41, RZ, PT ;  /* 0x000000ff2900020b */ /* 0x000ff60003f22000 */
[----:B------:R-:W-:Y:S02]  /*6cf0*/  @!UPT UIADD3 URZ, UPT, UPT, URZ, URZ, URZ ;  /* 0x000000fffffff290 */ /* 0x000fe4000fffe0ff */
.L_x_125:
[----:B------:R-:W-:Y:S01]  /*6d00*/  ULEA UR4, UR12, UR24, 0x3 ;  /* 0x000000180c047291 */ /* 0x000fe2000f8e18ff */
[----:B-1----:R-:W-:Y:S02]  /*6d10*/  SHF.L.U32 R9, R15, 0x1f, RZ ;  /* 0x0000001f0f097819 */ /* 0x002fe400000006ff */
[----:B------:R-:W-:Y:S04]  /*6d20*/  ELECT P0, URZ, PT ;  /* 0x0000000000ff782f */ /* 0x000fe80003800000 */
[----:B------:R-:W-:Y:S02]  /*6d30*/  PLOP3.LUT P1, PT, P1, P0, PT, 0xf2, 0x2f ;  /* 0x00000000002f781c */ /* 0x000fe40000f21e72 */
[----:B------:R-:W1:Y:S11]  /*6d40*/  SYNCS.PHASECHK.TRANS64.TRYWAIT P2, [UR4+0x228], R9 ;  /* 0x00022809ff0075a7 */ /* 0x000e760008041104 */
[----:B------:R-:W-:Y:S05]  /*6d50*/  @!P1 IADD3 R8, P0, PT, R16, 0x980, RZ ;  /* 0x0000098010089810 */ /* 0x000fea0007f1e0ff */
[----:B------:R-:W-:Y:S01]  /*6d60*/  @!P1 IMAD.X R6, RZ, RZ, R17, P0 ;  /* 0x000000ffff069224 */ /* 0x000fe200000e0611 */
[----:B-1----:R-:W-:Y:S07]  /*6d70*/  @!P2 BRA `(.L_x_126) ;  /* 0x00000044009ca947 */ /* 0x002fee0003800000 */
.L_x_254:
[----:B------:R-:W-:Y:S01]  /*6d80*/  @!P1 R2UR UR7, R6 ;  /* 0x00000000060792ca */ /* 0x000fe200000e0000 */
[----:B------:R-:W-:Y:S01]  /*6d90*/  UIADD3 UR5, UPT, UPT, UR12, 0x1, URZ ;  /* 0x000000010c057890 */ /* 0x000fe2000fffe0ff */
[----:B------:R-:W-:Y:S01]  /*6da0*/  @!P1 R2UR UR6, R8 ;  /* 0x00000000080692ca */ /* 0x000fe200000e0000 */
[----:B------:R-:W-:Y:S01]  /*6db0*/  UIADD3 UR9, UPT, UPT, UR4, 0x210, URZ ;  /* 0x0000021004097890 */ /* 0x000fe2000fffe0ff */
[----:B------:R-:W-:Y:S01]  /*6dc0*/  @!P1 IMAD.MOV.U32 R6, RZ, RZ, 0x2000 ;  /* 0x00002000ff069424 */ /* 0x000fe200078e00ff */
[----:B------:R-:W-:Y:S01]  /*6dd0*/  UISETP.NE.AND UP0, UPT, UR5, 0x3, UPT ;  /* 0x000000030500788c */ /* 0x000fe2000bf05270 */
[----:B------:R-:W-:Y:S01]  /*6de0*/  VIADD R14, R14, 0x1 ;  /* 0x000000010e0e7836 */ /* 0x000fe20000000000 */
[----:B------:R-:W-:Y:S01]  /*6df0*/  UMOV UR22, 0x0 ;  /* 0x0000000000167882 */ /* 0x000fe20000000000 */
[----:B------:R-:W-:Y:S01]  /*6e00*/  UMOV UR23, 0x10000000 ;  /* 0x1000000000177882 */ /* 0x000fe20000000000 */
[----:B------:R-:W-:Y:S04]  /*6e10*/  UPRMT UR20, UR58, 0x654, UR9 ;  /* 0x000006543a147896 */ /* 0x000fe80008000009 */
[----:B-1----:R-:W-:Y:S01]  /*6e20*/  IMAD.U32 R9, RZ, RZ, UR7 ;  /* 0x00000007ff097e24 */ /* 0x002fe2000f8e00ff */
[----:B------:R-:W-:Y:S01]  /*6e30*/  USEL UR7, URZ, 0x1, UP0 ;  /* 0x00000001ff077887 */ /* 0x000fe20008000000 */
[----:B------:R-:W-:Y:S01]  /*6e40*/  IMAD.U32 R8, RZ, RZ, UR6 ;  /* 0x00000006ff087e24 */ /* 0x000fe2000f8e00ff */
[----:B------:R-:W-:Y:S02]  /*6e50*/  USEL UR6, UR5, URZ, UP0 ;  /* 0x000000ff05067287 */ /* 0x000fe40008000000 */
[----:B------:R-:W-:Y:S01]  /*6e60*/  VOTEU.ALL UP0, P1 ;  /* 0x0000000000ff7886 */ /* 0x000fe20000800000 */
[----:B------:R-:W-:Y:S02]  /*6e70*/  @!P1 R2UR UR19, R9 ;  /* 0x00000000091392ca */ /* 0x000fe400000e0000 */
[----:B------:R-:W-:Y:S02]  /*6e80*/  @!P1 R2UR UR18, R8 ;  /* 0x00000000081292ca */ /* 0x000fe400000e0000 */
[----:B------:R-:W-:Y:S01]  /*6e90*/  @!UP0 ULEA UR5, UR12, UR24, 0xd ;  /* 0x000000180c058291 */ /* 0x000fe2000f8e68ff */
[----:B------:R-:W-:Y:S02]  /*6ea0*/  LOP3.LUT R15, R15, UR7, RZ, 0x3c, !PT ;  /* 0x000000070f0f7c12 */ /* 0x000fe4000f8e3cff */
[----:B------:R-:W-:Y:S01]  /*6eb0*/  UMOV UR12, UR44 ;  /* 0x0000002c000c7c82 */ /* 0x000fe20008000000 */
[----:B------:R-:W-:Y:S01]  /*6ec0*/  @!UP0 UIADD3 UR8, UPT, UPT, UR5, 0x400, URZ ;  /* 0x0000040005088890 */ /* 0x000fe2000fffe0ff */
[----:B------:R-:W-:Y:S01]  /*6ed0*/  SHF.L.U32 R0, R15, 0x1f, RZ ;  /* 0x0000001f0f007819 */ /* 0x000fe200000006ff */
[----:B------:R-:W-:Y:S01]  /*6ee0*/  VOTEU.ALL UP0, P1 ;  /* 0x0000000000ff7886 */ /* 0x000fe20000800000 */
[----:B------:R-:W-:Y:S06]  /*6ef0*/  ULEA UR5, UR6, UR24, 0x3 ;  /* 0x0000001806057291 */ /* 0x000fec000f8e18ff */
[----:B------:R1:W-:Y:S01]  /*6f00*/  @!UP0 UTMALDG.3D [UR8], [UR18], desc[UR22] ;  /* 0x00001608120085b4 */ /* 0x0003e20008011000 */
[----:B------:R1:W-:Y:S01]  /*6f10*/  @!P1 SYNCS.ARRIVE.TRANS64.RED.A0TR RZ, [UR4+0x210], R6 ;  /* 0x00021006ffff99a7 */ /* 0x0003e20008300404 */
[----:B------:R-:W-:Y:S01]  /*6f20*/  SYNCS.ARRIVE.TRANS64.RED.A1T0 RZ, [UR20], RZ ;  /* 0x000000ffffff79a7 */ /* 0x000fe20008100414 */
[----:B------:R-:W2:Y:S02]  /*6f30*/  SYNCS.PHASECHK.TRANS64.TRYWAIT P0, [UR5+0x228], R0 ;  /* 0x00022800ff0075a7 */ /* 0x000ea40008001105 */
[----:B-12---:R-:W-:Y:S05]  /*6f40*/  @!P0 BRA `(.L_x_127) ;  /* 0x0000004400408947 */ /* 0x006fea0003800000 */
.L_x_256:
[----:B------:R-:W-:Y:S01]  /*6f50*/  UIADD3 UR9, UPT, UPT, UR5, 0x210, URZ ;  /* 0x0000021005097890 */ /* 0x000fe2000fffe0ff */
[----:B------:R-:W-:Y:S01]  /*6f60*/  @!P1 IADD3 R6, P0, PT, R16, 0x980, RZ ;  /* 0x0000098010069810 */ /* 0x000fe20007f1e0ff */
[----:B------:R-:W-:Y:S01]  /*6f70*/  UPLOP3.LUT UP3, UPT, UPT, UPT, UPT, 0x80, 0x8 ;  /* 0x000000000008789c */ /* 0x000fe20003f6f070 */
[----:B------:R-:W-:Y:S01]  /*6f80*/  R2UR UR23, R90 ;  /* 0x000000005a1772ca */ /* 0x000fe200000e0000 */
[----:B------:R-:W-:Y:S01]  /*6f90*/  UMOV UR20, 0x0 ;  /* 0x0000000000147882 */ /* 0x000fe20000000000 */
[----:B------:R-:W-:Y:S01]  /*6fa0*/  @!P1 R2UR UR7, R6 ;  /* 0x00000000060792ca */ /* 0x000fe200000e0000 */
[----:B-1----:R-:W-:Y:S01]  /*6fb0*/  @!P1 IMAD.X R0, RZ, RZ, R17, P0 ;  /* 0x000000ffff009224 */ /* 0x002fe200000e0611 */
[----:B------:R-:W-:Y:S01]  /*6fc0*/  UMOV UR21, 0x10000000 ;  /* 0x1000000000157882 */ /* 0x000fe20000000000 */
[----:B------:R-:W-:Y:S01]  /*6fd0*/  UMOV UR12, UR44 ;  /* 0x0000002c000c7c82 */ /* 0x000fe20008000000 */
[----:B------:R-:W-:Y:S01]  /*6fe0*/  VOTEU.ALL UP0, P1 ;  /* 0x0000000000ff7886 */ /* 0x000fe20000800000 */
[----:B------:R-:W-:Y:S01]  /*6ff0*/  R2UR UR22, R91 ;  /* 0x000000005b1672ca */ /* 0x000fe200000e0000 */
[----:B------:R-:W-:Y:S01]  /*7000*/  UMOV UR44, UR26 ;  /* 0x0000001a002c7c82 */ /* 0x000fe20008000000 */
[----:B------:R-:W-:Y:S02]  /*7010*/  @!P1 R2UR UR4, R0 ;  /* 0x00000000000492ca */ /* 0x000fe400000e0000 */
[----:B------:R-:W-:Y:S01]  /*7020*/  @!UP0 UIADD3 UR10, UPT, UPT, UR10, 0x20, URZ ;  /* 0x000000200a0a8890 */ /* 0x000fe2000fffe0ff */
[C---:B------:R-:W-:Y:S01]  /*7030*/  ISETP.NE.AND P0, PT, R14.reuse, 0x2, PT ;  /* 0x000000020e00780c */ /* 0x040fe20003f05270 */
[----:B------:R-:W-:Y:S02]  /*7040*/  UIADD3 UR34, UPT, UPT, UR13, UR23, URZ ;  /* 0x000000170d227290 */ /* 0x000fe4000fffe0ff */
[----:B------:R-:W-:Y:S01]  /*7050*/  IMAD.U32 R8, RZ, RZ, UR7 ;  /* 0x00000007ff087e24 */ /* 0x000fe2000f8e00ff */
[----:B------:R-:W-:Y:S02]  /*7060*/  SEL R0, RZ, 0x1, P0 ;  /* 0x00000001ff007807 */ /* 0x000fe40000000000 */
[----:B------:R-:W-:Y:S02]  /*7070*/  SEL R14, R14, RZ, P0 ;  /* 0x000000ff0e0e7207 */ /* 0x000fe40000000000 */
[----:B------:R-:W-:Y:S01]  /*7080*/  @!P1 R2UR UR18, R8 ;  /* 0x00000000081292ca */ /* 0x000fe200000e0000 */
[----:B------:R-:W-:Y:S01]  /*7090*/  UIADD3 UR25, UPT, UPT, UR14, UR22, URZ ;  /* 0x000000160e197290 */ /* 0x000fe2000fffe0ff */
[----:B------:R-:W-:Y:S01]  /*70a0*/  IMAD.U32 R9, RZ, RZ, UR4 ;  /* 0x00000004ff097e24 */ /* 0x000fe2000f8e00ff */
[----:B------:R-:W-:Y:S01]  /*70b0*/  @!UP0 ULEA UR4, UR6, UR24, 0xd ;  /* 0x0000001806048291 */ /* 0x000fe2000f8e68ff */
[----:B------:R-:W-:Y:S03]  /*70c0*/  LOP3.LUT R13, R13, R0, RZ, 0x3c, !PT ;  /* 0x000000000d0d7212 */ /* 0x000fe600078e3cff */
[----:B------:R-:W-:Y:S01]  /*70d0*/  @!P1 R2UR UR19, R9 ;  /* 0x00000000091392ca */ /* 0x000fe200000e0000 */
[----:B------:R-:W-:Y:S01]  /*70e0*/  @!UP0 UIADD3 UR8, UPT, UPT, UR4, 0x400, URZ ;  /* 0x0000040004088890 */ /* 0x000fe2000fffe0ff */
[----:B------:R-:W-:Y:S01]  /*70f0*/  VOTEU.ALL UP0, P1 ;  /* 0x0000000000ff7886 */ /* 0x000fe20000800000 */
[----:B------:R-:W-:Y:S10]  /*7100*/  UPRMT UR4, UR58, 0x654, UR9 ;  /* 0x000006543a047896 */ /* 0x000ff40008000009 */
[----:B------:R1:W-:Y:S01]  /*7110*/  @!UP0 UTMALDG.3D [UR8], [UR18], desc[UR20] ;  /* 0x00001408120085b4 */ /* 0x0003e20008011000 */
[----:B------:R3:W-:Y:S01]  /*7120*/  @!P1 SYNCS.ARRIVE.TRANS64.RED.A0TR RZ, [UR5+0x210], R7 ;  /* 0x00021007ffff99a7 */ /* 0x0007e20008300405 */
[----:B------:R-:W-:Y:S01]  /*7130*/  SYNCS.ARRIVE.TRANS64.RED.A1T0 RZ, [UR4], RZ ;  /* 0x000000ffffff79a7 */ /* 0x000fe20008100404 */
[----:B------:R-:W-:Y:S04]  /*7140*/  UIADD3 UR4, UPT, UPT, UR6, 0x1, URZ ;  /* 0x0000000106047890 */ /* 0x000fe8000fffe0ff */
[----:B------:R-:W-:Y:S04]  /*7150*/  UISETP.NE.AND UP0, UPT, UR4, 0x3, UPT ;  /* 0x000000030400788c */ /* 0x000fe8000bf05270 */
[----:B------:R-:W-:Y:S06]  /*7160*/  USEL UR5, URZ, 0x1, UP0 ;  /* 0x00000001ff057887 */ /* 0x000fec0008000000 */
[----:B------:R-:W-:Y:S01]  /*7170*/  LOP3.LUT R15, R15, UR5, RZ, 0x3c, !PT ;  /* 0x000000050f0f7c12 */ /* 0x000fe2000f8e3cff */
[----:B-1----:R-:W-:Y:S01]  /*7180*/  USEL UR12, UR4, URZ, UP0 ;  /* 0x000000ff040c7287 */ /* 0x002fe20008000000 */
[----:B------:R-:W-:Y:S11]  /*7190*/  BRA.U UP1, `(.L_x_128) ;  /* 0xfffffff101f07547 */ /* 0x000ff6000b83ffff */
[----:B------:R-:W-:Y:S01]  /*71a0*/  UIADD3 UR24, UPT, UPT, UR24, 0x228, URZ ;  /* 0x0000022818187890 */ /* 0x000fe2000fffe0ff */
[----:B----4-:R-:W-:-:S03]  /*71b0*/  SHF.L.U32 R3, R15, 0x1f, RZ ;  /* 0x0000001f0f037819 */ /* 0x010fc600000006ff */
[----:B------:R-:W-:-:S09]  /*71c0*/  ULEA UR4, UR12, UR24, 0x3 ;  /* 0x000000180c047291 */ /* 0x000fd2000f8e18ff */
[----:B------:R-:W1:Y:S02]  /*71d0*/  SYNCS.PHASECHK.TRANS64.TRYWAIT P0, [UR4], R3 ;  /* 0x00000003ff0075a7 */ /* 0x000e640008001104 */
[----:B-1----:R-:W-:Y:S05]  /*71e0*/  @!P0 BRA `(.L_x_129) ;  /* 0x0000004000b08947 */ /* 0x002fea0003800000 */
.L_x_258:
        /* <DEDUP_REMOVED lines=9> */
.L_x_260:
        /* <DEDUP_REMOVED lines=8> */
.L_x_131:
[----:B-1----:R1:W2:Y:S02]  /*7300*/  SYNCS.PHASECHK.TRANS64.TRYWAIT P0, [R0+URZ], R3 ;  /* 0x00000003000075a7 */ /* 0x0022a400080011ff */
[----:B--2---:R-:W-:Y:S05]  /*7310*/  @!P0 NANOSLEEP.SYNCS 0x989680 ;  /* 0x009896800000895d */ /* 0x004fea0003900000 */
[----:B------:R-:W2:Y:S02]  /*7320*/  @!P0 SYNCS.PHASECHK.TRANS64 P0, [R0+URZ], R3 ;  /* 0x00000003000085a7 */ /* 0x000ea400080010ff */
[----:B--2---:R-:W-:Y:S05]  /*7330*/  @P0 EXIT ;  /* 0x000000000000094d */ /* 0x004fea0003800000 */
[----:B------:R-:W-:Y:S05]  /*7340*/  BRA `(.L_x_131) ;  /* 0xfffffffc00ec7947 */ /* 0x000fea000383ffff */
.L_x_119:
[----:B------:R-:W-:-:S06]  /*7350*/  UISETP.GE.AND UP0, UPT, UR24, 0x4, UPT ;  /* 0x000000041800788c */ /* 0x000fcc000bf06270 */
[----:B------:R-:W-:-:S13]  /*7360*/  PLOP3.LUT P0, PT, PT, PT, UP0, 0x80, 0x8 ;  /* 0x000000000008781c */ /* 0x000fda0003f0f008 */
[----:B------:R-:W-:Y:S05]  /*7370*/  @!P0 EXIT ;  /* 0x000000000000894d */ /* 0x000fea0003800000 */
[----:B------:R-:W-:Y:S01]  /*7380*/  BAR.SYNC.DEFER_BLOCKING 0x6, 0xa0 ;  /* 0x0182800000007b1d */ /* 0x000fe20000010000 */
[C---:B------:R-:W-:Y:S01]  /*7390*/  IMAD.SHL.U32 R5, R95.reuse, 0x20, RZ ;  /* 0x000000205f057824 */ /* 0x040fe200078e00ff */
[C---:B------:R-:W-:Y:S01]  /*73a0*/  LOP3.LUT R96, R95.reuse, 0x2, RZ, 0xc0, !PT ;  /* 0x000000025f607812 */ /* 0x040fe200078ec0ff */
[C---:B------:R-:W-:Y:S01]  /*73b0*/  IMAD.SHL.U32 R100, R95.reuse, 0x4, RZ ;  /* 0x000000045f647824 */ /* 0x040fe200078e00ff */
[C---:B------:R-:W-:Y:S01]  /*73c0*/  LOP3.LUT R101, R95.reuse, 0x60, RZ, 0xc0, !PT ;  /* 0x000000605f657812 */ /* 0x040fe200078ec0ff */
[----:B------:R-:W-:Y:S01]  /*73d0*/  IMAD.U32 R37, R95, 0x10000, RZ ;  /* 0x000100005f257824 */ /* 0x000fe200078e00ff */
[----:B------:R-:W-:Y:S02]  /*73e0*/  UMOV UR47, 0x400 ;  /* 0x00000400002f7882 */ /* 0x000fe40000000000 */
[----:B------:R-:W1:Y:S01]  /*73f0*/  LDC.64 R80, c[0x0][0xc88] ;  /* 0x00032200ff507b82 */ /* 0x000e620000000a00 */
[----:B------:R-:W-:Y:S01]  /*7400*/  ULEA UR47, UR58, UR47, 0x18 ;  /* 0x0000002f3a2f7291 */ /* 0x000fe2000f8ec0ff */
[----:B------:R-:W-:Y:S01]  /*7410*/  LOP3.LUT R7, R5, 0xc0, RZ, 0xc0, !PT ;  /* 0x000000c005077812 */ /* 0x000fe200078ec0ff */
[----:B------:R-:W-:Y:S01]  /*7420*/  HFMA2 R36, -RZ, RZ, 0, 0 ;  /* 0x00000000ff247431 */ /* 0x000fe200000001ff */
[----:B------:R-:W-:Y:S01]  /*7430*/  LOP3.LUT R95, R95, 0x4, RZ, 0xc0, !PT ;  /* 0x000000045f5f7812 */ /* 0x000fe200078ec0ff */
[----:B------:R-:W-:Y:S01]  /*7440*/  UIADD3 UR4, UPT, UPT, UR47, 0x400, URZ ;  /* 0x000004002f047890 */ /* 0x000fe2000fffe0ff */
[----:B------:R-:W-:Y:S01]  /*7450*/  LOP3.LUT R100, R7, 0x18, R100, 0xf8, !PT ;  /* 0x0000001807647812 */ /* 0x000fe200078ef864 */
[----:B------:R-:W-:Y:S01]  /*7460*/  IMAD.MOV.U32 R98, RZ, RZ, RZ ;  /* 0x000000ffff627224 */ /* 0x000fe200078e00ff */
[----:B------:R-:W2:Y:S01]  /*7470*/  LDC.64 R82, c[0x0][0xc90] ;  /* 0x00032400ff527b82 */ /* 0x000ea20000000a00 */
[----:B------:R-:W-:Y:S01]  /*7480*/  LOP3.LUT R37, R37, 0x600000, RZ, 0xc0, !PT ;  /* 0x0060000025257812 */ /* 0x000fe200078ec0ff */
[----:B------:R-:W-:Y:S01]  /*7490*/  IMAD.MOV.U32 R94, RZ, RZ, RZ ;  /* 0x000000ffff5e7224 */ /* 0x000fe200078e00ff */
[C---:B------:R-:W-:Y:S01]  /*74a0*/  IADD3 R99, PT, PT, -R95.reuse, 0x2, RZ ;  /* 0x000000025f637810 */ /* 0x040fe20007ffe1ff */
[----:B------:R-:W-:Y:S01]  /*74b0*/  IMAD.MOV R96, RZ, RZ, -R96 ;  /* 0x000000ffff607224 */ /* 0x000fe200078e0a60 */
[----:B------:R-:W-:Y:S01]  /*74c0*/  LOP3.LUT R100, R100, 0xf20, R5, 0xf8, !PT ;  /* 0x00000f2064647812 */ /* 0x000fe200078ef805 */
[----:B------:R-:W-:Y:S01]  /*74d0*/  IMAD.U32 R103, RZ, RZ, UR4 ;  /* 0x00000004ff677e24 */ /* 0x000fe2000f8e00ff */
[----:B------:R-:W-:Y:S01]  /*74e0*/  MOV R97, RZ ;  /* 0x000000ff00617202 */ /* 0x000fe20000000f00 */
[----:B------:R-:W3:Y:S01]  /*74f0*/  LDC.64 R78, c[0x0][0xcb0] ;  /* 0x00032c00ff4e7b82 */ /* 0x000ee20000000a00 */
[----:B------:R-:W4:Y:S01]  /*7500*/  LDS R0, [UR47+0x2e0] ;  /* 0x0002e02fff007984 */ /* 0x000f220008000800 */
[----:B------:R-:W-:Y:S01]  /*7510*/  IADD3 R95, PT, PT, -R95, RZ, RZ ;  /* 0x000000ff5f5f7210 */ /* 0x000fe20007ffe1ff */
[----:B------:R-:W-:Y:S01]  /*7520*/  IMAD.SHL.U32 R99, R99, 0x10, RZ ;  /* 0x0000001063637824 */ /* 0x000fe200078e00ff */
[----:B------:R-:W-:Y:S01]  /*7530*/  LEA R100, R100, UR4, 0x1 ;  /* 0x0000000464647c11 */ /* 0x000fe2000f8e08ff */
[----:B------:R-:W1:Y:S03]  /*7540*/  LDCU UR59, c[0x0][0x370] ;  /* 0x00006e00ff3b77ac */ /* 0x000e660008000800 */
[----:B------:R-:W1:Y:S01]  /*7550*/  LDC.64 R76, c[0x0][0xca8] ;  /* 0x00032a00ff4c7b82 */ /* 0x000e620000000a00 */
[----:B------:R-:W-:Y:S01]  /*7560*/  UMOV UR54, 0x1 ;  /* 0x0000000100367882 */ /* 0x000fe20000000000 */
[----:B------:R-:W-:Y:S01]  /*7570*/  UMOV UR46, URZ ;  /* 0x000000ff002e7c82 */ /* 0x000fe20008000000 */
[----:B------:R-:W1:Y:S01]  /*7580*/  LDCU UR42, c[0x0][0xf0c] ;  /* 0x0001e180ff2a77ac */ /* 0x000e620008000800 */
[----:B------:R-:W1:Y:S01]  /*7590*/  LDCU UR38, c[0x0][0xf30] ;  /* 0x0001e600ff2677ac */ /* 0x000e620008000800 */
[----:B------:R-:W1:Y:S01]  /*75a0*/  LDCU.64 UR56, c[0x0][0xc88] ;  /* 0x00019100ff3877ac */ /* 0x000e620008000a00 */
[----:B------:R-:W1:Y:S01]  /*75b0*/  LDCU.64 UR40, c[0x0][0xf28] ;  /* 0x0001e500ff2877ac */ /* 0x000e620008000a00 */
[----:B------:R-:W1:Y:S01]  /*75c0*/  LDCU.128 UR60, c[0x0][0xf10] ;  /* 0x0001e200ff3c77ac */ /* 0x000e620008000c00 */
[----:B------:R-:W1:Y:S01]  /*75d0*/  LDCU UR55, c[0x0][0x374] ;  /* 0x00006e80ff3777ac */ /* 0x000e620008000800 */
[----:B------:R-:W-:Y:S01]  /*75e0*/  UMOV UR53, URZ ;  /* 0x000000ff00357c82 */ /* 0x000fe20008000000 */
[----:B------:R-:W-:Y:S01]  /*75f0*/  UMOV UR52, URZ ;  /* 0x000000ff00347c82 */ /* 0x000fe20008000000 */
[----:B--2-4-:R-:W-:-:S07]  /*7600*/  IMAD.IADD R37, R0, 0x1, R37 ;  /* 0x0000000100257824 */ /* 0x014fce00078e0225 */
.L_x_162:
[C---:B------:R-:W-:Y:S02]  /*7610*/  LEA R0, R94.reuse, UR47, 0x3 ;  /* 0x0000002f5e007c11 */ /* 0x040fe4000f8e18ff */
[----:B------:R-:W-:Y:S02]  /*7620*/  SHF.L.U32 R3, R97, 0x1f, RZ ;  /* 0x0000001f61037819 */ /* 0x000fe400000006ff */
[----:B------:R-:W-:Y:S02]  /*7630*/  LEA R5, R94, UR47, 0x4 ;  /* 0x0000002f5e057c11 */ /* 0x000fe4000f8e20ff */
[----:B------:R-:W2:Y:S02]  /*7640*/  SYNCS.PHASECHK.TRANS64.TRYWAIT P0, [R0+URZ+0x250], R3 ;  /* 0x00025003000075a7 */ /* 0x000ea400080011ff */
[----:B-12---:R-:W-:Y:S05]  /*7650*/  @!P0 BRA `(.L_x_132) ;  /* 0x0000003c00c48947 */ /* 0x006fea0003800000 */
.L_x_261:
[----:B------:R-:W-:Y:S01]  /*7660*/  R2UR UR7, R102 ;  /* 0x00000000660772ca */ /* 0x000fe200000e0000 */
[----:B------:R-:W4:Y:S01]  /*7670*/  LDS.128 R4, [R5+0x2c0] ;  /* 0x0002c00005047984 */ /* 0x000f220000000c00 */
[----:B--2---:R-:W-:Y:S01]  /*7680*/  VIADD R0, R0, 0x260 ;  /* 0x0000026000007836 */ /* 0x004fe20000000000 */
[----:B------:R-:W-:Y:S04]  /*7690*/  UISETP.GE.AND UP0, UPT, UR39, 0x1, UPT ;  /* 0x000000012700788c */ /* 0x000fe8000bf06270 */
[----:B------:R-:W-:Y:S01]  /*76a0*/  PRMT R0, RZ, 0x654, R0 ;  /* 0x00000654ff007816 */ /* 0x000fe20000000000 */
[----:B------:R-:W-:Y:S01]  /*76b0*/  @!PT LDS RZ, [RZ] ;  /* 0x00000000fffff984 */ /* 0x000fe20000000800 */
[----:B------:R-:W-:Y:S01]  /*76c0*/  @!PT LDS RZ, [RZ] ;  /* 0x00000000fffff984 */ /* 0x000fe20000000800 */
[----:B------:R-:W-:Y:S01]  /*76d0*/  @!PT LDS RZ, [RZ] ;  /* 0x00000000fffff984 */ /* 0x000fe20000000800 */
[----:B------:R-:W-:Y:S01]  /*76e0*/  @!PT LDS RZ, [RZ] ;  /* 0x00000000fffff984 */ /* 0x000fe20000000800 */
[----:B------:R2:W-:Y:S06]  /*76f0*/  MEMBAR.ALL.CTA ;  /* 0x0000000000007992 */ /* 0x0005ec0000008000 */
[----:B--2---:R-:W2:Y:S02]  /*7700*/  FENCE.VIEW.ASYNC.S ;  /* 0x00000000000073c6 */ /* 0x004ea40000000000 */
[----:B--2---:R2:W-:Y:S01]  /*7710*/  SYNCS.ARRIVE.TRANS64.RED.A1T0 RZ, [R0+URZ], RZ ;  /* 0x000000ff00ff79a7 */ /* 0x0045e200081004ff */
[----:B----4-:R-:W-:Y:S11]  /*7720*/  LOP3.LUT P0, RZ, R6, 0x1, RZ, 0xc0, !PT ;  /* 0x0000000106ff7812 */ /* 0x010ff6000780c0ff */
[----:B------:R-:W-:Y:S02]  /*7730*/  @!UPT UIADD3 URZ, UPT, UPT, URZ, URZ, URZ ;  /* 0x000000fffffff290 */ /* 0x000fe4000fffe0ff */
[----:B------:R-:W-:Y:S01]  /*7740*/  VOTEU.ANY UP1, P0 ;  /* 0x0000000000ff7886 */ /* 0x000fe20000020100 */
[----:B------:R-:W-:Y:S01]  /*7750*/  PLOP3.LUT P0, PT, PT, PT, UP1, 0x80, 0x8 ;  /* 0x000000000008781c */ /* 0x000fe20003f0f018 */
[----:B------:R-:W-:Y:S06]  /*7760*/  UP2UR UR4, UPR, URZ, 0x2 ;  /* 0x00000002ff047883 */ /* 0x000fec0008000000 */
[----:B------:R-:W-:Y:S06]  /*7770*/  IMAD.U32 R108, RZ, RZ, UR4 ;  /* 0x00000004ff6c7e24 */ /* 0x000fec000f8e00ff */
[----:B------:R-:W-:Y:S02]  /*7780*/  @P0 SHF.R.U32.HI R2, RZ, 0x10, R5 ;  /* 0x00000010ff020819 */ /* 0x000fe40000011605 */
[----:B------:R-:W-:Y:S02]  /*7790*/  @P0 MOV R3, R4 ;  /* 0x0000000400030202 */ /* 0x000fe40000000f00 */
[----:B------:R-:W-:Y:S02]  /*77a0*/  @P0 R2UR UR4, R2 ;  /* 0x00000000020402ca */ /* 0x000fe400000e0000 */
[----:B------:R-:W-:Y:S02]  /*77b0*/  @P0 LOP3.LUT R4, R5, 0xffff, RZ, 0xc0, !PT ;  /* 0x0000ffff05040812 */ /* 0x000fe400078ec0ff */
[----:B------:R-:W-:Y:S02]  /*77c0*/  @P0 R2UR UR6, R3 ;  /* 0x00000000030602ca */ /* 0x000fe400000e0000 */
[----:B------:R-:W-:Y:S07]  /*77d0*/  @P0 R2UR UR5, R4 ;  /* 0x00000000040502ca */ /* 0x000fee00000e0000 */
[----:B------:R-:W-:Y:S02]  /*77e0*/  @UP1 UMOV UR7, UR4 ;  /* 0x0000000400071c82 */ /* 0x000fe40008000000 */
[----:B------:R-:W-:Y:S02]  /*77f0*/  IMAD.U32 R102, RZ, RZ, UR7 ;  /* 0x00000007ff667e24 */ /* 0x000fe4000f8e00ff */
[----:B------:R-:W-:Y:S02]  /*7800*/  @UP1 UMOV UR37, UR6 ;  /* 0x0000000600251c82 */ /* 0x000fe40008000000 */
[----:B------:R-:W-:Y:S01]  /*7810*/  @UP1 UMOV UR36, UR5 ;  /* 0x0000000500241c82 */ /* 0x000fe20008000000 */
[----:B--2---:R-:W-:Y:S05]  /*7820*/  BRA.U !UP0, `(.L_x_133) ;  /* 0x0000000108cc7547 */ /* 0x004fea000b800000 */
[----:B------:R-:W2:Y:S01]  /*7830*/  LDCU UR12, c[0x0][0xf20] ;  /* 0x0001e400ff0c77ac */ /* 0x000ea20008000800 */
[----:B-1----:R-:W-:Y:S02]  /*7840*/  UIMAD.WIDE.U32 UR4, UR55, UR63, URZ ;  /* 0x0000003f370472a5 */ /* 0x002fe4000f8e00ff */
[----:B------:R-:W-:Y:S02]  /*7850*/  UIMAD.WIDE.U32 UR6, UR59, UR60, URZ ;  /* 0x0000003c3b0672a5 */ /* 0x000fe4000f8e00ff */
[----:B------:R-:W-:Y:S02]  /*7860*/  UISETP.NE.AND UP0, UPT, UR62, 0x1, UPT ;  /* 0x000000013e00788c */ /* 0x000fe4000bf05270 */
[----:B------:R-:W-:Y:S02]  /*7870*/  UIMAD.WIDE.U32 UR8, UR36, UR63, URZ ;  /* 0x0000003f240872a5 */ /* 0x000fe4000f8e00ff */
[----:B------:R-:W-:Y:S02]  /*7880*/  UIMAD.WIDE.U32 UR10, UR37, UR60, URZ ;  /* 0x0000003c250a72a5 */ /* 0x000fe4000f8e00ff */
[----:B------:R-:W-:Y:S02]  /*7890*/  UISETP.NE.AND UP1, UPT, UR42, 0x1, UPT ;  /* 0x000000012a00788c */ /* 0x000fe4000bf25270 */
[----:B------:R-:W-:Y:S01]  /*78a0*/  UISETP.NE.AND UP2, UPT, UR39, 0x1, UPT ;  /* 0x000000012700788c */ /* 0x000fe2000bf45270 */
[----:B------:R-:W-:Y:S02]  /*78b0*/  UMOV UR4, UR5 ;  /* 0x0000000500047c82 */ /* 0x000fe40008000000 */
[----:B--2---:R-:W-:Y:S03]  /*78c0*/  USHF.R.U32.HI UR5, URZ, UR12, UR4 ;  /* 0x0000000cff057299 */ /* 0x004fe60008011604 */
[----:B------:R-:W-:Y:S02]  /*78d0*/  UMOV UR4, UR7 ;  /* 0x0000000700047c82 */ /* 0x000fe40008000000 */
[----:B------:R-:W-:Y:S02]  /*78e0*/  USHF.R.U32.HI UR7, URZ, UR61, UR4 ;  /* 0x0000003dff077299 */ /* 0x000fe40008011604 */
[----:B------:R-:W-:Y:S02]  /*78f0*/  USEL UR4, UR55, UR5, !UP0 ;  /* 0x0000000537047287 */ /* 0x000fe4000c000000 */
[----:B------:R-:W-:Y:S01]  /*7900*/  USEL UR7, UR59, UR7, !UP1 ;  /* 0x000000073b077287 */ /* 0x000fe2000c800000 */
[----:B------:R-:W-:Y:S01]  /*7910*/  UMOV UR5, UR9 ;  /* 0x0000000900057c82 */ /* 0x000fe20008000000 */
[----:B------:R-:W-:Y:S02]  /*7920*/  UIMAD.WIDE.U32 UR8, UR4, UR40, URZ ;  /* 0x00000028040872a5 */ /* 0x000fe4000f8e00ff */
[----:B------:R-:W-:Y:S03]  /*7930*/  USHF.R.U32.HI UR6, URZ, UR12, UR5 ;  /* 0x0000000cff067299 */ /* 0x000fe60008011605 */
[----:B------:R-:W-:Y:S01]  /*7940*/  UMOV UR5, UR11 ;  /* 0x0000000b00057c82 */ /* 0x000fe20008000000 */
[----:B------:R-:W-:Y:S02]  /*7950*/  UIMAD.WIDE.U32 UR10, UR7, UR40, URZ ;  /* 0x00000028070a72a5 */ /* 0x000fe4000f8e00ff */
[----:B------:R-:W-:Y:S02]  /*7960*/  USHF.R.U32.HI UR12, URZ, UR61, UR5 ;  /* 0x0000003dff0c7299 */ /* 0x000fe40008011605 */
[----:B------:R-:W-:Y:S01]  /*7970*/  USEL UR6, UR36, UR6, !UP0 ;  /* 0x0000000624067287 */ /* 0x000fe2000c000000 */
[----:B------:R-:W-:Y:S02]  /*7980*/  UMOV UR5, UR9 ;  /* 0x0000000900057c82 */ /* 0x000fe40008000000 */
[----:B------:R-:W-:Y:S01]  /*7990*/  UMOV UR10, UR11 ;  /* 0x0000000b000a7c82 */ /* 0x000fe20008000000 */
[----:B------:R-:W-:Y:S02]  /*79a0*/  @UP2 USHF.R.U32.HI UR4, URZ, UR41, UR5 ;  /* 0x00000029ff042299 */ /* 0x000fe40008011605 */
[----:B------:R-:W-:Y:S02]  /*79b0*/  @UP2 USHF.R.U32.HI UR7, URZ, UR41, UR10 ;  /* 0x00000029ff072299 */ /* 0x000fe4000801160a */
[----:B------:R-:W-:Y:S02]  /*79c0*/  UIMAD UR4, UR39, UR4, URZ ;  /* 0x00000004270472a4 */ /* 0x000fe4000f8e02ff */
[----:B------:R-:W-:Y:S02]  /*79d0*/  UIMAD.WIDE.U32 UR10, UR6, UR40, URZ ;  /* 0x00000028060a72a5 */ /* 0x000fe4000f8e00ff */
[----:B------:R-:W-:Y:S02]  /*79e0*/  USEL UR5, UR37, UR12, !UP1 ;  /* 0x0000000c25057287 */ /* 0x000fe4000c800000 */
[----:B------:R-:W-:Y:S02]  /*79f0*/  UIMAD UR8, UR39, UR7, URZ ;  /* 0x00000007270872a4 */ /* 0x000fe4000f8e02ff */
[----:B------:R-:W-:Y:S03]  /*7a00*/  UISETP.GE.AND UP0, UPT, UR6, UR4, UPT ;  /* 0x000000040600728c */ /* 0x000fe6000bf06270 */
[----:B------:R-:W-:Y:S01]  /*7a10*/  UMOV UR4, UR11 ;  /* 0x0000000b00047c82 */ /* 0x000fe20008000000 */
[----:B------:R-:W-:Y:S02]  /*7a20*/  UISETP.GE.OR UP0, UPT, UR5, UR8, UP0 ;  /* 0x000000080500728c */ /* 0x000fe40008706670 */
[----:B------:R-:W-:Y:S02]  /*7a30*/  USHF.R.U32.HI UR4, URZ, UR41, UR4 ;  /* 0x00000029ff047299 */ /* 0x000fe40008011604 */
[----:B------:R-:W-:Y:S02]  /*7a40*/  UIMAD.WIDE.U32 UR8, UR5, UR40, URZ ;  /* 0x00000028050872a5 */ /* 0x000fe4000f8e00ff */
[----:B------:R-:W-:Y:S02]  /*7a50*/  USEL UR11, UR6, UR4, !UP2 ;  /* 0x00000004060b7287 */ /* 0x000fe4000d000000 */
[----:B------:R-:W-:Y:S02]  /*7a60*/  UIADD3 UR8, UPT, UPT, -UR5, URZ, URZ ;  /* 0x000000ff05087290 */ /* 0x000fe4000fffe1ff */
[----:B------:R-:W-:Y:S01]  /*7a70*/  UIADD3 UR10, UPT, UPT, -UR11, URZ, URZ ;  /* 0x000000ff0b0a7290 */ /* 0x000fe2000fffe1ff */
[----:B------:R-:W-:Y:S01]  /*7a80*/  @!UP0 UMOV UR4, UR9 ;  /* 0x0000000900048c82 */ /* 0x000fe20008000000 */
[----:B------:R-:W-:Y:S02]  /*7a90*/  UIADD3 UR9, UPT, UPT, -UR6, URZ, URZ ;  /* 0x000000ff06097290 */ /* 0x000fe4000fffe1ff */
[----:B------:R-:W-:Y:S02]  /*7aa0*/  @!UP0 USHF.R.U32.HI UR4, URZ, UR41, UR4 ;  /* 0x00000029ff048299 */ /* 0x000fe40008011604 */
[----:B------:R-:W-:Y:S02]  /*7ab0*/  UIMAD UR10, UR39, UR10, UR6 ;  /* 0x0000000a270a72a4 */ /* 0x000fe4000f8e0206 */
[----:B------:R-:W-:Y:S04]  /*7ac0*/  @!UP0 USEL UR4, UR5, UR4, !UP2 ;  /* 0x0000000405048287 */ /* 0x000fe8000d000000 */
[----:B------:R-:W-:Y:S02]  /*7ad0*/  @!UP0 UIMAD UR10, UR7, UR10, UR4 ;  /* 0x0000000a070a82a4 */ /* 0x000fe4000f8e0204 */
[----:B------:R-:W-:Y:S02]  /*7ae0*/  @!UP0 UIADD3 UR11, UPT, UPT, UR11, -UR4, URZ ;  /* 0x800000040b0b8290 */ /* 0x000fe4000fffe0ff */
[----:B------:R-:W-:Y:S02]  /*7af0*/  UIMAD UR7, UR42, UR8, UR37 ;  /* 0x000000082a0772a4 */ /* 0x000fe4000f8e0225 */
[----:B------:R-:W-:Y:S02]  /*7b00*/  @!UP0 UIMAD UR6, UR11, UR39, UR5 ;  /* 0x000000270b0682a4 */ /* 0x000fe4000f8e0205 */
[----:B------:R-:W-:Y:S01]  /*7b10*/  UIMAD UR4, UR62, UR9, UR36 ;  /* 0x000000093e0472a4 */ /* 0x000fe2000f8e0224 */
[----:B------:R-:W-:Y:S02]  /*7b20*/  @!UP0 UMOV UR5, UR10 ;  /* 0x0000000a00058c82 */ /* 0x000fe40008000000 */
[----:B------:R-:W-:Y:S02]  /*7b30*/  UIMAD UR37, UR5, UR42, UR7 ;  /* 0x0000002a052572a4 */ /* 0x000fe4000f8e0207 */
[----:B------:R-:W-:Y:S11]  /*7b40*/  UIMAD UR36, UR6, UR62, UR4 ;  /* 0x0000003e062472a4 */ /* 0x000ff6000f8e0204 */
[----:B------:R-:W-:Y:S01]  /*7b50*/  @!UPT UIADD3 URZ, UPT, UPT, URZ, URZ, URZ ;  /* 0x000000fffffff290 */ /* 0x000fe2000fffe0ff */
.L_x_133:
[----:B-1----:R-:W-:Y:S01]  /*7b60*/  UISETP.NE.AND UP0, UPT, UR38, 0x1, UPT ;  /* 0x000000012600788c */ /* 0x002fe2000bf05270 */
[----:B------:R-:W-:Y:S01]  /*7b70*/  R2UR UR11, R103 ;  /* 0x00000000670b72ca */ /* 0x000fe200000e0000 */
[----:B------:R-:W-:Y:S01]  /*7b80*/  USHF.L.U32 UR50, UR25, 0x7, URZ ;  /* 0x0000000719327899 */ /* 0x000fe200080006ff */
[----:B------:R-:W-:Y:S01]  /*7b90*/  IADD3 R94, PT, PT, R94, 0x1, RZ ;  /* 0x000000015e5e7810 */ /* 0x000fe20007ffe0ff */
[----:B------:R-:W-:Y:S07]  /*7ba0*/  USHF.L.U32 UR49, UR34, 0x6, URZ ;  /* 0x0000000622317899 */ /* 0x000fee00080006ff */
[----:B------:R-:W1:Y:S01]  /*7bb0*/  @!UP0 LDCU.128 UR12, c[0x0][0xf10] ;  /* 0x0001e200ff0c87ac */ /* 0x000e620008000c00 */
[----:B------:R-:W2:Y:S01]  /*7bc0*/  @!UP0 LDCU UR5, c[0x0][0xf0c] ;  /* 0x0001e180ff0587ac */ /* 0x000ea20008000800 */
[----:B------:R-:W4:Y:S01]  /*7bd0*/  @!UP0 LDCU UR10, c[0x0][0xf20] ;  /* 0x0001e400ff0a87ac */ /* 0x000f220008000800 */
[----:B-1----:R-:W-:Y:S02]  /*7be0*/  UIMAD.WIDE.U32 UR8, UR37, UR12, URZ ;  /* 0x0000000c250872a5 */ /* 0x002fe4000f8e00ff */
[----:B------:R-:W-:Y:S02]  /*7bf0*/  UIMAD.WIDE.U32 UR6, UR36, UR15, URZ ;  /* 0x0000000f240672a5 */ /* 0x000fe4000f8e00ff */
[----:B------:R-:W-:Y:S03]  /*7c00*/  @!UP0 UISETP.NE.AND UP1, UPT, UR14, 0x1, UPT ;  /* 0x000000010e00888c */ /* 0x000fe6000bf25270 */
[----:B------:R-:W-:Y:S01]  /*7c10*/  @!UP0 UMOV UR4, UR9 ;  /* 0x0000000900048c82 */ /* 0x000fe20008000000 */
[----:B--2---:R-:W-:Y:S02]  /*7c20*/  @!UP0 UISETP.NE.AND UP2, UPT, UR5, 0x1, UPT ;  /* 0x000000010500888c */ /* 0x004fe4000bf45270 */
[----:B------:R-:W-:Y:S01]  /*7c30*/  @!UP0 USHF.R.U32.HI UR4, URZ, UR13, UR4 ;  /* 0x0000000dff048299 */ /* 0x000fe20008011604 */
[----:B------:R-:W-:Y:S02]  /*7c40*/  @!UP0 UMOV UR6, UR7 ;  /* 0x0000000700068c82 */ /* 0x000fe40008000000 */
[----:B----4-:R-:W-:Y:S02]  /*7c50*/  @!UP0 USHF.R.U32.HI UR6, URZ, UR10, UR6 ;  /* 0x0000000aff068299 */ /* 0x010fe40008011606 */
[----:B------:R-:W-:Y:S02]  /*7c60*/  @!UP0 USEL UR7, UR37, UR4, !UP2 ;  /* 0x0000000425078287 */ /* 0x000fe4000d000000 */
[----:B------:R-:W-:Y:S04]  /*7c70*/  @!UP0 USEL UR6, UR36, UR6, !UP1 ;  /* 0x0000000624068287 */ /* 0x000fe8000c800000 */
[----:B------:R-:W-:Y:S02]  /*7c80*/  @!UP0 UIADD3 UR4, UPT, UPT, -UR7, UR6, URZ ;  /* 0x0000000607048290 */ /* 0x000fe4000fffe1ff */
[----:B------:R-:W-:Y:S02]  /*7c90*/  @!UP0 UIADD3 UR6, UPT, UPT, UR7, -UR6, URZ ;  /* 0x8000000607068290 */ /* 0x000fe4000fffe0ff */
[----:B------:R-:W-:Y:S02]  /*7ca0*/  @!UP0 UIMAD UR37, UR4, UR5, UR37 ;  /* 0x00000005042582a4 */ /* 0x000fe4000f8e0225 */
[----:B------:R-:W-:Y:S02]  /*7cb0*/  @!UP0 UIMAD UR36, UR6, UR14, UR36 ;  /* 0x0000000e062482a4 */ /* 0x000fe4000f8e0224 */
[----:B------:R-:W-:Y:S09]  /*7cc0*/  ULOP3.LUT UP0, URZ, UR11, 0x1b0, URZ, 0xc0, !UPT ;  /* 0x000001b00bff7892 */ /* 0x000ff2000f80c0ff */
[----:B------:R-:W-:Y:S05]  /*7cd0*/  BRA.U !UP0, `(.L_x_134) ;  /* 0x00000001087c7547 */ /* 0x000fea000b800000 */
[----:B------:R-:W1:Y:S01]  /*7ce0*/  LDCU.64 UR8, c[0x4][0x80] ;  /* 0x01001000ff0877ac */ /* 0x000e620008000a00 */
[----:B------:R-:W-:Y:S01]  /*7cf0*/  MOV R2, 0x0 ;  /* 0x0000000000027802 */ /* 0x000fe20000000f00 */
[----:B------:R-:W-:Y:S02]  /*7d00*/  HFMA2 R12, -RZ, RZ, 0, 5.9604644775390625e-08 ;  /* 0x00000001ff0c7431 */ /* 0x000fe400000001ff */
[----:B------:R-:W-:Y:S01]  /*7d10*/  IMAD.MOV.U32 R8, RZ, RZ, 0x70 ;  /* 0x00000070ff087424 */ /* 0x000fe200078e00ff */
[----:B------:R2:W4:Y:S01]  /*7d20*/  LDC.64 R14, c[0x4][R2] ;  /* 0x01000000020e7b82 */ /* 0x0005220000000a00 */
[----:B------:R-:W3:Y:S01]  /*7d30*/  LDCU.64 UR6, c[0x4][0x88] ;  /* 0x01001100ff0677ac */ /* 0x000ee20008000a00 */
[----:B------:R-:W-:Y:S01]  /*7d40*/  IMAD.MOV.U32 R13, RZ, RZ, RZ ;  /* 0x000000ffff0d7224 */ /* 0x000fe200078e00ff */
[----:B------:R-:W2:Y:S01]  /*7d50*/  LDCU.64 UR4, c[0x4][0x8] ;  /* 0x01000100ff0477ac */ /* 0x000ea20008000a00 */
[----:B-1----:R-:W-:Y:S01]  /*7d60*/  MOV R5, UR9 ;  /* 0x0000000900057c02 */ /* 0x002fe20008000f00 */
[----:B------:R-:W-:Y:S01]  /*7d70*/  IMAD.U32 R4, RZ, RZ, UR8 ;  /* 0x00000008ff047e24 */ /* 0x000fe2000f8e00ff */
[----:B---3--:R-:W-:Y:S01]  /*7d80*/  MOV R7, UR7 ;  /* 0x0000000700077c02 */ /* 0x008fe20008000f00 */
[----:B------:R-:W-:Y:S01]  /*7d90*/  IMAD.U32 R6, RZ, RZ, UR6 ;  /* 0x00000006ff067e24 */ /* 0x000fe2000f8e00ff */
[----:B--2---:R-:W-:Y:S01]  /*7da0*/  MOV R11, UR5 ;  /* 0x00000005000b7c02 */ /* 0x004fe20008000f00 */
[----:B------:R-:W-:Y:S02]  /*7db0*/  IMAD.U32 R10, RZ, RZ, UR4 ;  /* 0x00000004ff0a7e24 */ /* 0x000fe4000f8e00ff */
[----:B------:R-:W-:Y:S07]  /*7dc0*/  LEPC R20, `(.L_x_135) ;  /* 0x000000001014794e */ /* 0x000fee0000000000 */
[----:B----45:R-:W-:Y:S05]  /*7dd0*/  CALL.ABS.NOINC R14 ;  /* 0x000000000e007343 */ /* 0x030fea0003c00000 */
.L_x_135:
[----:B------:R-:W1:Y:S01]  /*7de0*/  LDCU.64 UR8, c[0x4][0x80] ;  /* 0x01001000ff0877ac */ /* 0x000e620008000a00 */
[----:B------:R-:W2:Y:S01]  /*7df0*/  LDC.64 R2, c[0x4][R2] ;  /* 0x0100000002027b82 */ /* 0x000ea20000000a00 */
[----:B------:R-:W-:Y:S02]  /*7e00*/  HFMA2 R12, -RZ, RZ, 0, 5.9604644775390625e-08 ;  /* 0x00000001ff0c7431 */ /* 0x000fe400000001ff */
[----:B------:R-:W-:Y:S02]  /*7e10*/  IMAD.MOV.U32 R8, RZ, RZ, 0x70 ;  /* 0x00000070ff087424 */ /* 0x000fe400078e00ff */
[----:B------:R-:W-:Y:S01]  /*7e20*/  IMAD.MOV.U32 R13, RZ, RZ, RZ ;  /* 0x000000ffff0d7224 */ /* 0x000fe200078e00ff */
[----:B------:R-:W3:Y:S01]  /*7e30*/  LDCU.64 UR6, c[0x4][0x88] ;  /* 0x01001100ff0677ac */ /* 0x000ee20008000a00 */
[----:B------:R-:W4:Y:S01]  /*7e40*/  LDCU.64 UR4, c[0x4][0x8] ;  /* 0x01000100ff0477ac */ /* 0x000f220008000a00 */
[----:B-1----:R-:W-:Y:S02]  /*7e50*/  MOV R4, UR8 ;  /* 0x0000000800047c02 */ /* 0x002fe40008000f00 */
[----:B------:R-:W-:Y:S02]  /*7e60*/  MOV R5, UR9 ;  /* 0x0000000900057c02 */ /* 0x000fe40008000f00 */
[----:B---3--:R-:W-:Y:S01]  /*7e70*/  MOV R7, UR7 ;  /* 0x0000000700077c02 */ /* 0x008fe20008000f00 */
[----:B------:R-:W-:Y:S01]  /*7e80*/  IMAD.U32 R6, RZ, RZ, UR6 ;  /* 0x00000006ff067e24 */ /* 0x000fe2000f8e00ff */
[----:B----4-:R-:W-:Y:S01]  /*7e90*/  MOV R11, UR5 ;  /* 0x00000005000b7c02 */ /* 0x010fe20008000f00 */
[----:B------:R-:W-:Y:S02]  /*7ea0*/  IMAD.U32 R10, RZ, RZ, UR4 ;  /* 0x00000004ff0a7e24 */ /* 0x000fe4000f8e00ff */
[----:B------:R-:W-:Y:S07]  /*7eb0*/  LEPC R20, `(.L_x_134) ;  /* 0x000000001014794e */ /* 0x000fee0000000000 */
[----:B--2---:R-:W-:Y:S05]  /*7ec0*/  CALL.ABS.NOINC R2 ;  /* 0x0000000002007343 */ /* 0x004fea0003c00000 */
.L_x_134:
[----:B------:R-:W-:Y:S02]  /*7ed0*/  ISETP.NE.U32.AND P0, PT, RZ, UR56, PT ;  /* 0x00000038ff007c0c */ /* 0x000fe4000bf05070 */
[C---:B------:R-:W-:Y:S02]  /*7ee0*/  ISETP.NE.U32.AND P1, PT, R82.reuse, RZ, PT ;  /* 0x000000ff5200720c */ /* 0x040fe40003f25070 */
[----:B------:R-:W-:Y:S02]  /*7ef0*/  ISETP.NE.U32.AND P4, PT, R82, RZ, PT ;  /* 0x000000ff5200720c */ /* 0x000fe40003f85070 */
[----:B------:R-:W-:Y:S02]  /*7f00*/  ISETP.NE.AND.EX P0, PT, RZ, UR57, PT, P0 ;  /* 0x00000039ff007c0c */ /* 0x000fe4000bf05300 */
[C---:B------:R-:W-:Y:S02]  /*7f10*/  ISETP.NE.AND.EX P1, PT, R83.reuse, RZ, PT, P1 ;  /* 0x000000ff5300720c */ /* 0x040fe40003f25310 */
[----:B------:R-:W-:Y:S02]  /*7f20*/  ISETP.NE.AND.EX P4, PT, R83, RZ, P0, P4 ;  /* 0x000000ff5300720c */ /* 0x000fe40000785340 */
[----:B---3--:R-:W-:Y:S02]  /*7f30*/  ISETP.NE.U32.AND P5, PT, R78, RZ, PT ;  /* 0x000000ff4e00720c */ /* 0x008fe40003fa5070 */
[----:B------:R-:W-:Y:S02]  /*7f40*/  ISETP.NE.U32.AND P3, PT, RZ, UR56, PT ;  /* 0x00000038ff007c0c */ /* 0x000fe4000bf65070 */
[----:B------:R-:W-:Y:S02]  /*7f50*/  PLOP3.LUT P2, PT, PT, PT, PT, 0x8, 0x80 ;  /* 0x000000000080781c */ /* 0x000fe40003f4e170 */
[----:B------:R-:W-:Y:S02]  /*7f60*/  ISETP.NE.AND.EX P5, PT, R79, RZ, PT, P5 ;  /* 0x000000ff4f00720c */ /* 0x000fe40003fa5350 */
[----:B------:R-:W-:Y:S03]  /*7f70*/  ISETP.NE.AND.EX P3, PT, RZ, UR57, PT, P3 ;  /* 0x00000039ff007c0c */ /* 0x000fe6000bf65330 */
[----:B------:R-:W-:Y:S01]  /*7f80*/  @!P4 PLOP3.LUT P2, PT, P1, PT, PT, 0x80, 0x8 ;  /* 0x000000000008c81c */ /* 0x000fe20000f4f070 */
[----:B------:R-:W-:Y:S01]  /*7f90*/  @!UPT UIADD3 URZ, UPT, UPT, URZ, URZ, URZ ;  /* 0x000000fffffff290 */ /* 0x000fe2000fffe0ff */
[----:B------:R-:W-:Y:S11]  /*7fa0*/  @!P1 BRA `(.L_x_136) ;  /* 0x0000000000309947 */ /* 0x000ff60003800000 */
[----:B------:R-:W-:Y:S01]  /*7fb0*/  ISETP.NE.U32.AND P0, PT, R80, RZ, PT ;  /* 0x000000ff5000720c */ /* 0x000fe20003f05070 */
[----:B------:R-:W1:Y:S01]  /*7fc0*/  LDCU.64 UR4, c[0x0][0x358] ;  /* 0x00006b00ff0477ac */ /* 0x000e620008000a00 */
[----:B------:R-:W-:Y:S02]  /*7fd0*/  IMAD.MOV.U32 R88, RZ, RZ, 0x1 ;  /* 0x00000001ff587424 */ /* 0x000fe400078e00ff */
[----:B------:R-:W-:Y:S11]  /*7fe0*/  ISETP.NE.AND.EX P0, PT, R81, RZ, PT, P0 ;  /* 0x000000ff5100720c */ /* 0x000ff60003f05300 */
[----:B------:R-:W-:Y:S02]  /*7ff0*/  @!UPT UIADD3 URZ, UPT, UPT, URZ, URZ, URZ ;  /* 0x000000fffffff290 */ /* 0x000fe4000fffe0ff */
[----:B------:R-:W2:Y:S01]  /*8000*/  @P0 LDC.64 R2, c[0x0][0xc88] ;  /* 0x00032200ff020b82 */ /* 0x000ea20000000a00 */
[----:B------:R-:W-:Y:S04]  /*8010*/  @P0 IMAD R0, R82, UR44, RZ ;  /* 0x0000002c52000c24 */ /* 0x000fe8000f8e02ff */
[----:B--2---:R-:W-:Y:S04]  /*8020*/  @P0 IMAD.WIDE R2, R0, 0x4, R2 ;  /* 0x0000000400020825 */ /* 0x004fe800078e0202 */
[----:B------:R-:W-:Y:S01]  /*8030*/  HFMA2 R0, -RZ, RZ, 0, 5.9604644775390625e-08 ;  /* 0x00000001ff007431 */ /* 0x000fe200000001ff */
[----:B-1---5:R1:W5:Y:S04]  /*8040*/  @P0 LDG.E R41, desc[UR4][R2.64] ;  /* 0x0000000402290981 */ /* 0x022368000c1e1900 */
[----:B------:R-:W-:Y:S01]  /*8050*/  @!P0 PRMT R88, R0, 0x7610, R88 ;  /* 0x0000761000588816 */ /* 0x000fe20000000058 */
[----:B-1----:R-:W2:Y:S06]  /*8060*/  @!P0 LDC R41, c[0x0][0xc80] ;  /* 0x00032000ff298b82 */ /* 0x002eac0000000800 */
.L_x_136:
[----:B------:R-:W-:Y:S05]  /*8070*/  @!P5 BRA `(.L_x_137) ;  /* 0x000000000024d947 */ /* 0x000fea0003800000 */
[----:B------:R-:W-:Y:S01]  /*8080*/  ISETP.NE.U32.AND P0, PT, R76, RZ, PT ;  /* 0x000000ff4c00720c */ /* 0x000fe20003f05070 */
[----:B------:R-:W1:Y:S03]  /*8090*/  LDCU.64 UR4, c[0x0][0x358] ;  /* 0x00006b00ff0477ac */ /* 0x000e660008000a00 */
[----:B------:R-:W-:Y:S11]  /*80a0*/  ISETP.NE.AND.EX P0, PT, R77, RZ, PT, P0 ;  /* 0x000000ff4d00720c */ /* 0x000ff60003f05300 */
[----:B------:R-:W-:Y:S02]  /*80b0*/  @!UPT UIADD3 URZ, UPT, UPT, URZ, URZ, URZ ;  /* 0x000000fffffff290 */ /* 0x000fe4000fffe0ff */
[----:B------:R-:W3:Y:S01]  /*80c0*/  @P0 LDC.64 R2, c[0x0][0xca8] ;  /* 0x00032a00ff020b82 */ /* 0x000ee20000000a00 */
[----:B------:R-:W-:Y:S04]  /*80d0*/  @P0 IMAD R0, R78, UR44, RZ ;  /* 0x0000002c4e000c24 */ /* 0x000fe8000f8e02ff */
[----:B---3--:R-:W-:Y:S05]  /*80e0*/  @P0 IMAD.WIDE R2, R0, 0x4, R2 ;  /* 0x0000000400020825 */ /* 0x008fea00078e0202 */
[----:B-1---5:R1:W5:Y:S02]  /*80f0*/  @P0 LDG.E R38, desc[UR4][R2.64] ;  /* 0x0000000402260981 */ /* 0x022364000c1e1900 */
[----:B-1----:R-:W3:Y:S02]  /*8100*/  @!P0 LDC R38, c[0x0][0xca0] ;  /* 0x00032800ff268b82 */ /* 0x002ee40000000800 */
.L_x_137:
[----:B--2--5:R-:W-:Y:S01]  /*8110*/  FSETP.NEU.AND P0, PT, R41, RZ, PT ;  /* 0x000000ff2900720b */ /* 0x024fe20003f0d000 */
[----:B------:R-:W-:Y:S01]  /*8120*/  ULOP3.LUT UR4, UR54, 0x1, URZ, 0x3c, !UPT ;  /* 0x0000000136047892 */ /* 0x000fe2000f8e3cff */
[----:B------:R-:W-:Y:S01]  /*8130*/  SEL R5, RZ, 0xffffffff, P3 ;  /* 0xffffffffff057807 */ /* 0x000fe20001800000 */
[----:B------:R-:W-:Y:S01]  /*8140*/  IMAD.U32 R111, RZ, RZ, UR46 ;  /* 0x0000002eff6f7e24 */ /* 0x000fe2000f8e00ff */
[----:B------:R-:W-:Y:S01]  /*8150*/  @!P4 LOP3.LUT P3, RZ, R88, 0xff, RZ, 0xc0, !PT ;  /* 0x000000ff58ffc812 */ /* 0x000fe2000786c0ff */
[----:B------:R-:W-:Y:S01]  /*8160*/  IMAD.SHL.U32 R85, R96, 0x10, RZ ;  /* 0x0000001060557824 */ /* 0x000fe200078e00ff */
[----:B------:R-:W-:Y:S01]  /*8170*/  @!P4 SEL R2, RZ, 0xffffffff, P0 ;  /* 0xffffffffff02c807 */ /* 0x000fe20000000000 */
[----:B------:R-:W-:Y:S01]  /*8180*/  IMAD.U32 R112, RZ, RZ, UR4 ;  /* 0x00000004ff707e24 */ /* 0x000fe2000f8e00ff */
[----:B------:R-:W-:Y:S01]  /*8190*/  LEA R92, R36, UR47, 0x3 ;  /* 0x0000002f245c7c11 */ /* 0x000fe2000f8e18ff */
[----:B------:R-:W-:Y:S01]  /*81a0*/  IMAD.SHL.U32 R111, R111, 0x2000, RZ ;  /* 0x000020006f6f7824 */ /* 0x000fe200078e00ff */
[----:B------:R-:W-:Y:S01]  /*81b0*/  @P2 SEL R2, R5, R2, !P3 ;  /* 0x0000000205022207 */ /* 0x000fe20005800000 */
[----:B------:R-:W-:Y:S01]  /*81c0*/  IMAD.SHL.U32 R84, R95, 0x10, RZ ;  /* 0x000000105f547824 */ /* 0x000fe200078e00ff */
[----:B------:R-:W-:Y:S01]  /*81d0*/  SHF.L.U32 R3, R98, 0x1f, RZ ;  /* 0x0000001f62037819 */ /* 0x000fe200000006ff */
[----:B------:R-:W-:Y:S01]  /*81e0*/  IMAD.IADD R87, R100, 0x1, R111 ;  /* 0x0000000164577824 */ /* 0x000fe200078e026f */
[----:B------:R-:W-:Y:S01]  /*81f0*/  @!P4 LOP3.LUT R2, R2, 0x1, RZ, 0xc0, !PT ;  /* 0x000000010202c812 */ /* 0x000fe200078ec0ff */
[----:B------:R-:W-:Y:S01]  /*8200*/  BSSY B1, `(.L_x_138) ;  /* 0x0000038000017945 */ /* 0x000fe20003800000 */
[----:B------:R-:W-:Y:S01]  /*8210*/  IMAD.MOV.U32 R110, RZ, RZ, 0x1 ;  /* 0x00000001ff6e7424 */ /* 0x000fe200078e00ff */
[----:B------:R-:W-:Y:S02]  /*8220*/  CS2R R74, SRZ ;  /* 0x00000000004a7805 */ /* 0x000fe4000001ff00 */
[----:B------:R-:W-:Y:S01]  /*8230*/  ISETP.NE.U32.OR P5, PT, R2, 0x1, P4 ;  /* 0x000000010200780c */ /* 0x000fe200027a5470 */
[----:B------:R-:W-:Y:S01]  /*8240*/  IMAD.U32 R2, RZ, RZ, UR46 ;  /* 0x0000002eff027e24 */ /* 0x000fe2000f8e00ff */
[----:B------:R-:W-:Y:S01]  /*8250*/  LOP3.LUT P4, R93, R88, 0xff, RZ, 0xc0, !PT ;  /* 0x000000ff585d7812 */ /* 0x000fe2000788c0ff */
[----:B------:R-:W-:Y:S01]  /*8260*/  IMAD.IADD R86, R87, 0x1, R85 ;  /* 0x0000000157567824 */ /* 0x000fe200078e0255 */
[----:B------:R-:W-:Y:S01]  /*8270*/  P2R R109, PR, RZ, 0x20 ;  /* 0x00000020ff6d7803 */ /* 0x000fe20000000000 */
[----:B------:R-:W-:Y:S01]  /*8280*/  IMAD R39, R36, 0x40, R37 ;  /* 0x0000004024277824 */ /* 0x000fe200078e0225 */
[----:B------:R-:W-:Y:S01]  /*8290*/  LEA R0, R2, UR47, 0x3 ;  /* 0x0000002f02007c11 */ /* 0x000fe2000f8e18ff */
[----:B------:R-:W-:Y:S01]  /*82a0*/  IMAD.U32 R113, RZ, RZ, UR46 ;  /* 0x0000002eff717e24 */ /* 0x000fe2000f8e00ff */
[----:B------:R-:W-:Y:S02]  /*82b0*/  SEL R2, RZ, 0xffffffff, P0 ;  /* 0xffffffffff027807 */ /* 0x000fe40000000000 */
[----:B------:R-:W-:Y:S02]  /*82c0*/  CS2R R72, SRZ ;  /* 0x0000000000487805 */ /* 0x000fe4000001ff00 */
[----:B------:R-:W-:Y:S02]  /*82d0*/  CS2R R66, SRZ ;  /* 0x0000000000427805 */ /* 0x000fe4000001ff00 */
[----:B------:R-:W-:Y:S02]  /*82e0*/  CS2R R64, SRZ ;  /* 0x0000000000407805 */ /* 0x000fe4000001ff00 */
[----:B------:R-:W-:Y:S02]  /*82f0*/  @P1 SEL R2, R5, R2, !P4 ;  /* 0x0000000205021207 */ /* 0x000fe40006000000 */
[----:B------:R-:W-:Y:S02]  /*8300*/  CS2R R58, SRZ ;  /* 0x00000000003a7805 */ /* 0x000fe4000001ff00 */
[----:B------:R-:W-:Y:S02]  /*8310*/  @P5 SHF.L.U32 R7, R112, 0x1f, RZ ;  /* 0x0000001f70075819 */ /* 0x000fe400000006ff */
[----:B------:R-:W-:Y:S02]  /*8320*/  CS2R R56, SRZ ;  /* 0x0000000000387805 */ /* 0x000fe4000001ff00 */
[----:B------:R-:W-:Y:S02]  /*8330*/  LOP3.LUT R2, R2, 0x1, RZ, 0xc0, !PT ;  /* 0x0000000102027812 */ /* 0x000fe400078ec0ff */
[----:B------:R-:W-:Y:S01]  /*8340*/  CS2R R50, SRZ ;  /* 0x0000000000327805 */ /* 0x000fe2000001ff00 */
[----:B------:R-:W1:Y:S01]  /*8350*/  @P5 SYNCS.PHASECHK.TRANS64.TRYWAIT P3, [R0+URZ+0x210], R7 ;  /* 0x00021007000055a7 */ /* 0x000e6200080611ff */
[----:B------:R-:W-:Y:S02]  /*8360*/  CS2R R48, SRZ ;  /* 0x0000000000307805 */ /* 0x000fe4000001ff00 */
[----:B------:R-:W-:Y:S01]  /*8370*/  ISETP.NE.U32.AND P0, PT, R2, 0x1, PT ;  /* 0x000000010200780c */ /* 0x000fe20003f05070 */
[----:B------:R-:W-:Y:S02]  /*8380*/  IMAD.IADD R47, R87, 0x1, R84 ;  /* 0x00000001572f7824 */ /* 0x000fe400078e0254 */
[----:B------:R-:W-:Y:S01]  /*8390*/  IMAD.IADD R46, R99, 0x1, R86 ;  /* 0x00000001632e7824 */ /* 0x000fe200078e0256 */
[----:B------:R-:W-:Y:S01]  /*83a0*/  P2R R114, PR, RZ, 0x1 ;  /* 0x00000001ff727803 */ /* 0x000fe20000000000 */
[----:B------:R2:W4:Y:S01]  /*83b0*/  SYNCS.PHASECHK.TRANS64.TRYWAIT P2, [R92+URZ+0x270], R3 ;  /* 0x000270035c0075a7 */ /* 0x00052200080411ff */
[----:B-1----:R-:W-:Y:S01]  /*83c0*/  @P5 SEL R110, RZ, 0x1, !P3 ;  /* 0x00000001ff6e5807 */ /* 0x002fe20005800000 */
[----:B--2---:R-:W-:Y:S06]  /*83d0*/  @!P5 BRA `(.L_x_139) ;  /* 0x000000000068d947 */ /* 0x004fec0003800000 */
[----:B------:R-:W-:Y:S01]  /*83e0*/  ISETP.NE.AND P0, PT, R110, RZ, PT ;  /* 0x000000ff6e00720c */ /* 0x000fe20003f05270 */
[----:B------:R-:W-:Y:S01]  /*83f0*/  BSSY B0, `(.L_x_140) ;  /* 0x000000d000007945 */ /* 0x000fe20003800000 */
[----:B------:R-:W-:Y:S02]  /*8400*/  CS2R R50, SRZ ;  /* 0x0000000000327805 */ /* 0x000fe4000001ff00 */
[----:B------:R-:W-:Y:S02]  /*8410*/  CS2R R48, SRZ ;  /* 0x0000000000307805 */ /* 0x000fe4000001ff00 */
[----:B------:R-:W-:Y:S02]  /*8420*/  CS2R R58, SRZ ;  /* 0x00000000003a7805 */ /* 0x000fe4000001ff00 */
[----:B------:R-:W-:Y:S02]  /*8430*/  CS2R R56, SRZ ;  /* 0x0000000000387805 */ /* 0x000fe4000001ff00 */
[----:B------:R-:W-:Y:S02]  /*8440*/  CS2R R66, SRZ ;  /* 0x0000000000427805 */ /* 0x000fe4000001ff00 */
[----:B------:R-:W-:Y:S02]  /*8450*/  CS2R R64, SRZ ;  /* 0x0000000000407805 */ /* 0x000fe4000001ff00 */
[----:B------:R-:W-:Y:S02]  /*8460*/  CS2R R74, SRZ ;  /* 0x00000000004a7805 */ /* 0x000fe4000001ff00 */
[----:B------:R-:W-:Y:S01]  /*8470*/  CS2R R72, SRZ ;  /* 0x0000000000487805 */ /* 0x000fe2000001ff00 */
[----:B------:R-:W-:Y:S06]  /*8480*/  @P0 BRA `(.L_x_141) ;  /* 0x00000000000c0947 */ /* 0x000fec0003800000 */
[----:B------:R-:W-:Y:S04]  /*8490*/  SHF.L.U32 R5, R112, 0x1f, RZ ;  /* 0x0000001f70057819 */ /* 0x000fe800000006ff */
[----:B------:R-:W1:Y:S02]  /*84a0*/  SYNCS.PHASECHK.TRANS64.TRYWAIT P0, [R0+URZ+0x210], R5 ;  /* 0x00021005000075a7 */ /* 0x000e6400080011ff */
[----:B-1----:R-:W-:Y:S05]  /*84b0*/  @!P0 BRA `(.L_x_142) ;  /* 0x0000003000408947 */ /* 0x002fea0003800000 */
.L_x_141:
[----:B------:R-:W-:Y:S05]  /*84c0*/  BSYNC B0 ;  /* 0x0000000000007941 */ /* 0x000fea0003800000 */
.L_x_140:
[----:B------:R-:W-:Y:S01]  /*84d0*/  ISETP.NE.AND P0, PT, R114, RZ, PT ;  /* 0x000000ff7200720c */ /* 0x000fe20003f05270 */
[----:B------:R-:W-:Y:S04]  /*84e0*/  UIADD3 UR4, UPT, UPT, UR46, 0x1, URZ ;  /* 0x000000012e047890 */ /* 0x000fe8000fffe0ff */
[----:B------:R-:W-:Y:S04]  /*84f0*/  UISETP.NE.AND UP0, UPT, UR4, 0x3, UPT ;  /* 0x000000030400788c */ /* 0x000fe8000bf05270 */
[----:B------:R-:W-:Y:S02]  /*8500*/  USEL UR5, URZ, 0x1, UP0 ;  /* 0x00000001ff057887 */ /* 0x000fe40008000000 */
[----:B------:R-:W-:Y:S02]  /*8510*/  USEL UR4, UR4, URZ, UP0 ;  /* 0x000000ff04047287 */ /* 0x000fe40008000000 */
[----:B------:R2:W1:Y:S02]  /*8520*/  @P0 LDS.128 R48, [R87] ;  /* 0x0000000057300984 */ /* 0x0004640000000c00 */
[----:B------:R-:W-:Y:S02]  /*8530*/  LOP3.LUT R112, R112, UR5, RZ, 0x3c, !PT ;  /* 0x0000000570707c12 */ /* 0x000fe4000f8e3cff */
[----:B------:R2:W1:Y:S01]  /*8540*/  @P0 LDS.128 R56, [R86+0x10] ;  /* 0x0000100056380984 */ /* 0x0004620000000c00 */
[----:B------:R-:W-:Y:S03]  /*8550*/  IMAD.U32 R113, RZ, RZ, UR4 ;  /* 0x00000004ff717e24 */ /* 0x000fe6000f8e00ff */
[----:B------:R2:W1:Y:S04]  /*8560*/  @P0 LDS.128 R64, [R47+0x20] ;  /* 0x000020002f400984 */ /* 0x0004680000000c00 */
[----:B------:R2:W1:Y:S02]  /*8570*/  @P0 LDS.128 R72, [R46+0x10] ;  /* 0x000010002e480984 */ /* 0x0004640000000c00 */
.L_x_139:
[----:B------:R-:W-:Y:S05]  /*8580*/  BSYNC B1 ;  /* 0x0000000000017941 */ /* 0x000fea0003800000 */
.L_x_138:
[----:B-1----:R-:W-:Y:S04]  /*8590*/  SHF.R.U32.HI R0, RZ, 0x15, R39 ;  /* 0x00000015ff007819 */ /* 0x002fe80000011627 */
[----:B------:R-:W-:Y:S01]  /*85a0*/  LOP3.LUT P0, RZ, R0, 0x3, R89, 0x48, !PT ;  /* 0x0000000300ff7812 */ /* 0x000fe20007804859 */
[----:B------:R-:W-:Y:S01]  /*85b0*/  @!UPT UIADD3 URZ, UPT, UPT, URZ, URZ, URZ ;  /* 0x000000fffffff290 */ /* 0x000fe2000fffe0ff */
[----:B----4-:R-:W-:Y:S11]  /*85c0*/  @P2 BRA `(.L_x_143) ;  /* 0x0000000000082947 */ /* 0x010ff60003800000 */
[----:B------:R-:W1:Y:S02]  /*85d0*/  SYNCS.PHASECHK.TRANS64.TRYWAIT P1, [R92+URZ+0x270], R3 ;  /* 0x000270035c0075a7 */ /* 0x000e6400080211ff */
[----:B-1----:R-:W-:Y:S05]  /*85e0*/  @!P1 BRA `(.L_x_144) ;  /* 0x0000003000089947 */ /* 0x002fea0003800000 */
.L_x_143:
[----:B------:R-:W-:Y:S05]  /*85f0*/  @!P0 BRA `(.L_x_145) ;  /* 0x0000000000408947 */ /* 0x000fea0003800000 */
[----:B------:R-:W4:Y:S01]  /*8600*/  LDCU.64 UR8, c[0x4][0x70] ;  /* 0x01000e00ff0877ac */ /* 0x000f220008000a00 */
[----:B-1----:R-:W-:Y:S01]  /*8610*/  MOV R3, 0x0 ;  /* 0x0000000000037802 */ /* 0x002fe20000000f00 */
[----:B------:R-:W-:Y:S02]  /*8620*/  HFMA2 R12, -RZ, RZ, 0, 5.9604644775390625e-08 ;  /* 0x00000001ff0c7431 */ /* 0x000fe400000001ff */
[----:B------:R-:W-:Y:S02]  /*8630*/  IMAD.MOV.U32 R8, RZ, RZ, 0x192 ;  /* 0x00000192ff087424 */ /* 0x000fe400078e00ff */
[----:B------:R-:W-:Y:S01]  /*8640*/  IMAD.MOV.U32 R13, RZ, RZ, RZ ;  /* 0x000000ffff0d7224 */ /* 0x000fe200078e00ff */
[----:B------:R-:W1:Y:S01]  /*8650*/  LDCU.64 UR6, c[0x4][0x78] ;  /* 0x01000f00ff0677ac */ /* 0x000e620008000a00 */
[----:B------:R-:W2:Y:S01]  /*8660*/  LDC.64 R2, c[0x4][R3] ;  /* 0x0100000003027b82 */ /* 0x000ea20000000a00 */
[----:B------:R-:W5:Y:S01]  /*8670*/  LDCU.64 UR4, c[0x4][0x10] ;  /* 0x01000200ff0477ac */ /* 0x000f620008000a00 */
[----:B----4-:R-:W-:Y:S01]  /*8680*/  MOV R5, UR9 ;  /* 0x0000000900057c02 */ /* 0x010fe20008000f00 */
[----:B------:R-:W-:Y:S01]  /*8690*/  IMAD.U32 R4, RZ, RZ, UR8 ;  /* 0x00000008ff047e24 */ /* 0x000fe2000f8e00ff */
[----:B-1----:R-:W-:Y:S01]  /*86a0*/  MOV R7, UR7 ;  /* 0x0000000700077c02 */ /* 0x002fe20008000f00 */
[----:B------:R-:W-:Y:S01]  /*86b0*/  IMAD.U32 R6, RZ, RZ, UR6 ;  /* 0x00000006ff067e24 */ /* 0x000fe2000f8e00ff */
[----:B-----5:R-:W-:Y:S01]  /*86c0*/  MOV R11, UR5 ;  /* 0x00000005000b7c02 */ /* 0x020fe20008000f00 */
[----:B------:R-:W-:Y:S02]  /*86d0*/  IMAD.U32 R10, RZ, RZ, UR4 ;  /* 0x00000004ff0a7e24 */ /* 0x000fe4000f8e00ff */
[----:B------:R-:W-:Y:S07]  /*86e0*/  LEPC R20, `(.L_x_145) ;  /* 0x000000001014794e */ /* 0x000fee0000000000 */
[----:B--23--:R-:W-:Y:S05]  /*86f0*/  CALL.ABS.NOINC R2 ;  /* 0x0000000002007343 */ /* 0x00cfea0003c00000 */
.L_x_145:
[C---:B------:R-:W-:Y:S01]  /*8700*/  SHF.L.U32 R40, R48.reuse, 0x10, RZ ;  /* 0x0000001030287819 */ /* 0x040fe200000006ff */
[----:B------:R-:W-:Y:S05]  /*8710*/  WARPSYNC.ALL ;  /* 0x0000000000007948 */ /* 0x000fea0003800000 */
[----:B------:R-:W-:Y:S01]  /*8720*/  R2UR UR4, R39 ;  /* 0x00000000270472ca */ /* 0x000fe200000e0000 */
[----:B------:R-:W-:Y:S01]  /*8730*/  BSSY.RECONVERGENT B0, `(.L_x_146) ;  /* 0x0000087000007945 */ /* 0x000fe20003800200 */
[----:B------:R-:W-:Y:S02]  /*8740*/  LOP3.LUT R43, R48, 0xffff0000, RZ, 0xc0, !PT ;  /* 0xffff0000302b7812 */ /* 0x000fe400078ec0ff */
[----:B------:R-:W-:Y:S02]  /*8750*/  SHF.L.U32 R42, R49, 0x10, RZ ;  /* 0x00000010312a7819 */ /* 0x000fe400000006ff */
[----:B------:R-:W-:Y:S02]  /*8760*/  SHF.L.U32 R45, R51, 0x10, RZ ;  /* 0x00000010332d7819 */ /* 0x000fe400000006ff */
[----:B------:R-:W-:Y:S02]  /*8770*/  LOP3.LUT R44, R75, 0xffff0000, RZ, 0xc0, !PT ;  /* 0xffff00004b2c7812 */ /* 0x000fe400078ec0ff */
[----:B------:R-:W-:Y:S03]  /*8780*/  ISETP.NE.AND P0, PT, R101, RZ, PT ;  /* 0x000000ff6500720c */ /* 0x000fe60003f05270 */
[----:B------:R-:W3:Y:S02]  /*8790*/  LDTM.x32 R4, tmem[UR4] ;  /* 0x00000004000479ee */ /* 0x000ee400082c0000 */
[C---:B---3--:R-:W-:Y:S01]  /*87a0*/  FMUL R0, R38.reuse, R4 ;  /* 0x0000000426007220 */ /* 0x048fe20000400000 */
[C---:B------:R-:W-:Y:S01]  /*87b0*/  FMUL R2, R38.reuse, R5 ;  /* 0x0000000526027220 */ /* 0x040fe20000400000 */
[C---:B-1----:R-:W-:Y:S01]  /*87c0*/  FMUL R3, R38.reuse, R6 ;  /* 0x0000000626037220 */ /* 0x042fe20000400000 */
[----:B------:R-:W-:Y:S01]  /*87d0*/  FMUL R7, R38, R7 ;  /* 0x0000000726077220 */ /* 0x000fe20000400000 */
[----:B------:R-:W-:Y:S01]  /*87e0*/  FFMA R0, R41, R40, R0 ;  /* 0x0000002829007223 */ /* 0x000fe20000000000 */
[----:B------:R-:W-:Y:S01]  /*87f0*/  LOP3.LUT R40, R49, 0xffff0000, RZ, 0xc0, !PT ;  /* 0xffff000031287812 */ /* 0x000fe200078ec0ff */
[C---:B------:R-:W-:Y:S01]  /*8800*/  FFMA R2, R41.reuse, R43, R2 ;  /* 0x0000002b29027223 */ /* 0x040fe20000000002 */
[C---:B------:R-:W-:Y:S01]  /*8810*/  SHF.L.U32 R43, R50.reuse, 0x10, RZ ;  /* 0x00000010322b7819 */ /* 0x040fe200000006ff */
[C---:B------:R-:W-:Y:S01]  /*8820*/  FFMA R3, R41.reuse, R42, R3 ;  /* 0x0000002a29037223 */ /* 0x040fe20000000003 */
[----:B------:R-:W-:Y:S01]  /*8830*/  LOP3.LUT R42, R50, 0xffff0000, RZ, 0xc0, !PT ;  /* 0xffff0000322a7812 */ /* 0x000fe200078ec0ff */
[----:B------:R-:W-:Y:S01]  /*8840*/  FMUL R4, R38, R8 ;  /* 0x0000000826047220 */ /* 0x000fe20000400000 */
[----:B------:R-:W-:Y:S01]  /*8850*/  F2FP.BF16.F32.PACK_AB R52, R2, R0 ;  /* 0x000000000234723e */ /* 0x000fe200000010ff */
[----:B------:R-:W-:Y:S01]  /*8860*/  FFMA R7, R41, R40, R7 ;  /* 0x0000002829077223 */ /* 0x000fe20000000007 */
[----:B------:R-:W-:Y:S01]  /*8870*/  LOP3.LUT R40, R51, 0xffff0000, RZ, 0xc0, !PT ;  /* 0xffff000033287812 */ /* 0x000fe200078ec0ff */
[C---:B------:R-:W-:Y:S01]  /*8880*/  FMUL R5, R38.reuse, R9 ;  /* 0x0000000926057220 */ /* 0x040fe20000400000 */
[C---:B------:R-:W-:Y:S01]  /*8890*/  FMUL R6, R38.reuse, R10 ;  /* 0x0000000a26067220 */ /* 0x040fe20000400000 */
[----:B------:R-:W-:Y:S01]  /*88a0*/  FMUL R11, R38, R11 ;  /* 0x0000000b260b7220 */ /* 0x000fe20000400000 */
[----:B------:R-:W-:Y:S01]  /*88b0*/  F2FP.BF16.F32.PACK_AB R53, R7, R3 ;  /* 0x000000030735723e */ /* 0x000fe200000010ff */
[C---:B------:R-:W-:Y:S01]  /*88c0*/  FFMA R4, R41.reuse, R43, R4 ;  /* 0x0000002b29047223 */ /* 0x040fe20000000004 */
[C---:B------:R-:W-:Y:S01]  /*88d0*/  SHF.L.U32 R43, R56.reuse, 0x10, RZ ;  /* 0x00000010382b7819 */ /* 0x040fe200000006ff */
[----:B------:R-:W-:Y:S01]  /*88e0*/  FFMA R5, R41, R42, R5 ;  /* 0x0000002a29057223 */ /* 0x000fe20000000005 */
[----:B------:R-:W-:Y:S01]  /*88f0*/  LOP3.LUT R42, R57, 0xffff0000, RZ, 0xc0, !PT ;  /* 0xffff0000392a7812 */ /* 0x000fe200078ec0ff */
[----:B------:R-:W-:Y:S01]  /*8900*/  FFMA R6, R41, R45, R6 ;  /* 0x0000002d29067223 */ /* 0x000fe20000000006 */
[----:B------:R-:W-:Y:S01]  /*8910*/  SHF.L.U32 R45, R57, 0x10, RZ ;  /* 0x00000010392d7819 */ /* 0x000fe200000006ff */
[----:B------:R-:W-:Y:S01]  /*8920*/  FFMA R11, R41, R40, R11 ;  /* 0x00000028290b7223 */ /* 0x000fe2000000000b */
[----:B------:R-:W-:Y:S01]  /*8930*/  LOP3.LUT R40, R56, 0xffff0000, RZ, 0xc0, !PT ;  /* 0xffff000038287812 */ /* 0x000fe200078ec0ff */
[C---:B------:R-:W-:Y:S01]  /*8940*/  FMUL R8, R38.reuse, R12 ;  /* 0x0000000c26087220 */ /* 0x040fe20000400000 */
[----:B------:R-:W-:Y:S01]  /*8950*/  F2FP.BF16.F32.PACK_AB R54, R5, R4 ;  /* 0x000000040536723e */ /* 0x000fe200000010ff */
[C---:B------:R-:W-:Y:S01]  /*8960*/  FMUL R9, R38.reuse, R13 ;  /* 0x0000000d26097220 */ /* 0x040fe20000400000 */
[----:B------:R-:W-:Y:S01]  /*8970*/  F2FP.BF16.F32.PACK_AB R55, R11, R6 ;  /* 0x000000060b37723e */ /* 0x000fe200000010ff */
[C---:B------:R-:W-:Y:S01]  /*8980*/  FMUL R10, R38.reuse, R14 ;  /* 0x0000000e260a7220 */ /* 0x040fe20000400000 */
[----:B------:R-:W-:Y:S01]  /*8990*/  FMUL R15, R38, R15 ;  /* 0x0000000f260f7220 */ /* 0x000fe20000400000 */
[----:B------:R-:W-:Y:S01]  /*89a0*/  FFMA R8, R41, R43, R8 ;  /* 0x0000002b29087223 */ /* 0x000fe20000000008 */
[----:B------:R-:W-:Y:S01]  /*89b0*/  SHF.L.U32 R43, R59, 0x10, RZ ;  /* 0x000000103b2b7819 */ /* 0x000fe200000006ff */
[C---:B------:R-:W-:Y:S01]  /*89c0*/  FFMA R9, R41.reuse, R40, R9 ;  /* 0x0000002829097223 */ /* 0x040fe20000000009 */
[C---:B------:R-:W-:Y:S01]  /*89d0*/  SHF.L.U32 R40, R58.reuse, 0x10, RZ ;  /* 0x000000103a287819 */ /* 0x040fe200000006ff */
        /* <DEDUP_REMOVED lines=8> */
[----:B------:R-:W-:Y:S01]  /*8a60*/  FMUL R14, R38, R18 ;  /* 0x00000012260e7220 */ /* 0x000fe20000400000 */
[----:B------:R-:W-:Y:S01]  /*8a70*/  FFMA R12, R41, R40, R12 ;  /* 0x00000028290c7223 */ /* 0x000fe2000000000c */
[----:B------:R-:W-:Y:S01]  /*8a80*/  LOP3.LUT R40, R59, 0xffff0000, RZ, 0xc0, !PT ;  /* 0xffff00003b287812 */ /* 0x000fe200078ec0ff */
[C---:B------:R-:W-:Y:S01]  /*8a90*/  FFMA R13, R41.reuse, R42, R13 ;  /* 0x0000002a290d7223 */ /* 0x040fe2000000000d */
[----:B------:R-:W-:Y:S01]  /*8aa0*/  LOP3.LUT R42, R64, 0xffff0000, RZ, 0xc0, !PT ;  /* 0xffff0000402a7812 */ /* 0x000fe200078ec0ff */
[----:B------:R-:W-:Y:S01]  /*8ab0*/  FMUL R19, R38, R19 ;  /* 0x0000001326137220 */ /* 0x000fe20000400000 */
[----:B------:R-:W-:Y:S01]  /*8ac0*/  FFMA R14, R41, R43, R14 ;  /* 0x0000002b290e7223 */ /* 0x000fe2000000000e */
[----:B------:R-:W-:Y:S01]  /*8ad0*/  SHF.L.U32 R43, R64, 0x10, RZ ;  /* 0x00000010402b7819 */ /* 0x000fe200000006ff */
[----:B------:R1:W-:Y:S01]  /*8ae0*/  STS.128 [R87], R52 ;  /* 0x0000003457007388 */ /* 0x0003e20000000c00 */
[----:B------:R-:W-:Y:S01]  /*8af0*/  F2FP.BF16.F32.PACK_AB R62, R13, R12 ;  /* 0x0000000c0d3e723e */ /* 0x000fe200000010ff */
[C---:B------:R-:W-:Y:S01]  /*8b00*/  FMUL R16, R38.reuse, R20 ;  /* 0x0000001426107220 */ /* 0x040fe20000400000 */
        /* <DEDUP_REMOVED lines=8> */
[C---:B------:R-:W-:Y:S01]  /*8b90*/  FFMA R17, R41.reuse, R42, R17 ;  /* 0x0000002a29117223 */ /* 0x040fe20000000011 */
[----:B------:R-:W-:Y:S01]  /*8ba0*/  FFMA R18, R41, R45, R18 ;  /* 0x0000002d29127223 */ /* 0x000fe20000000012 */
[----:B------:R1:W-:Y:S01]  /*8bb0*/  STS.128 [R86+0x10], R60 ;  /* 0x0000103c56007388 */ /* 0x0003e20000000c00 */
[----:B------:R-:W-:Y:S01]  /*8bc0*/  SHF.L.U32 R45, R67, 0x10, RZ ;  /* 0x00000010432d7819 */ /* 0x000fe200000006ff */
[----:B------:R-:W-:Y:S01]  /*8bd0*/  FFMA R23, R41, R40, R23 ;  /* 0x0000002829177223 */ /* 0x000fe20000000017 */
[----:B------:R-:W-:Y:S01]  /*8be0*/  LOP3.LUT R40, R66, 0xffff0000, RZ, 0xc0, !PT ;  /* 0xffff000042287812 */ /* 0x000fe200078ec0ff */
[C---:B------:R-:W-:Y:S01]  /*8bf0*/  FMUL R20, R38.reuse, R24 ;  /* 0x0000001826147220 */ /* 0x040fe20000400000 */
[----:B------:R-:W-:Y:S01]  /*8c00*/  LOP3.LUT R42, R67, 0xffff0000, RZ, 0xc0, !PT ;  /* 0xffff0000432a7812 */ /* 0x000fe200078ec0ff */
[C---:B------:R-:W-:Y:S01]  /*8c10*/  FMUL R21, R38.reuse, R25 ;  /* 0x0000001926157220 */ /* 0x040fe20000400000 */
[----:B------:R-:W-:Y:S01]  /*8c20*/  F2FP.BF16.F32.PACK_AB R68, R17, R16 ;  /* 0x000000101144723e */ /* 0x000fe200000010ff */
[C---:B------:R-:W-:Y:S01]  /*8c30*/  FMUL R22, R38.reuse, R26 ;  /* 0x0000001a26167220 */ /* 0x040fe20000400000 */
[----:B------:R-:W-:Y:S01]  /*8c40*/  FMUL R27, R38, R27 ;  /* 0x0000001b261b7220 */ /* 0x000fe20000400000 */
[C---:B------:R-:W-:Y:S01]  /*8c50*/  FFMA R20, R41.reuse, R43, R20 ;  /* 0x0000002b29147223 */ /* 0x040fe20000000014 */
[C---:B------:R-:W-:Y:S01]  /*8c60*/  FFMA R21, R41.reuse, R40, R21 ;  /* 0x0000002829157223 */ /* 0x040fe20000000015 */
[C---:B------:R-:W-:Y:S01]  /*8c70*/  FFMA R22, R41.reuse, R45, R22 ;  /* 0x0000002d29167223 */ /* 0x040fe20000000016 */
[----:B------:R-:W-:Y:S01]  /*8c80*/  FFMA R27, R41, R42, R27 ;  /* 0x0000002a291b7223 */ /* 0x000fe2000000001b */
[----:B------:R-:W-:Y:S01]  /*8c90*/  SHF.L.U32 R40, R72, 0x10, RZ ;  /* 0x0000001048287819 */ /* 0x000fe200000006ff */
[----:B------:R-:W-:Y:S01]  /*8ca0*/  FMUL R24, R38, R28 ;  /* 0x0000001c26187220 */ /* 0x000fe20000400000 */
[----:B------:R-:W-:Y:S01]  /*8cb0*/  LOP3.LUT R42, R72, 0xffff0000, RZ, 0xc0, !PT ;  /* 0xffff0000482a7812 */ /* 0x000fe200078ec0ff */
[C---:B------:R-:W-:Y:S01]  /*8cc0*/  FMUL R25, R38.reuse, R29 ;  /* 0x0000001d26197220 */ /* 0x040fe20000400000 */
[----:B------:R-:W-:Y:S01]  /*8cd0*/  SHF.L.U32 R43, R73, 0x10, RZ ;  /* 0x00000010492b7819 */ /* 0x000fe200000006ff */
[C---:B------:R-:W-:Y:S01]  /*8ce0*/  FMUL R26, R38.reuse, R30 ;  /* 0x0000001e261a7220 */ /* 0x040fe20000400000 */
[C---:B------:R-:W-:Y:S01]  /*8cf0*/  FFMA R24, R41.reuse, R40, R24 ;  /* 0x0000002829187223 */ /* 0x040fe20000000018 */
[----:B------:R-:W-:Y:S01]  /*8d00*/  FFMA R25, R41, R42, R25 ;  /* 0x0000002a29197223 */ /* 0x000fe20000000019 */
[----:B------:R-:W-:Y:S01]  /*8d10*/  LOP3.LUT R40, R73, 0xffff0000, RZ, 0xc0, !PT ;  /* 0xffff000049287812 */ /* 0x000fe200078ec0ff */
[----:B------:R-:W-:Y:S01]  /*8d20*/  FFMA R26, R41, R43, R26 ;  /* 0x0000002b291a7223 */ /* 0x000fe2000000001a */
[----:B------:R-:W-:Y:S01]  /*8d30*/  FMUL R31, R38, R31 ;  /* 0x0000001f261f7220 */ /* 0x000fe20000400000 */
[----:B------:R-:W-:Y:S01]  /*8d40*/  SHF.L.U32 R43, R74, 0x10, RZ ;  /* 0x000000104a2b7819 */ /* 0x000fe200000006ff */
[----:B------:R-:W-:Y:S01]  /*8d50*/  FMUL R28, R38, R32 ;  /* 0x00000020261c7220 */ /* 0x000fe20000400000 */
[----:B------:R-:W-:Y:S01]  /*8d60*/  LOP3.LUT R42, R74, 0xffff0000, RZ, 0xc0, !PT ;  /* 0xffff00004a2a7812 */ /* 0x000fe200078ec0ff */
[C---:B------:R-:W-:Y:S01]  /*8d70*/  FMUL R29, R38.reuse, R33 ;  /* 0x00000021261d7220 */ /* 0x040fe20000400000 */
[----:B------:R-:W-:Y:S01]  /*8d80*/  SHF.L.U32 R45, R75, 0x10, RZ ;  /* 0x000000104b2d7819 */ /* 0x000fe200000006ff */
[C---:B------:R-:W-:Y:S01]  /*8d90*/  FMUL R30, R38.reuse, R34 ;  /* 0x00000022261e7220 */ /* 0x040fe20000400000 */
[----:B------:R-:W-:Y:S01]  /*8da0*/  FFMA R31, R41, R40, R31 ;  /* 0x00000028291f7223 */ /* 0x000fe2000000001f */
[----:B------:R-:W-:Y:S01]  /*8db0*/  FMUL R35, R38, R35 ;  /* 0x0000002326237220 */ /* 0x000fe20000400000 */
[----:B------:R-:W-:Y:S01]  /*8dc0*/  F2FP.BF16.F32.PACK_AB R69, R23, R18 ;  /* 0x000000121745723e */ /* 0x000fe200000010ff */
[----:B------:R-:W-:Y:S01]  /*8dd0*/  FFMA R28, R41, R43, R28 ;  /* 0x0000002b291c7223 */ /* 0x000fe2000000001c */
[----:B------:R-:W-:Y:S01]  /*8de0*/  F2FP.BF16.F32.PACK_AB R70, R21, R20 ;  /* 0x000000141546723e */ /* 0x000fe200000010ff */
[----:B------:R-:W-:Y:S01]  /*8df0*/  FFMA R29, R41, R42, R29 ;  /* 0x0000002a291d7223 */ /* 0x000fe2000000001d */
[----:B------:R-:W-:Y:S01]  /*8e00*/  F2FP.BF16.F32.PACK_AB R71, R27, R22 ;  /* 0x000000161b47723e */ /* 0x000fe200000010ff */
[C---:B------:R-:W-:Y:S01]  /*8e10*/  FFMA R30, R41.reuse, R45, R30 ;  /* 0x0000002d291e7223 */ /* 0x040fe2000000001e */
[----:B------:R-:W-:Y:S01]  /*8e20*/  FFMA R35, R41, R44, R35 ;  /* 0x0000002c29237223 */ /* 0x000fe20000000023 */
[----:B------:R-:W-:Y:S02]  /*8e30*/  F2FP.BF16.F32.PACK_AB R104, R25, R24 ;  /* 0x000000181968723e */ /* 0x000fe400000010ff */
[----:B------:R1:W-:Y:S01]  /*8e40*/  STS.128 [R47+0x20], R68 ;  /* 0x000020442f007388 */ /* 0x0003e20000000c00 */
[----:B------:R-:W-:Y:S02]  /*8e50*/  F2FP.BF16.F32.PACK_AB R105, R31, R26 ;  /* 0x0000001a1f69723e */ /* 0x000fe400000010ff */
[----:B------:R-:W-:Y:S02]  /*8e60*/  F2FP.BF16.F32.PACK_AB R106, R29, R28 ;  /* 0x0000001c1d6a723e */ /* 0x000fe400000010ff */
[----:B------:R-:W-:Y:S05]  /*8e70*/  F2FP.BF16.F32.PACK_AB R107, R35, R30 ;  /* 0x0000001e236b723e */ /* 0x000fea00000010ff */
[----:B------:R1:W-:Y:S01]  /*8e80*/  STS.128 [R46+0x10], R104 ;  /* 0x000010682e007388 */ /* 0x0003e20000000c00 */
[----:B------:R-:W-:Y:S01]  /*8e90*/  @!PT LDS RZ, [RZ] ;  /* 0x00000000fffff984 */ /* 0x000fe20000000800 */
[----:B------:R-:W-:Y:S01]  /*8ea0*/  @!PT LDS RZ, [RZ] ;  /* 0x00000000fffff984 */ /* 0x000fe20000000800 */
[----:B------:R-:W-:Y:S01]  /*8eb0*/  @!PT LDS RZ, [RZ] ;  /* 0x00000000fffff984 */ /* 0x000fe20000000800 */
[----:B------:R-:W-:Y:S01]  /*8ec0*/  @!PT LDS RZ, [RZ] ;  /* 0x00000000fffff984 */ /* 0x000fe20000000800 */
[----:B------:R3:W-:Y:S07]  /*8ed0*/  MEMBAR.ALL.CTA ;  /* 0x0000000000007992 */ /* 0x0007ee0000008000 */
[----:B---3--:R-:W3:Y:S02]  /*8ee0*/  FENCE.VIEW.ASYNC.S ;  /* 0x00000000000073c6 */ /* 0x008ee40000000000 */
[----:B---3--:R-:W-:Y:S06]  /*8ef0*/  BAR.SYNC.DEFER_BLOCKING 0x1, 0x80 ;  /* 0x0042000000007b1d */ /* 0x008fec0000010000 */
[----:B------:R-:W-:Y:S05]  /*8f00*/  @P0 BRA `(.L_x_147) ;  /* 0x0000000000240947 */ /* 0x000fea0003800000 */
[----:B------:R-:W3:Y:S01]  /*8f10*/  LDCU.64 UR6, c[0x0][0x348] ;  /* 0x00006900ff0677ac */ /* 0x000ee20008000a00 */
[----:B------:R-:W-:Y:S01]  /*8f20*/  R2UR UR5, R111 ;  /* 0x000000006f0572ca */ /* 0x000fe200000e0000 */
[----:B------:R-:W-:Y:S11]  /*8f30*/  UMOV UR51, UR44 ;  /* 0x0000002c00337c82 */ /* 0x000ff60008000000 */
[----:B------:R-:W-:Y:S01]  /*8f40*/  @!UPT UIADD3 URZ, UPT, UPT, URZ, URZ, URZ ;  /* 0x000000fffffff290 */ /* 0x000fe2000fffe0ff */
[----:B------:R-:W-:Y:S02]  /*8f50*/  UIADD3 UR48, UPT, UPT, UR47, 0x400, UR5 ;  /* 0x000004002f307890 */ /* 0x000fe4000fffe005 */
[----:B---3--:R-:W-:Y:S04]  /*8f60*/  UIADD3 UR4, UP0, UPT, UR6, 0xa80, URZ ;  /* 0x00000a8006047890 */ /* 0x008fe8000ff1e0ff */
[----:B------:R-:W-:Y:S09]  /*8f70*/  UIADD3.X UR5, UPT, UPT, URZ, UR7, URZ, UP0, !UPT ;  /* 0x00000007ff057290 */ /* 0x000ff200087fe4ff */
[----:B------:R3:W-:Y:S02]  /*8f80*/  UTMASTG.3D [UR48], [UR4] ;  /* 0x00000030040073b5 */ /* 0x0007e40008010000 */
[----:B---3--:R0:W-:Y:S02]  /*8f90*/  UTMACMDFLUSH ;  /* 0x00000000000079b7 */ /* 0x0081e40000000000 */
.L_x_147:
[----:B------:R-:W-:Y:S05]  /*8fa0*/  BSYNC.RECONVERGENT B0 ;  /* 0x0000000000007941 */ /* 0x000fea0003800200 */
.L_x_146:
[----:B------:R-:W-:Y:S01]  /*8fb0*/  UIADD3 UR43, UPT, UPT, UR46, 0x1, URZ ;  /* 0x000000012e2b7890 */ /* 0x000fe2000fffe0ff */
[----:B------:R-:W-:Y:S03]  /*8fc0*/  BSSY.RECONVERGENT B0, `(.L_x_148) ;  /* 0x0000005000007945 */ /* 0x000fe60003800200 */
[----:B------:R-:W-:Y:S04]  /*8fd0*/  UISETP.NE.AND UP0, UPT, UR43, 0x3, UPT ;  /* 0x000000032b00788c */ /* 0x000fe8000bf05270 */
[----:B------:R-:W-:Y:S01]  /*8fe0*/  USEL UR45, UR43, URZ, UP0 ;  /* 0x000000ff2b2d7287 */ /* 0x000fe20008000000 */
[----:B------:R-:W-:Y:S11]  /*8ff0*/  @P0 BRA `(.L_x_149) ;  /* 0x0000000000040947 */ /* 0x000ff60003800000 */
[----:B------:R-:W-:Y:S04]  /*9000*/  DEPBAR.LE SB0, 0x1 ;  /* 0x000080400000791a */ /* 0x000fe80000000000 */
.L_x_149:
[----:B------:R-:W-:Y:S05]  /*9010*/  BSYNC.RECONVERGENT B0 ;  /* 0x0000000000007941 */ /* 0x000fea0003800200 */
.L_x_148:
[----:B------:R-:W-:Y:S01]  /*9020*/  BAR.SYNC.DEFER_BLOCKING 0x1, 0x80 ;  /* 0x0042000000007b1d */ /* 0x000fe20000010000 */
[----:B------:R-:W-:Y:S01]  /*9030*/  ISETP.NE.AND P1, PT, R109, RZ, PT ;  /* 0x000000ff6d00720c */ /* 0x000fe20003f25270 */
[----:B------:R-:W-:Y:S01]  /*9040*/  UISETP.NE.AND UP0, UPT, UR53, URZ, UPT ;  /* 0x000000ff3500728c */ /* 0x000fe2000bf05270 */
[----:B------:R-:W-:Y:S11]  /*9050*/  LEA R2, R113, UR47, 0x3 ;  /* 0x0000002f71027c11 */ /* 0x000ff6000f8e18ff */
[----:B------:R-:W-:Y:S01]  /*9060*/  @P1 SHF.L.U32 R3, R112, 0x1f, RZ ;  /* 0x0000001f70031819 */ /* 0x000fe200000006ff */
[----:B------:R-:W-:Y:S06]  /*9070*/  BRA.U !UP0, `(.L_x_150) ;  /* 0x0000000108247547 */ /* 0x000fec000b800000 */
[----:B------:R-:W-:Y:S01]  /*9080*/  IMAD.U32 R5, RZ, RZ, UR52 ;  /* 0x00000034ff057e24 */ /* 0x000fe2000f8e00ff */
[----:B------:R-:W-:Y:S01]  /*9090*/  MOV R0, UR58 ;  /* 0x0000003a00007c02 */ /* 0x000fe20008000f00 */
[----:B------:R-:W-:Y:S03]  /*90a0*/  UIADD3 UR4, UPT, UPT, UR52, 0x1, URZ ;  /* 0x0000000134047890 */ /* 0x000fe6000fffe0ff */
[----:B------:R-:W-:Y:S01]  /*90b0*/  @P1 LEA R5, R5, UR47, 0x3 ;  /* 0x0000002f05051c11 */ /* 0x000fe2000f8e18ff */
[----:B------:R-:W-:Y:S04]  /*90c0*/  UISETP.NE.AND UP0, UPT, UR4, 0x3, UPT ;  /* 0x000000030400788c */ /* 0x000fe8000bf05270 */
[----:B------:R-:W-:Y:S01]  /*90d0*/  @P1 VIADD R5, R5, 0x228 ;  /* 0x0000022805051836 */ /* 0x000fe20000000000 */
[----:B------:R-:W-:Y:S04]  /*90e0*/  USEL UR52, UR4, URZ, UP0 ;  /* 0x000000ff04347287 */ /* 0x000fe80008000000 */
[----:B------:R-:W-:Y:S04]  /*90f0*/  @P1 PRMT R0, R0, 0x654, R5 ;  /* 0x0000065400001816 */ /* 0x000fe80000000005 */
[----:B------:R3:W-:Y:S04]  /*9100*/  @P1 SYNCS.ARRIVE.TRANS64.RED.A1T0 RZ, [R0+URZ], RZ ;  /* 0x000000ff00ff19a7 */ /* 0x0007e800081004ff */
.L_x_150:
[----:B------:R-:W4:Y:S01]  /*9110*/  @P1 SYNCS.PHASECHK.TRANS64.TRYWAIT P0, [R2+URZ+0x210], R3 ;  /* 0x00021003020015a7 */ /* 0x000f2200080011ff */
[----:B------:R-:W-:Y:S01]  /*9120*/  BSSY B1, `(.L_x_151) ;  /* 0x0000015000017945 */ /* 0x000fe20003800000 */
[----:B----4-:R-:W-:Y:S03]  /*9130*/  @P1 SEL R110, RZ, 0x1, !P0 ;  /* 0x00000001ff6e1807 */ /* 0x010fe60004000000 */
[----:B------:R-:W-:Y:S05]  /*9140*/  @!P1 BRA `(.L_x_152) ;  /* 0x0000000000489947 */ /* 0x000fea0003800000 */
[----:B------:R-:W-:Y:S01]  /*9150*/  ISETP.NE.AND P1, PT, R114, RZ, PT ;  /* 0x000000ff7200720c */ /* 0x000fe20003f25270 */
[----:B------:R-:W-:Y:S01]  /*9160*/  BSSY B0, `(.L_x_153) ;  /* 0x000000a000007945 */ /* 0x000fe20003800000 */
[----:B------:R-:W-:Y:S11]  /*9170*/  ISETP.NE.AND P0, PT, R110, RZ, PT ;  /* 0x000000ff6e00720c */ /* 0x000ff60003f05270 */
[----:B------:R-:W-:Y:S04]  /*9180*/  @P1 IMAD R113, R113, 0x2000, R100 ;  /* 0x0000200071711824 */ /* 0x000fe800078e0264 */
[----:B------:R-:W-:Y:S01]  /*9190*/  @P1 IMAD.IADD R4, R85, 0x1, R113 ;  /* 0x0000000155041824 */ /* 0x000fe200078e0271 */
[----:B------:R-:W-:Y:S03]  /*91a0*/  @P1 IADD3 R3, PT, PT, R84, R113, RZ ;  /* 0x0000007154031210 */ /* 0x000fe60007ffe0ff */
[----:B---3--:R-:W-:Y:S01]  /*91b0*/  @P1 IMAD.IADD R0, R99, 0x1, R4 ;  /* 0x0000000163001824 */ /* 0x008fe200078e0204 */
[----:B------:R-:W-:Y:S06]  /*91c0*/  @P0 BRA `(.L_x_154) ;  /* 0x00000000000c0947 */ /* 0x000fec0003800000 */
[----:B------:R-:W-:Y:S04]  /*91d0*/  SHF.L.U32 R5, R112, 0x1f, RZ ;  /* 0x0000001f70057819 */ /* 0x000fe800000006ff */
[----:B------:R-:W3:Y:S02]  /*91e0*/  SYNCS.PHASECHK.TRANS64.TRYWAIT P0, [R2+URZ+0x210], R5 ;  /* 0x00021005020075a7 */ /* 0x000ee400080011ff */
[----:B---3--:R-:W-:Y:S05]  /*91f0*/  @!P0 BRA `(.L_x_155) ;  /* 0x0000002400188947 */ /* 0x008fea0003800000 */
.L_x_154:
[----:B------:R-:W-:Y:S05]  /*9200*/  BSYNC B0 ;  /* 0x0000000000007941 */ /* 0x000fea0003800000 */
.L_x_153:
[----:B------:R-:W-:Y:S11]  /*9210*/  ISETP.NE.AND P0, PT, R114, RZ, PT ;  /* 0x000000ff7200720c */ /* 0x000ff60003f05270 */
[----:B------:R-:W-:Y:S02]  /*9220*/  @!UPT UIADD3 URZ, UPT, UPT, URZ, URZ, URZ ;  /* 0x000000fffffff290 */ /* 0x000fe4000fffe0ff */
[----:B------:R4:W1:Y:S04]  /*9230*/  @P0 LDS.128 R48, [R113] ;  /* 0x0000000071300984 */ /* 0x0008680000000c00 */
[----:B------:R4:W1:Y:S04]  /*9240*/  @P0 LDS.128 R64, [R3+0x20] ;  /* 0x0000200003400984 */ /* 0x0008680000000c00 */
[----:B------:R4:W1:Y:S04]  /*9250*/  @P0 LDS.128 R56, [R4+0x10] ;  /* 0x0000100004380984 */ /* 0x0008680000000c00 */
[----:B------:R4:W1:Y:S02]  /*9260*/  @P0 LDS.128 R72, [R0+0x10] ;  /* 0x0000100000480984 */ /* 0x0008640000000c00 */
.L_x_152:
[----:B------:R-:W-:Y:S05]  /*9270*/  BSYNC B1 ;  /* 0x0000000000017941 */ /* 0x000fea0003800000 */
.L_x_151:
[----:B---34-:R-:W-:Y:S05]  /*9280*/  VIADD R0, R39, 0x20 ;  /* 0x0000002027007836 */ /* 0x018fea0000000000 */
[----:B------:R-:W-:Y:S04]  /*9290*/  SHF.R.U32.HI R0, RZ, 0x15, R0 ;  /* 0x00000015ff007819 */ /* 0x000fe80000011600 */
[----:B------:R-:W-:Y:S11]  /*92a0*/  LOP3.LUT P0, RZ, R0, 0x3, R89, 0x48, !PT ;  /* 0x0000000300ff7812 */ /* 0x000ff60007804859 */
[----:B------:R-:W-:Y:S02]  /*92b0*/  @!UPT UIADD3 URZ, UPT, UPT, URZ, URZ, URZ ;  /* 0x000000fffffff290 */ /* 0x000fe4000fffe0ff */
[----:B------:R-:W-:Y:S05]  /*92c0*/  @!P0 BRA `(.L_x_156) ;  /* 0x0000000000408947 */ /* 0x000fea0003800000 */
[----:B------:R-:W3:Y:S01]  /*92d0*/  LDCU.64 UR8, c[0x4][0x70] ;  /* 0x01000e00ff0877ac */ /* 0x000ee20008000a00 */
[----:B------:R-:W-:Y:S01]  /*92e0*/  MOV R3, 0x0 ;  /* 0x0000000000037802 */ /* 0x000fe20000000f00 */
[----:B------:R-:W-:Y:S02]  /*92f0*/  HFMA2 R12, -RZ, RZ, 0, 5.9604644775390625e-08 ;  /* 0x00000001ff0c7431 */ /* 0x000fe400000001ff */
[----:B------:R-:W-:Y:S02]  /*9300*/  IMAD.MOV.U32 R8, RZ, RZ, 0x192 ;  /* 0x00000192ff087424 */ /* 0x000fe400078e00ff */
[----:B------:R-:W-:Y:S01]  /*9310*/  IMAD.MOV.U32 R13, RZ, RZ, RZ ;  /* 0x000000ffff0d7224 */ /* 0x000fe200078e00ff */
[----:B------:R-:W4:Y:S01]  /*9320*/  LDCU.64 UR6, c[0x4][0x78] ;  /* 0x01000f00ff0677ac */ /* 0x000f220008000a00 */
[----:B------:R-:W1:Y:S01]  /*9330*/  LDC.64 R2, c[0x4][R3] ;  /* 0x0100000003027b82 */ /* 0x000e620000000a00 */
[----:B------:R-:W5:Y:S01]  /*9340*/  LDCU.64 UR4, c[0x4][0x10] ;  /* 0x01000200ff0477ac */ /* 0x000f620008000a00 */
[----:B---3--:R-:W-:Y:S01]  /*9350*/  MOV R5, UR9 ;  /* 0x0000000900057c02 */ /* 0x008fe20008000f00 */
[----:B------:R-:W-:Y:S01]  /*9360*/  IMAD.U32 R4, RZ, RZ, UR8 ;  /* 0x00000008ff047e24 */ /* 0x000fe2000f8e00ff */
[----:B----4-:R-:W-:Y:S01]  /*9370*/  MOV R7, UR7 ;  /* 0x0000000700077c02 */ /* 0x010fe20008000f00 */
[----:B------:R-:W-:Y:S01]  /*9380*/  IMAD.U32 R6, RZ, RZ, UR6 ;  /* 0x00000006ff067e24 */ /* 0x000fe2000f8e00ff */
[----:B-----5:R-:W-:Y:S01]  /*9390*/  MOV R11, UR5 ;  /* 0x00000005000b7c02 */ /* 0x020fe20008000f00 */
[----:B------:R-:W-:Y:S02]  /*93a0*/  IMAD.U32 R10, RZ, RZ, UR4 ;  /* 0x00000004ff0a7e24 */ /* 0x000fe4000f8e00ff */
[----:B------:R-:W-:Y:S07]  /*93b0*/  LEPC R20, `(.L_x_156) ;  /* 0x000000001014794e */ /* 0x000fee0000000000 */
[----:B-12---:R-:W-:Y:S05]  /*93c0*/  CALL.ABS.NOINC R2 ;  /* 0x0000000002007343 */ /* 0x006fea0003c00000 */
.L_x_156:
[----:B------:R-:W-:Y:S01]  /*93d0*/  ISETP.NE.AND P0, PT, R101, RZ, PT ;  /* 0x000000ff6500720c */ /* 0x000fe20003f05270 */
[----:B------:R-:W-:Y:S05]  /*93e0*/  WARPSYNC.ALL ;  /* 0x0000000000007948 */ /* 0x000fea0003800000 */
[----:B------:R-:W-:Y:S01]  /*93f0*/  R2UR UR4, R39 ;  /* 0x00000000270472ca */ /* 0x000fe200000e0000 */
[----:B------:R-:W-:Y:S01]  /*9400*/  BSSY.RECONVERGENT B0, `(.L_x_157) ;  /* 0x0000090000007945 */ /* 0x000fe20003800200 */
[C---:B-1----:R-:W-:Y:S02]  /*9410*/  SHF.L.U32 R40, R48.reuse, 0x10, RZ ;  /* 0x0000001030287819 */ /* 0x042fe400000006ff */
[----:B------:R-:W-:Y:S02]  /*9420*/  LOP3.LUT R42, R48, 0xffff0000, RZ, 0xc0, !PT ;  /* 0xffff0000302a7812 */ /* 0x000fe400078ec0ff */
[C---:B------:R-:W-:Y:S02]  /*9430*/  SHF.L.U32 R43, R49.reuse, 0x10, RZ ;  /* 0x00000010312b7819 */ /* 0x040fe400000006ff */
[----:B------:R-:W-:Y:S02]  /*9440*/  LOP3.LUT R44, R49, 0xffff0000, RZ, 0xc0, !PT ;  /* 0xffff0000312c7812 */ /* 0x000fe400078ec0ff */
[C---:B------:R-:W-:Y:S02]  /*9450*/  SHF.L.U32 R45, R50.reuse, 0x10, RZ ;  /* 0x00000010322d7819 */ /* 0x040fe400000006ff */
[----:B--2---:R-:W-:Y:S01]  /*9460*/  LOP3.LUT R46, R50, 0xffff0000, RZ, 0xc0, !PT ;  /* 0xffff0000322e7812 */ /* 0x004fe200078ec0ff */
[----:B------:R-:W1:Y:S01]  /*9470*/  LDTM.x32 R4, tmem[UR4+0x20] ;  /* 0x00002004000479ee */ /* 0x000e6200082c0000 */
[C---:B------:R-:W-:Y:S01]  /*9480*/  SHF.L.U32 R47, R51.reuse, 0x10, RZ ;  /* 0x00000010332f7819 */ /* 0x040fe200000006ff */
[----:B------:R-:W-:Y:S01]  /*9490*/  USHF.L.U32 UR4, UR45, 0xd, URZ ;  /* 0x0000000d2d047899 */ /* 0x000fe200080006ff */
[----:B------:R-:W-:Y:S01]  /*94a0*/  LOP3.LUT R48, R51, 0xffff0000, RZ, 0xc0, !PT ;  /* 0xffff000033307812 */ /* 0x000fe200078ec0ff */
[----:B------:R-:W-:Y:S01]  /*94b0*/  NOP ;  /* 0x0000000000007918 */ /* 0x000fe20000000000 */
[C---:B------:R-:W-:Y:S02]  /*94c0*/  SHF.L.U32 R49, R56.reuse, 0x10, RZ ;  /* 0x0000001038317819 */ /* 0x040fe400000006ff */
[----:B------:R-:W-:Y:S02]  /*94d0*/  LOP3.LUT R51, R56, 0xffff0000, RZ, 0xc0, !PT ;  /* 0xffff000038337812 */ /* 0x000fe400078ec0ff */
[C---:B------:R-:W-:Y:S02]  /*94e0*/  SHF.L.U32 R50, R57.reuse, 0x10, RZ ;  /* 0x0000001039327819 */ /* 0x040fe400000006ff */
[----:B------:R-:W-:Y:S02]  /*94f0*/  LOP3.LUT R52, R57, 0xffff0000, RZ, 0xc0, !PT ;  /* 0xffff000039347812 */ /* 0x000fe400078ec0ff */
[----:B------:R-:W-:Y:S02]  /*9500*/  IADD3 R111, PT, PT, R100, UR4, RZ ;  /* 0x00000004646f7c10 */ /* 0x000fe4000fffe0ff */
[C---:B------:R-:W-:Y:S02]  /*9510*/  SHF.L.U32 R53, R58.reuse, 0x10, RZ ;  /* 0x000000103a357819 */ /* 0x040fe400000006ff */
[----:B------:R-:W-:Y:S02]  /*9520*/  LOP3.LUT R54, R58, 0xffff0000, RZ, 0xc0, !PT ;  /* 0xffff00003a367812 */ /* 0x000fe400078ec0ff */
[C---:B------:R-:W-:Y:S02]  /*9530*/  SHF.L.U32 R55, R59.reuse, 0x10, RZ ;  /* 0x000000103b377819 */ /* 0x040fe400000006ff */
[----:B------:R-:W-:Y:S02]  /*9540*/  IADD3 R92, PT, PT, R92, 0x280, RZ ;  /* 0x000002805c5c7810 */ /* 0x000fe40007ffe0ff */
[----:B------:R-:W-:Y:S01]  /*9550*/  LOP3.LUT R56, R59, 0xffff0000, RZ, 0xc0, !PT ;  /* 0xffff00003b387812 */ /* 0x000fe200078ec0ff */
[C---:B-1----:R-:W-:Y:S01]  /*9560*/  FMUL R4, R38.reuse, R4 ;  /* 0x0000000426047220 */ /* 0x042fe20000400000 */
[----:B------:R-:W-:Y:S01]  /*9570*/  IADD3 R110, PT, PT, R85, R111, RZ ;  /* 0x0000006f556e7210 */ /* 0x000fe20007ffe0ff */
[----:B------:R-:W-:Y:S01]  /*9580*/  FMUL R5, R38, R5 ;  /* 0x0000000526057220 */ /* 0x000fe20000400000 */
[----:B------:R-:W-:Y:S01]  /*9590*/  SHF.L.U32 R57, R64, 0x10, RZ ;  /* 0x0000001040397819 */ /* 0x000fe200000006ff */
[----:B------:R-:W-:Y:S01]  /*95a0*/  FMUL R6, R38, R6 ;  /* 0x0000000626067220 */ /* 0x000fe20000400000 */
[----:B------:R-:W-:Y:S01]  /*95b0*/  IADD3 R111, PT, PT, R84, R111, RZ ;  /* 0x0000006f546f7210 */ /* 0x000fe20007ffe0ff */
[----:B------:R-:W-:Y:S01]  /*95c0*/  FMUL R7, R38, R7 ;  /* 0x0000000726077220 */ /* 0x000fe20000400000 */
[----:B------:R-:W-:Y:S01]  /*95d0*/  LOP3.LUT R58, R64, 0xffff0000, RZ, 0xc0, !PT ;  /* 0xffff0000403a7812 */ /* 0x000fe200078ec0ff */
[----:B------:R-:W-:Y:S01]  /*95e0*/  FFMA R4, R41, R40, R4 ;  /* 0x0000002829047223 */ /* 0x000fe20000000004 */
[----:B------:R-:W-:Y:S01]  /*95f0*/  SHF.L.U32 R59, R65, 0x10, RZ ;  /* 0x00000010413b7819 */ /* 0x000fe200000006ff */
[----:B------:R-:W-:Y:S01]  /*9600*/  FMUL R8, R38, R8 ;  /* 0x0000000826087220 */ /* 0x000fe20000400000 */
[----:B------:R-:W-:Y:S01]  /*9610*/  LOP3.LUT R92, R92, 0xfefffff8, RZ, 0xc0, !PT ;  /* 0xfefffff85c5c7812 */ /* 0x000fe200078ec0ff */
[----:B------:R-:W-:Y:S01]  /*9620*/  FFMA R5, R41, R42, R5 ;  /* 0x0000002a29057223 */ /* 0x000fe20000000005 */
[----:B------:R-:W-:Y:S01]  /*9630*/  LOP3.LUT R60, R65, 0xffff0000, RZ, 0xc0, !PT ;  /* 0xffff0000413c7812 */ /* 0x000fe200078ec0ff */
[----:B------:R-:W-:Y:S01]  /*9640*/  FMUL R9, R38, R9 ;  /* 0x0000000926097220 */ /* 0x000fe20000400000 */
[----:B------:R-:W-:Y:S01]  /*9650*/  SHF.L.U32 R61, R66, 0x10, RZ ;  /* 0x00000010423d7819 */ /* 0x000fe200000006ff */
[----:B------:R1:W-:Y:S01]  /*9660*/  SYNCS.ARRIVE.TRANS64.RED.A1T0 RZ, [R92+URZ], RZ ;  /* 0x000000ff5cff79a7 */ /* 0x0003e200081004ff */
[----:B------:R-:W-:Y:S01]  /*9670*/  F2FP.BF16.F32.PACK_AB R84, R5, R4 ;  /* 0x000000040554723e */ /* 0x000fe200000010ff */
[----:B------:R-:W-:Y:S01]  /*9680*/  FFMA R6, R41, R43, R6 ;  /* 0x0000002b29067223 */ /* 0x000fe20000000006 */
[----:B------:R-:W-:Y:S01]  /*9690*/  IADD3 R120, PT, PT, R99, R110, RZ ;  /* 0x0000006e63787210 */ /* 0x000fe20007ffe0ff */
[C---:B------:R-:W-:Y:S01]  /*96a0*/  FFMA R7, R41.reuse, R44, R7 ;  /* 0x0000002c29077223 */ /* 0x040fe20000000007 */
[C---:B------:R-:W-:Y:S01]  /*96b0*/  FFMA R8, R41.reuse, R45, R8 ;  /* 0x0000002d29087223 */ /* 0x040fe20000000008 */
[----:B------:R-:W-:Y:S01]  /*96c0*/  FFMA R9, R41, R46, R9 ;  /* 0x0000002e29097223 */ /* 0x000fe20000000009 */
[----:B------:R-:W-:Y:S01]  /*96d0*/  FMUL R10, R38, R10 ;  /* 0x0000000a260a7220 */ /* 0x000fe20000400000 */
[----:B------:R-:W-:Y:S01]  /*96e0*/  LOP3.LUT R62, R66, 0xffff0000, RZ, 0xc0, !PT ;  /* 0xffff0000423e7812 */ /* 0x000fe200078ec0ff */
[C---:B------:R-:W-:Y:S01]  /*96f0*/  FMUL R11, R38.reuse, R11 ;  /* 0x0000000b260b7220 */ /* 0x040fe20000400000 */
[----:B------:R-:W-:Y:S01]  /*9700*/  F2FP.BF16.F32.PACK_AB R85, R7, R6 ;  /* 0x000000060755723e */ /* 0x000fe200000010ff */
[----:B------:R-:W-:Y:S01]  /*9710*/  FFMA R10, R41, R47, R10 ;  /* 0x0000002f290a7223 */ /* 0x000fe2000000000a */
[----:B------:R-:W-:Y:S01]  /*9720*/  F2FP.BF16.F32.PACK_AB R86, R9, R8 ;  /* 0x000000080956723e */ /* 0x000fe200000010ff */
[----:B------:R-:W-:Y:S01]  /*9730*/  FFMA R11, R41, R48, R11 ;  /* 0x00000030290b7223 */ /* 0x000fe2000000000b */
[C---:B------:R-:W-:Y:S01]  /*9740*/  FMUL R0, R38.reuse, R12 ;  /* 0x0000000c26007220 */ /* 0x040fe20000400000 */
[C---:B------:R-:W-:Y:S01]  /*9750*/  FMUL R2, R38.reuse, R13 ;  /* 0x0000000d26027220 */ /* 0x040fe20000400000 */
[C---:B------:R-:W-:Y:S01]  /*9760*/  FMUL R3, R38.reuse, R14 ;  /* 0x0000000e26037220 */ /* 0x040fe20000400000 */
[----:B------:R-:W-:Y:S01]  /*9770*/  SHF.L.U32 R63, R67, 0x10, RZ ;  /* 0x00000010433f7819 */ /* 0x000fe200000006ff */
[----:B------:R-:W-:Y:S01]  /*9780*/  FFMA R0, R41, R49, R0 ;  /* 0x0000003129007223 */ /* 0x000fe20000000000 */
[----:B------:R-:W-:Y:S01]  /*9790*/  F2FP.BF16.F32.PACK_AB R87, R11, R10 ;  /* 0x0000000a0b57723e */ /* 0x000fe200000010ff */
[----:B------:R-:W-:Y:S01]  /*97a0*/  FFMA R2, R41, R51, R2 ;  /* 0x0000003329027223 */ /* 0x000fe20000000002 */
[C---:B------:R-:W-:Y:S01]  /*97b0*/  FMUL R15, R38.reuse, R15 ;  /* 0x0000000f260f7220 */ /* 0x040fe20000400000 */
[C---:B------:R-:W-:Y:S01]  /*97c0*/  FMUL R12, R38.reuse, R16 ;  /* 0x00000010260c7220 */ /* 0x040fe20000400000 */
[----:B------:R-:W-:Y:S01]  /*97d0*/  FMUL R13, R38, R17 ;  /* 0x00000011260d7220 */ /* 0x000fe20000400000 */
[----:B------:R1:W-:Y:S01]  /*97e0*/  STS.128 [R100+UR4], R84 ;  /* 0x0000005464007988 */ /* 0x0003e20008000c04 */
[----:B------:R-:W-:Y:S01]  /*97f0*/  LOP3.LUT R64, R67, 0xffff0000, RZ, 0xc0, !PT ;  /* 0xffff000043407812 */ /* 0x000fe200078ec0ff */
[C---:B------:R-:W-:Y:S01]  /*9800*/  FFMA R3, R41.reuse, R50, R3 ;  /* 0x0000003229037223 */ /* 0x040fe20000000003 */
[----:B------:R-:W-:Y:S01]  /*9810*/  SHF.L.U32 R65, R72, 0x10, RZ ;  /* 0x0000001048417819 */ /* 0x000fe200000006ff */
[C---:B------:R-:W-:Y:S01]  /*9820*/  FFMA R15, R41.reuse, R52, R15 ;  /* 0x00000034290f7223 */ /* 0x040fe2000000000f */
[----:B------:R-:W-:Y:S01]  /*9830*/  F2FP.BF16.F32.PACK_AB R104, R2, R0 ;  /* 0x000000000268723e */ /* 0x000fe200000010ff */
[C---:B------:R-:W-:Y:S01]  /*9840*/  FFMA R12, R41.reuse, R53, R12 ;  /* 0x00000035290c7223 */ /* 0x040fe2000000000c */
[C---:B------:R-:W-:Y:S01]  /*9850*/  FFMA R13, R41.reuse, R54, R13 ;  /* 0x00000036290d7223 */ /* 0x040fe2000000000d */
[C---:B------:R-:W-:Y:S01]  /*9860*/  FMUL R14, R38.reuse, R18 ;  /* 0x00000012260e7220 */ /* 0x040fe20000400000 */
[C---:B------:R-:W-:Y:S01]  /*9870*/  FMUL R19, R38.reuse, R19 ;  /* 0x0000001326137220 */ /* 0x040fe20000400000 */
[C---:B------:R-:W-:Y:S01]  /*9880*/  FMUL R16, R38.reuse, R20 ;  /* 0x0000001426107220 */ /* 0x040fe20000400000 */
[C---:B------:R-:W-:Y:S01]  /*9890*/  FMUL R17, R38.reuse, R21 ;  /* 0x0000001526117220 */ /* 0x040fe20000400000 */
[C---:B------:R-:W-:Y:S01]  /*98a0*/  FFMA R14, R41.reuse, R55, R14 ;  /* 0x00000037290e7223 */ /* 0x040fe2000000000e */
        /* <DEDUP_REMOVED lines=9> */
[----:B------:R-:W-:Y:S01]  /*9940*/  FFMA R23, R41, R60, R23 ;  /* 0x0000003c29177223 */ /* 0x000fe20000000017 */
[C---:B------:R-:W-:Y:S01]  /*9950*/  FMUL R27, R38.reuse, R27 ;  /* 0x0000001b261b7220 */ /* 0x040fe20000400000 */
[----:B------:R-:W-:Y:S01]  /*9960*/  F2FP.BF16.F32.PACK_AB R105, R15, R3 ;  /* 0x000000030f69723e */ /* 0x000fe200000010ff */
[----:B------:R-:W-:Y:S01]  /*9970*/  FFMA R20, R41, R61, R20 ;  /* 0x0000003d29147223 */ /* 0x000fe20000000014 */
[----:B------:R-:W-:Y:S01]  /*9980*/  F2FP.BF16.F32.PACK_AB R106, R13, R12 ;  /* 0x0000000c0d6a723e */ /* 0x000fe200000010ff */
[----:B------:R-:W-:Y:S01]  /*9990*/  FMUL R24, R38, R28 ;  /* 0x0000001c26187220 */ /* 0x000fe20000400000 */
[----:B------:R-:W-:Y:S01]  /*99a0*/  F2FP.BF16.F32.PACK_AB R107, R19, R14 ;  /* 0x0000000e136b723e */ /* 0x000fe200000010ff */
[----:B------:R-:W-:Y:S01]  /*99b0*/  FFMA R21, R41, R62, R21 ;  /* 0x0000003e29157223 */ /* 0x000fe20000000015 */
[----:B------:R-:W-:Y:S01]  /*99c0*/  LOP3.LUT R66, R72, 0xffff0000, RZ, 0xc0, !PT ;  /* 0xffff000048427812 */ /* 0x000fe200078ec0ff */
[C---:B------:R-:W-:Y:S01]  /*99d0*/  FMUL R25, R38.reuse, R29 ;  /* 0x0000001d26197220 */ /* 0x040fe20000400000 */
[----:B------:R-:W-:Y:S01]  /*99e0*/  SHF.L.U32 R67, R73, 0x10, RZ ;  /* 0x0000001049437819 */ /* 0x000fe200000006ff */
[----:B------:R1:W-:Y:S01]  /*99f0*/  STS.128 [R110+0x10], R104 ;  /* 0x000010686e007388 */ /* 0x0003e20000000c00 */
[----:B------:R-:W-:Y:S01]  /*9a00*/  FFMA R22, R41, R63, R22 ;  /* 0x0000003f29167223 */ /* 0x000fe20000000016 */
[----:B------:R-:W-:Y:S01]  /*9a10*/  LOP3.LUT R68, R73, 0xffff0000, RZ, 0xc0, !PT ;  /* 0xffff000049447812 */ /* 0x000fe200078ec0ff */
[----:B------:R-:W-:Y:S01]  /*9a20*/  FMUL R26, R38, R30 ;  /* 0x0000001e261a7220 */ /* 0x000fe20000400000 */
[C---:B------:R-:W-:Y:S01]  /*9a30*/  FFMA R27, R41.reuse, R64, R27 ;  /* 0x00000040291b7223 */ /* 0x040fe2000000001b */
[----:B------:R-:W-:Y:S01]  /*9a40*/  SHF.L.U32 R69, R74, 0x10, RZ ;  /* 0x000000104a457819 */ /* 0x000fe200000006ff */
[----:B------:R-:W-:Y:S01]  /*9a50*/  FMUL R31, R38, R31 ;  /* 0x0000001f261f7220 */ /* 0x000fe20000400000 */
[C---:B------:R-:W-:Y:S01]  /*9a60*/  FFMA R24, R41.reuse, R65, R24 ;  /* 0x0000004129187223 */ /* 0x040fe20000000018 */
[----:B------:R-:W-:Y:S01]  /*9a70*/  LOP3.LUT R70, R74, 0xffff0000, RZ, 0xc0, !PT ;  /* 0xffff00004a467812 */ /* 0x000fe200078ec0ff */
[C---:B------:R-:W-:Y:S01]  /*9a80*/  FMUL R28, R38.reuse, R32 ;  /* 0x00000020261c7220 */ /* 0x040fe20000400000 */
[----:B------:R-:W-:Y:S01]  /*9a90*/  FFMA R25, R41, R66, R25 ;  /* 0x0000004229197223 */ /* 0x000fe20000000019 */
[----:B------:R-:W-:Y:S01]  /*9aa0*/  SHF.L.U32 R71, R75, 0x10, RZ ;  /* 0x000000104b477819 */ /* 0x000fe200000006ff */
[C---:B------:R-:W-:Y:S01]  /*9ab0*/  FMUL R29, R38.reuse, R33 ;  /* 0x00000021261d7220 */ /* 0x040fe20000400000 */
[----:B------:R-:W-:Y:S01]  /*9ac0*/  FFMA R26, R41, R67, R26 ;  /* 0x00000043291a7223 */ /* 0x000fe2000000001a */
[----:B------:R-:W-:Y:S01]  /*9ad0*/  LOP3.LUT R72, R75, 0xffff0000, RZ, 0xc0, !PT ;  /* 0xffff00004b487812 */ /* 0x000fe200078ec0ff */
        /* <DEDUP_REMOVED lines=8> */
[----:B------:R-:W-:Y:S01]  /*9b60*/  FFMA R30, R41, R71, R30 ;  /* 0x00000047291e7223 */ /* 0x000fe2000000001e */
[----:B------:R-:W-:Y:S01]  /*9b70*/  F2FP.BF16.F32.PACK_AB R115, R27, R22 ;  /* 0x000000161b73723e */ /* 0x000fe200000010ff */
[----:B------:R-:W-:Y:S01]  /*9b80*/  FFMA R35, R41, R72, R35 ;  /* 0x0000004829237223 */ /* 0x000fe20000000023 */
[----:B------:R-:W-:Y:S02]  /*9b90*/  F2FP.BF16.F32.PACK_AB R116, R25, R24 ;  /* 0x000000181974723e */ /* 0x000fe400000010ff */
[----:B------:R-:W-:Y:S01]  /*9ba0*/  F2FP.BF16.F32.PACK_AB R117, R31, R26 ;  /* 0x0000001a1f75723e */ /* 0x000fe200000010ff */
[----:B------:R1:W-:Y:S01]  /*9bb0*/  STS.128 [R111+0x20], R112 ;  /* 0x000020706f007388 */ /* 0x0003e20000000c00 */
        /* <DEDUP_REMOVED lines=8> */
[----:B--2---:R-:W2:Y:S02]  /*9c40*/  FENCE.VIEW.ASYNC.S ;  /* 0x00000000000073c6 */ /* 0x004ea40000000000 */
[----:B--2---:R-:W-:Y:S06]  /*9c50*/  BAR.SYNC.DEFER_BLOCKING 0x1, 0x80 ;  /* 0x0042000000007b1d */ /* 0x004fec0000010000 */
[----:B------:R-:W-:Y:S05]  /*9c60*/  @P0 BRA `(.L_x_158) ;  /* 0x0000000000240947 */ /* 0x000fea0003800000 */
[----:B------:R-:W2:Y:S01]  /*9c70*/  LDCU.64 UR10, c[0x0][0x348] ;  /* 0x00006900ff0a77ac */ /* 0x000ea20008000a00 */
[----:B------:R-:W-:Y:S02]  /*9c80*/  UIADD3 UR9, UPT, UPT, UR49, 0x20, URZ ;  /* 0x0000002031097890 */ /* 0x000fe4000fffe0ff */
[----:B------:R-:W-:Y:S02]  /*9c90*/  UIADD3 UR8, UPT, UPT, UR47, 0x400, UR4 ;  /* 0x000004002f087890 */ /* 0x000fe4000fffe004 */
[----:B--2---:R-:W-:Y:S03]  /*9ca0*/  UIADD3 UR6, UP0, UPT, UR10, 0xa80, URZ ;  /* 0x00000a800a067890 */ /* 0x004fe6000ff1e0ff */
[----:B------:R-:W-:Y:S01]  /*9cb0*/  UMOV UR10, UR50 ;  /* 0x00000032000a7c82 */ /* 0x000fe20008000000 */
[----:B------:R-:W-:Y:S03]  /*9cc0*/  UIADD3.X UR7, UPT, UPT, URZ, UR11, URZ, UP0, !UPT ;  /* 0x0000000bff077290 */ /* 0x000fe600087fe4ff */
[----:B------:R-:W-:Y:S06]  /*9cd0*/  UMOV UR11, UR44 ;  /* 0x0000002c000b7c82 */ /* 0x000fec0008000000 */
[----:B------:R2:W-:Y:S02]  /*9ce0*/  UTMASTG.3D [UR8], [UR6] ;  /* 0x00000008060073b5 */ /* 0x0005e40008010000 */
[----:B--2---:R0:W-:Y:S02]  /*9cf0*/  UTMACMDFLUSH ;  /* 0x00000000000079b7 */ /* 0x0041e40000000000 */
.L_x_158:
[----:B------:R-:W-:Y:S05]  /*9d00*/  BSYNC.RECONVERGENT B0 ;  /* 0x0000000000007941 */ /* 0x000fea0003800200 */
.L_x_157:
[----:B------:R-:W-:Y:S01]  /*9d10*/  UIADD3 UR4, UPT, UPT, UR45, 0x1, URZ ;  /* 0x000000012d047890 */ /* 0x000fe2000fffe0ff */
[----:B------:R-:W-:Y:S03]  /*9d20*/  BSSY.RECONVERGENT B0, `(.L_x_159) ;  /* 0x0000008000007945 */ /* 0x000fe60003800200 */
[----:B------:R-:W-:Y:S04]  /*9d30*/  UISETP.NE.AND UP0, UPT, UR4, 0x3, UPT ;  /* 0x000000030400788c */ /* 0x000fe8000bf05270 */
[----:B------:R-:W-:Y:S02]  /*9d40*/  UISETP.EQ.XOR UP1, UPT, UR43, 0x3, !UP0 ;  /* 0x000000032b00788c */ /* 0x000fe4000c722a70 */
[----:B------:R-:W-:Y:S02]  /*9d50*/  USEL UR46, UR4, URZ, UP0 ;  /* 0x000000ff042e7287 */ /* 0x000fe40008000000 */
[----:B------:R-:W-:Y:S04]  /*9d60*/  USEL UR5, URZ, 0x1, !UP1 ;  /* 0x00000001ff057887 */ /* 0x000fe8000c800000 */
[----:B------:R-:W-:Y:S01]  /*9d70*/  ULOP3.LUT UR54, UR54, UR5, URZ, 0x3c, !UPT ;  /* 0x0000000536367292 */ /* 0x000fe2000f8e3cff */
[----:B------:R-:W-:Y:S11]  /*9d80*/  @P0 BRA `(.L_x_160) ;  /* 0x0000000000040947 */ /* 0x000ff60003800000 */
[----:B------:R-:W-:Y:S04]  /*9d90*/  DEPBAR.LE SB0, 0x1 ;  /* 0x000080400000791a */ /* 0x000fe80000000000 */
.L_x_160:
[----:B------:R-:W-:Y:S05]  /*9da0*/  BSYNC.RECONVERGENT B0 ;  /* 0x0000000000007941 */ /* 0x000fea0003800200 */
.L_x_159:
[----:B------:R-:W-:Y:S01]  /*9db0*/  BAR.SYNC.DEFER_BLOCKING 0x1, 0x80 ;  /* 0x0042000000007b1d */ /* 0x000fe20000010000 */
[----:B------:R-:W-:Y:S01]  /*9dc0*/  UISETP.NE.AND UP0, UPT, UR53, -0x2, UPT ;  /* 0xfffffffe3500788c */ /* 0x000fe2000bf05270 */
[----:B------:R-:W-:Y:S08]  /*9dd0*/  IADD3 R0, PT, PT, R36, 0x1, RZ ;  /* 0x0000000124007810 */ /* 0x000ff00007ffe0ff */
[----:B------:R-:W-:Y:S05]  /*9de0*/  BRA.U !UP0, `(.L_x_161) ;  /* 0x0000000108287547 */ /* 0x000fea000b800000 */
[----:B------:R-:W-:Y:S01]  /*9df0*/  ISETP.NE.AND P0, PT, R109, RZ, PT ;  /* 0x000000ff6d00720c */ /* 0x000fe20003f05270 */
[----:B------:R-:W-:Y:S01]  /*9e00*/  IMAD.U32 R3, RZ, RZ, UR52 ;  /* 0x00000034ff037e24 */ /* 0x000fe2000f8e00ff */
[----:B------:R-:W-:Y:S01]  /*9e10*/  UIADD3 UR4, UPT, UPT, UR52, 0x1, URZ ;  /* 0x0000000134047890 */ /* 0x000fe2000fffe0ff */
[----:B------:R-:W-:Y:S03]  /*9e20*/  IMAD.U32 R2, RZ, RZ, UR58 ;  /* 0x0000003aff027e24 */ /* 0x000fe6000f8e00ff */
[----:B------:R-:W-:Y:S04]  /*9e30*/  UISETP.NE.AND UP0, UPT, UR4, 0x3, UPT ;  /* 0x000000030400788c */ /* 0x000fe8000bf05270 */
[----:B------:R-:W-:Y:S03]  /*9e40*/  USEL UR52, UR4, URZ, UP0 ;  /* 0x000000ff04347287 */ /* 0x000fe60008000000 */
[----:B------:R-:W-:Y:S05]  /*9e50*/  @P0 LEA R3, R3, UR47, 0x3 ;  /* 0x0000002f03030c11 */ /* 0x000fea000f8e18ff */
[----:B------:R-:W-:Y:S05]  /*9e60*/  @P0 VIADD R3, R3, 0x228 ;  /* 0x0000022803030836 */ /* 0x000fea0000000000 */
[----:B------:R-:W-:Y:S04]  /*9e70*/  @P0 PRMT R2, R2, 0x654, R3 ;  /* 0x0000065402020816 */ /* 0x000fe80000000003 */
[----:B------:R2:W-:Y:S03]  /*9e80*/  @P0 SYNCS.ARRIVE.TRANS64.RED.A1T0 RZ, [R2+URZ], RZ ;  /* 0x000000ff02ff09a7 */ /* 0x0005e600081004ff */
.L_x_161:
[----:B------:R-:W-:Y:S01]  /*9e90*/  R2UR UR6, R108 ;  /* 0x000000006c0672ca */ /* 0x000fe200000e0000 */
[----:B------:R-:W-:Y:S01]  /*9ea0*/  UIADD3 UR53, UPT, UPT, UR53, 0x2, URZ ;  /* 0x0000000235357890 */ /* 0x000fe2000fffe0ff */
[----:B------:R-:W-:Y:S02]  /*9eb0*/  R2UR UR5, R90 ;  /* 0x000000005a0572ca */ /* 0x000fe400000e0000 */
[----:B------:R-:W-:Y:S02]  /*9ec0*/  R2UR UR4, R91 ;  /* 0x000000005b0472ca */ /* 0x000fe400000e0000 */
[----:B------:R-:W-:Y:S02]  /*9ed0*/  R2UR UR44, R102 ;  /* 0x00000000662c72ca */ /* 0x000fe400000e0000 */
[----:B------:R-:W-:Y:S02]  /*9ee0*/  ISETP.NE.AND P0, PT, R94, 0x2, PT ;  /* 0x000000025e00780c */ /* 0x000fe40003f05270 */
[----:B------:R-:W-:Y:S02]  /*9ef0*/  ISETP.NE.AND P1, PT, R0, 0x2, PT ;  /* 0x000000020000780c */ /* 0x000fe40003f25270 */
[----:B--2---:R-:W-:Y:S01]  /*9f00*/  SEL R2, RZ, 0x1, P0 ;  /* 0x00000001ff027807 */ /* 0x004fe20000000000 */
[----:B------:R-:W-:Y:S01]  /*9f10*/  UISETP.NE.AND UP0, UPT, UR6, URZ, UPT ;  /* 0x000000ff0600728c */ /* 0x000fe2000bf05270 */
[----:B------:R-:W-:Y:S01]  /*9f20*/  SEL R3, RZ, 0x1, P1 ;  /* 0x00000001ff037807 */ /* 0x000fe20000800000 */
[----:B------:R-:W-:Y:S01]  /*9f30*/  UIADD3 UR34, UPT, UPT, UR36, UR5, URZ ;  /* 0x0000000524227290 */ /* 0x000fe2000fffe0ff */
[----:B------:R-:W-:Y:S01]  /*9f40*/  LOP3.LUT R97, R97, R2, RZ, 0x3c, !PT ;  /* 0x0000000261617212 */ /* 0x000fe200078e3cff */
[----:B------:R-:W-:Y:S01]  /*9f50*/  UIADD3 UR25, UPT, UPT, UR37, UR4, URZ ;  /* 0x0000000425197290 */ /* 0x000fe2000fffe0ff */
[----:B------:R-:W-:Y:S02]  /*9f60*/  LOP3.LUT R98, R98, R3, RZ, 0x3c, !PT ;  /* 0x0000000362627212 */ /* 0x000fe400078e3cff */
[----:B------:R-:W-:Y:S02]  /*9f70*/  SEL R94, R94, RZ, P0 ;  /* 0x000000ff5e5e7207 */ /* 0x000fe40000000000 */
[----:B------:R-:W-:Y:S01]  /*9f80*/  SEL R36, R0, RZ, P1 ;  /* 0x000000ff00247207 */ /* 0x000fe20000800000 */
[----:B------:R-:W-:Y:S06]  /*9f90*/  BRA.U UP0, `(.L_x_162) ;  /* 0xffffffd5009c7547 */ /* 0x000fec000b83ffff */
[----:B------:R-:W2:Y:S01]  /*9fa0*/  LDCU.64 UR4, c[0x0][0xc88] ;  /* 0x00019100ff0477ac */ /* 0x000ea20008000a00 */
[----:B------:R-:W3:Y:S01]  /*9fb0*/  LDCU.64 UR6, c[0x0][0xc90] ;  /* 0x00019200ff0677ac */ /* 0x000ee20008000a00 */
[----:B--2---:R-:W-:Y:S02]  /*9fc0*/  ISETP.NE.U32.AND P2, PT, RZ, UR4, PT ;  /* 0x00000004ff007c0c */ /* 0x004fe4000bf45070 */
[----:B---3--:R-:W-:Y:S02]  /*9fd0*/  ISETP.NE.U32.AND P1, PT, RZ, UR6, PT ;  /* 0x00000006ff007c0c */ /* 0x008fe4000bf25070 */
[----:B------:R-:W-:Y:S02]  /*9fe0*/  ISETP.NE.AND.EX P2, PT, RZ, UR5, PT, P2 ;  /* 0x00000005ff007c0c */ /* 0x000fe4000bf45320 */
[----:B------:R-:W-:-:S13]  /*9ff0*/  ISETP.NE.AND.EX P0, PT, RZ, UR7, PT, P1 ;  /* 0x00000007ff007c0c */ /* 0x000fda000bf05310 */
[----:B------:R-:W-:Y:S05]  /*a000*/  @P2 BRA P0, `(.L_x_163) ;  /* 0x00000000003c2947 */ /* 0x000fea0000000000 */
[----:B------:R-:W-:-:S13]  /*a010*/  ISETP.NE.AND.EX P1, PT, RZ, UR7, PT, P1 ;  /* 0x00000007ff007c0c */ /* 0x000fda000bf25310 */
[----:B------:R-:W-:Y:S05]  /*a020*/  @P1 BRA `(.L_x_164) ;  /* 0x00000000000c1947 */ /* 0x000fea0003800000 */
[----:B------:R-:W-:-:S13]  /*a030*/  FSETP.NEU.AND P0, PT, R41, RZ, PT ;  /* 0x000000ff2900720b */ /* 0x000fda0003f0d000 */
[----:B------:R-:W-:Y:S05]  /*a040*/  @!P0 EXIT ;  /* 0x000000000000894d */ /* 0x000fea0003800000 */
[----:B------:R-:W-:Y:S05]  /*a050*/  BRA `(.L_x_163) ;  /* 0x0000000000287947 */ /* 0x000fea0003800000 */
.L_x_164:
[----:B------:R-:W-:Y:S01]  /*a060*/  ISETP.NE.AND P0, PT, R93, RZ, PT ;  /* 0x000000ff5d00720c */ /* 0x000fe20003f05270 */
[----:B------:R-:W-:-:S12]  /*a070*/  BSSY.RECONVERGENT B0, `(.L_x_163) ;  /* 0x0000008000007945 */ /* 0x000fd80003800200 */
[----:B------:R-:W-:Y:S05]  /*a080*/  @P0 BRA `(.L_x_165) ;  /* 0x0000000000100947 */ /* 0x000fea0003800000 */
[----:B------:R-:W-:-:S04]  /*a090*/  ISETP.NE.U32.AND P0, PT, RZ, UR4, PT ;  /* 0x00000004ff007c0c */ /* 0x000fc8000bf05070 */
[----:B------:R-:W-:-:S13]  /*a0a0*/  ISETP.NE.AND.EX P0, PT, RZ, UR5, PT, P0 ;  /* 0x00000005ff007c0c */ /* 0x000fda000bf05300 */
[----:B------:R-:W-:Y:S05]  /*a0b0*/  @!P0 EXIT ;  /* 0x000000000000894d */ /* 0x000fea0003800000 */
[----:B------:R-:W-:Y:S05]  /*a0c0*/  BRA `(.L_x_166) ;  /* 0x0000000000087947 */ /* 0x000fea0003800000 */
.L_x_165:
[----:B------:R-:W-:-:S13]  /*a0d0*/  FSETP.NEU.AND P0, PT, R41, RZ, PT ;  /* 0x000000ff2900720b */ /* 0x000fda0003f0d000 */
[----:B------:R-:W-:Y:S05]  /*a0e0*/  @!P0 EXIT ;  /* 0x000000000000894d */ /* 0x000fea0003800000 */
.L_x_166:
[----:B------:R-:W-:Y:S05]  /*a0f0*/  BSYNC.RECONVERGENT B0 ;  /* 0x0000000000007941 */ /* 0x000fea0003800200 */
.L_x_163:
[----:B------:R-:W-:Y:S01]  /*a100*/  ULEA UR6, UR52, UR47, 0x3 ;  /* 0x0000002f34067291 */ /* 0x000fe2000f8e18ff */
[----:B------:R-:W-:-:S04]  /*a110*/  DEPBAR.LE SB0, 0x0 ;  /* 0x000080000000791a */ /* 0x000fc80000000000 */
[----:B------:R-:W-:-:S04]  /*a120*/  UIADD3 UR6, UPT, UPT, UR6, 0x228, URZ ;  /* 0x0000022806067890 */ /* 0x000fc8000fffe0ff */
[----:B------:R-:W-:-:S09]  /*a130*/  UPRMT UR6, UR58, 0x654, UR6 ;  /* 0x000006543a067896 */ /* 0x000fd20008000006 */
[----:B------:R-:W-:Y:S01]  /*a140*/  SYNCS.ARRIVE.TRANS64.RED.A1T0 RZ, [UR6], RZ ;  /* 0x000000ffffff79a7 */ /* 0x000fe20008100406 */
[----:B------:R-:W-:Y:S05]  /*a150*/  EXIT ;  /* 0x000000000000794d */ /* 0x000fea0003800000 */
.L_x_25:
[----:B--2---:R2:W3:Y:S02]  /*a160*/  SYNCS.PHASECHK.TRANS64.TRYWAIT P0, [R3+URZ+0x2a0], R2 ;  /* 0x0002a002030075a7 */ /* 0x0044e400080011ff */
[----:B---3--:R-:W-:Y:S05]  /*a170*/  @!P0 NANOSLEEP.SYNCS 0x989680 ;  /* 0x009896800000895d */ /* 0x008fea0003900000 */
[----:B------:R-:W3:Y:S02]  /*a180*/  @!P0 SYNCS.PHASECHK.TRANS64 P0, [R3+URZ+0x2a0], R2 ;  /* 0x0002a002030085a7 */ /* 0x000ee400080010ff */
[----:B---3--:R-:W-:Y:S05]  /*a190*/  @!P0 BRA `(.L_x_25) ;  /* 0xfffffffc00f08947 */ /* 0x008fea000383ffff */
[----:B------:R-:W-:Y:S05]  /*a1a0*/  BRA `(.L_x_167) ;  /* 0xffffff7c00f07947 */ /* 0x000fea000383ffff */
.L_x_28:
[----:B-1----:R-:W-:-:S07]  /*a1b0*/  MOV R0, UR5 ;  /* 0x0000000500007c02 */ /* 0x002fce0008000f00 */
.L_x_168:
[----:B-1----:R1:W2:Y:S02]  /*a1c0*/  SYNCS.PHASECHK.TRANS64.TRYWAIT P0, [R0+URZ+0x108], R3 ;  /* 0x00010803000075a7 */ /* 0x0022a400080011ff */
[----:B--2---:R-:W-:Y:S05]  /*a1d0*/  @!P0 NANOSLEEP.SYNCS 0x989680 ;  /* 0x009896800000895d */ /* 0x004fea0003900000 */
[----:B------:R-:W2:Y:S02]  /*a1e0*/  @!P0 SYNCS.PHASECHK.TRANS64 P0, [R0+URZ+0x108], R3 ;  /* 0x00010803000085a7 */ /* 0x000ea400080010ff */
[----:B--2---:R-:W-:Y:S05]  /*a1f0*/  @!P0 BRA `(.L_x_168) ;  /* 0xfffffffc00f08947 */ /* 0x004fea000383ffff */
[----:B------:R-:W-:Y:S05]  /*a200*/  BRA `(.L_x_27) ;  /* 0xffffff8000607947 */ /* 0x000fea000383ffff */
.L_x_37:
[----:B-1----:R-:W-:-:S07]  /*a210*/  MOV R0, UR7 ;  /* 0x0000000700007c02 */ /* 0x002fce0008000f00 */
.L_x_169:
[----:B-1----:R1:W2:Y:S02]  /*a220*/  SYNCS.PHASECHK.TRANS64.TRYWAIT P0, [R0+URZ+0x108], R3 ;  /* 0x00010803000075a7 */ /* 0x0022a400080011ff */
[----:B--2---:R-:W-:Y:S05]  /*a230*/  @!P0 NANOSLEEP.SYNCS 0x989680 ;  /* 0x009896800000895d */ /* 0x004fea0003900000 */
[----:B------:R-:W2:Y:S02]  /*a240*/  @!P0 SYNCS.PHASECHK.TRANS64 P0, [R0+URZ+0x108], R3 ;  /* 0x00010803000085a7 */ /* 0x000ea400080010ff */
[----:B--2---:R-:W-:Y:S05]  /*a250*/  @!P0 BRA `(.L_x_169) ;  /* 0xfffffffc00f08947 */ /* 0x004fea000383ffff */
[----:B------:R-:W-:Y:S05]  /*a260*/  BRA `(.L_x_36) ;  /* 0xffffff8400807947 */ /* 0x000fea000383ffff */
.L_x_44:
[----:B-1----:R1:W4:Y:S02]  /*a270*/  SYNCS.PHASECHK.TRANS64.TRYWAIT P0, [R3+URZ+0x250], R0 ;  /* 0x00025000030075a7 */ /* 0x00232400080011ff */
[----:B----4-:R-:W-:Y:S05]  /*a280*/  @!P0 NANOSLEEP.SYNCS 0x989680 ;  /* 0x009896800000895d */ /* 0x010fea0003900000 */
[----:B------:R-:W4:Y:S02]  /*a290*/  @!P0 SYNCS.PHASECHK.TRANS64 P0, [R3+URZ+0x250], R0 ;  /* 0x00025000030085a7 */ /* 0x000f2400080010ff */
[----:B----4-:R-:W-:Y:S05]  /*a2a0*/  @!P0 BRA `(.L_x_44) ;  /* 0xfffffffc00f08947 */ /* 0x010fea000383ffff */
[----:B------:R-:W-:Y:S05]  /*a2b0*/  BRA `(.L_x_170) ;  /* 0xffffff8800847947 */ /* 0x000fea000383ffff */
.L_x_48:
[----:B-1----:R-:W-:-:S07]  /*a2c0*/  MOV R0, UR4 ;  /* 0x0000000400007c02 */ /* 0x002fce0008000f00 */
.L_x_171:
[----:B-1----:R1:W2:Y:S02]  /*a2d0*/  SYNCS.PHASECHK.TRANS64.TRYWAIT P0, [R0+URZ], R3 ;  /* 0x00000003000075a7 */ /* 0x0022a400080011ff */
[----:B--2---:R-:W-:Y:S05]  /*a2e0*/  @!P0 NANOSLEEP.SYNCS 0x989680 ;  /* 0x009896800000895d */ /* 0x004fea0003900000 */
[----:B------:R-:W2:Y:S02]  /*a2f0*/  @!P0 SYNCS.PHASECHK.TRANS64 P0, [R0+URZ], R3 ;  /* 0x00000003000085a7 */ /* 0x000ea400080010ff */
[----:B--2---:R-:W-:Y:S05]  /*a300*/  @!P0 BRA `(.L_x_171) ;  /* 0xfffffffc00f08947 */ /* 0x004fea000383ffff */
[----:B------:R-:W-:Y:S05]  /*a310*/  BRA `(.L_x_172) ;  /* 0xffffff9000307947 */ /* 0x000fea000383ffff */
.L_x_49:
[----:B------:R-:W-:-:S07]  /*a320*/  MOV R0, UR5 ;  /* 0x0000000500007c02 */ /* 0x000fce0008000f00 */
.L_x_173:
[----:B-1----:R1:W2:Y:S02]  /*a330*/  SYNCS.PHASECHK.TRANS64.TRYWAIT P0, [R0+URZ], R3 ;  /* 0x00000003000075a7 */ /* 0x0022a400080011ff */
[----:B--2---:R-:W-:Y:S05]  /*a340*/  @!P0 NANOSLEEP.SYNCS 0x989680 ;  /* 0x009896800000895d */ /* 0x004fea0003900000 */
[----:B------:R-:W2:Y:S02]  /*a350*/  @!P0 SYNCS.PHASECHK.TRANS64 P0, [R0+URZ], R3 ;  /* 0x00000003000085a7 */ /* 0x000ea400080010ff */
[----:B--2---:R-:W-:Y:S05]  /*a360*/  @!P0 BRA `(.L_x_173) ;  /* 0xfffffffc00f08947 */ /* 0x004fea000383ffff */
[----:B------:R-:W-:Y:S05]  /*a370*/  BRA `(.L_x_174) ;  /* 0xffffff90003c7947 */ /* 0x000fea000383ffff */
.L_x_50:
[----:B------:R-:W-:-:S07]  /*a380*/  MOV R0, UR5 ;  /* 0x0000000500007c02 */ /* 0x000fce0008000f00 */
.L_x_175:
[----:B-1----:R1:W2:Y:S02]  /*a390*/  SYNCS.PHASECHK.TRANS64.TRYWAIT P0, [R0+URZ], R3 ;  /* 0x00000003000075a7 */ /* 0x0022a400080011ff */
[----:B--2---:R-:W-:Y:S05]  /*a3a0*/  @!P0 NANOSLEEP.SYNCS 0x989680 ;  /* 0x009896800000895d */ /* 0x004fea0003900000 */
[----:B------:R-:W2:Y:S02]  /*a3b0*/  @!P0 SYNCS.PHASECHK.TRANS64 P0, [R0+URZ], R3 ;  /* 0x00000003000085a7 */ /* 0x000ea400080010ff */
[----:B--2---:R-:W-:Y:S05]  /*a3c0*/  @!P0 BRA `(.L_x_175) ;  /* 0xfffffffc00f08947 */ /* 0x004fea000383ffff */
[----:B------:R-:W-:Y:S05]  /*a3d0*/  BRA `(.L_x_176) ;  /* 0xffffff9000487947 */ /* 0x000fea000383ffff */
.L_x_51:
[----:B------:R-:W-:-:S07]  /*a3e0*/  MOV R0, UR5 ;  /* 0x0000000500007c02 */ /* 0x000fce0008000f00 */
.L_x_177:
[----:B-1----:R1:W2:Y:S02]  /*a3f0*/  SYNCS.PHASECHK.TRANS64.TRYWAIT P0, [R0+URZ], R3 ;  /* 0x00000003000075a7 */ /* 0x0022a400080011ff */
[----:B--2---:R-:W-:Y:S05]  /*a400*/  @!P0 NANOSLEEP.SYNCS 0x989680 ;  /* 0x009896800000895d */ /* 0x004fea0003900000 */
[----:B------:R-:W2:Y:S02]  /*a410*/  @!P0 SYNCS.PHASECHK.TRANS64 P0, [R0+URZ], R3 ;  /* 0x00000003000085a7 */ /* 0x000ea400080010ff */
[----:B--2---:R-:W-:Y:S05]  /*a420*/  @!P0 BRA `(.L_x_177) ;  /* 0xfffffffc00f08947 */ /* 0x004fea000383ffff */
[----:B------:R-:W-:Y:S05]  /*a430*/  BRA `(.L_x_178) ;  /* 0xffffff9000547947 */ /* 0x000fea000383ffff */
.L_x_52:
[----:B------:R-:W-:-:S07]  /*a440*/  MOV R0, UR5 ;  /* 0x0000000500007c02 */ /* 0x000fce0008000f00 */
.L_x_179:
[----:B-1----:R1:W2:Y:S02]  /*a450*/  SYNCS.PHASECHK.TRANS64.TRYWAIT P0, [R0+URZ], R3 ;  /* 0x00000003000075a7 */ /* 0x0022a400080011ff */
[----:B--2---:R-:W-:Y:S05]  /*a460*/  @!P0 NANOSLEEP.SYNCS 0x989680 ;  /* 0x009896800000895d */ /* 0x004fea0003900000 */
[----:B------:R-:W2:Y:S02]  /*a470*/  @!P0 SYNCS.PHASECHK.TRANS64 P0, [R0+URZ], R3 ;  /* 0x00000003000085a7 */ /* 0x000ea400080010ff */
[----:B--2---:R-:W-:Y:S05]  /*a480*/  @!P0 BRA `(.L_x_179) ;  /* 0xfffffffc00f08947 */ /* 0x004fea000383ffff */
[----:B------:R-:W-:Y:S05]  /*a490*/  BRA `(.L_x_180) ;  /* 0xffffff9000607947 */ /* 0x000fea000383ffff */
.L_x_53:
[----:B------:R-:W-:-:S07]  /*a4a0*/  MOV R0, UR5 ;  /* 0x0000000500007c02 */ /* 0x000fce0008000f00 */
.L_x_181:
[----:B-1----:R1:W2:Y:S02]  /*a4b0*/  SYNCS.PHASECHK.TRANS64.TRYWAIT P0, [R0+URZ], R3 ;  /* 0x00000003000075a7 */ /* 0x0022a400080011ff */
[----:B--2---:R-:W-:Y:S05]  /*a4c0*/  @!P0 NANOSLEEP.SYNCS 0x989680 ;  /* 0x009896800000895d */ /* 0x004fea0003900000 */
[----:B------:R-:W2:Y:S02]  /*a4d0*/  @!P0 SYNCS.PHASECHK.TRANS64 P0, [R0+URZ], R3 ;  /* 0x00000003000085a7 */ /* 0x000ea400080010ff */
[----:B--2---:R-:W-:Y:S05]  /*a4e0*/  @!P0 BRA `(.L_x_181) ;  /* 0xfffffffc00f08947 */ /* 0x004fea000383ffff */
[----:B------:R-:W-:Y:S05]  /*a4f0*/  BRA `(.L_x_182) ;  /* 0xffffff90006c7947 */ /* 0x000fea000383ffff */
.L_x_54:
[----:B------:R-:W-:-:S07]  /*a500*/  MOV R0, UR5 ;  /* 0x0000000500007c02 */ /* 0x000fce0008000f00 */
.L_x_183:
[----:B-1----:R1:W2:Y:S02]  /*a510*/  SYNCS.PHASECHK.TRANS64.TRYWAIT P0, [R0+URZ], R3 ;  /* 0x00000003000075a7 */ /* 0x0022a400080011ff */
[----:B--2---:R-:W-:Y:S05]  /*a520*/  @!P0 NANOSLEEP.SYNCS 0x989680 ;  /* 0x009896800000895d */ /* 0x004fea0003900000 */
[----:B------:R-:W2:Y:S02]  /*a530*/  @!P0 SYNCS.PHASECHK.TRANS64 P0, [R0+URZ], R3 ;  /* 0x00000003000085a7 */ /* 0x000ea400080010ff */
[----:B--2---:R-:W-:Y:S05]  /*a540*/  @!P0 BRA `(.L_x_183) ;  /* 0xfffffffc00f08947 */ /* 0x004fea000383ffff */
[----:B------:R-:W-:Y:S05]  /*a550*/  BRA `(.L_x_184) ;  /* 0xffffff9000787947 */ /* 0x000fea000383ffff */
.L_x_55:
[----:B------:R-:W-:-:S07]  /*a560*/  MOV R0, UR5 ;  /* 0x0000000500007c02 */ /* 0x000fce0008000f00 */
.L_x_185:
[----:B-1----:R1:W2:Y:S02]  /*a570*/  SYNCS.PHASECHK.TRANS64.TRYWAIT P0, [R0+URZ], R3 ;  /* 0x00000003000075a7 */ /* 0x0022a400080011ff */
[----:B--2---:R-:W-:Y:S05]  /*a580*/  @!P0 NANOSLEEP.SYNCS 0x989680 ;  /* 0x009896800000895d */ /* 0x004fea0003900000 */
[----:B------:R-:W2:Y:S02]  /*a590*/  @!P0 SYNCS.PHASECHK.TRANS64 P0, [R0+URZ], R3 ;  /* 0x00000003000085a7 */ /* 0x000ea400080010ff */
[----:B--2---:R-:W-:Y:S05]  /*a5a0*/  @!P0 BRA `(.L_x_185) ;  /* 0xfffffffc00f08947 */ /* 0x004fea000383ffff */
[----:B------:R-:W-:Y:S05]  /*a5b0*/  BRA `(.L_x_186) ;  /* 0xffffff9000847947 */ /* 0x000fea000383ffff */
.L_x_56:
[----:B------:R-:W-:-:S07]  /*a5c0*/  MOV R0, UR5 ;  /* 0x0000000500007c02 */ /* 0x000fce0008000f00 */
.L_x_187:
[----:B-1----:R1:W2:Y:S02]  /*a5d0*/  SYNCS.PHASECHK.TRANS64.TRYWAIT P0, [R0+URZ], R3 ;  /* 0x00000003000075a7 */ /* 0x0022a400080011ff */
[----:B--2---:R-:W-:Y:S05]  /*a5e0*/  @!P0 NANOSLEEP.SYNCS 0x989680 ;  /* 0x009896800000895d */ /* 0x004fea0003900000 */
[----:B------:R-:W2:Y:S02]  /*a5f0*/  @!P0 SYNCS.PHASECHK.TRANS64 P0, [R0+URZ], R3 ;  /* 0x00000003000085a7 */ /* 0x000ea400080010ff */
[----:B--2---:R-:W-:Y:S05]  /*a600*/  @!P0 BRA `(.L_x_187) ;  /* 0xfffffffc00f08947 */ /* 0x004fea000383ffff */
[----:B------:R-:W-:Y:S05]  /*a610*/  BRA `(.L_x_188) ;  /* 0xffffff9000907947 */ /* 0x000fea000383ffff */
.L_x_57:
[----:B------:R-:W-:-:S07]  /*a620*/  MOV R0, UR5 ;  /* 0x0000000500007c02 */ /* 0x000fce0008000f00 */
.L_x_189:
[----:B-1----:R1:W2:Y:S02]  /*a630*/  SYNCS.PHASECHK.TRANS64.TRYWAIT P0, [R0+URZ], R3 ;  /* 0x00000003000075a7 */ /* 0x0022a400080011ff */
[----:B--2---:R-:W-:Y:S05]  /*a640*/  @!P0 NANOSLEEP.SYNCS 0x989680 ;  /* 0x009896800000895d */ /* 0x004fea0003900000 */
[----:B------:R-:W2:Y:S02]  /*a650*/  @!P0 SYNCS.PHASECHK.TRANS64 P0, [R0+URZ], R3 ;  /* 0x00000003000085a7 */ /* 0x000ea400080010ff */
[----:B--2---:R-:W-:Y:S05]  /*a660*/  @!P0 BRA `(.L_x_189) ;  /* 0xfffffffc00f08947 */ /* 0x004fea000383ffff */
[----:B------:R-:W-:Y:S05]  /*a670*/  BRA `(.L_x_190) ;  /* 0xffffff90009c7947 */ /* 0x000fea000383ffff */
.L_x_58:
[----:B------:R-:W-:-:S07]  /*a680*/  MOV R0, UR5 ;  /* 0x0000000500007c02 */ /* 0x000fce0008000f00 */
.L_x_191:
[----:B-1----:R1:W2:Y:S02]  /*a690*/  SYNCS.PHASECHK.TRANS64.TRYWAIT P0, [R0+URZ], R3 ;  /* 0x00000003000075a7 */ /* 0x0022a400080011ff */
[----:B--2---:R-:W-:Y:S05]  /*a6a0*/  @!P0 NANOSLEEP.SYNCS 0x989680 ;  /* 0x009896800000895d */ /* 0x004fea0003900000 */
[----:B------:R-:W2:Y:S02]  /*a6b0*/  @!P0 SYNCS.PHASECHK.TRANS64 P0, [R0+URZ], R3 ;  /* 0x00000003000085a7 */ /* 0x000ea400080010ff */
[----:B--2---:R-:W-:Y:S05]  /*a6c0*/  @!P0 BRA `(.L_x_191) ;  /* 0xfffffffc00f08947 */ /* 0x004fea000383ffff */
[----:B------:R-:W-:Y:S05]  /*a6d0*/  BRA `(.L_x_192) ;  /* 0xffffff9000a87947 */ /* 0x000fea000383ffff */
.L_x_59:
[----:B------:R-:W-:-:S07]  /*a6e0*/  MOV R0, UR5 ;  /* 0x0000000500007c02 */ /* 0x000fce0008000f00 */
.L_x_193:
[----:B-1----:R1:W2:Y:S02]  /*a6f0*/  SYNCS.PHASECHK.TRANS64.TRYWAIT P0, [R0+URZ], R3 ;  /* 0x00000003000075a7 */ /* 0x0022a400080011ff */
[----:B--2---:R-:W-:Y:S05]  /*a700*/  @!P0 NANOSLEEP.SYNCS 0x989680 ;  /* 0x009896800000895d */ /* 0x004fea0003900000 */
[----:B------:R-:W2:Y:S02]  /*a710*/  @!P0 SYNCS.PHASECHK.TRANS64 P0, [R0+URZ], R3 ;  /* 0x00000003000085a7 */ /* 0x000ea400080010ff */
[----:B--2---:R-:W-:Y:S05]  /*a720*/  @!P0 BRA `(.L_x_193) ;  /* 0xfffffffc00f08947 */ /* 0x004fea000383ffff */
[----:B------:R-:W-:Y:S05]  /*a730*/  BRA `(.L_x_194) ;  /* 0xffffff9000b47947 */ /* 0x000fea000383ffff */
.L_x_60:
[----:B------:R-:W-:-:S07]  /*a740*/  MOV R0, UR5 ;  /* 0x0000000500007c02 */ /* 0x000fce0008000f00 */
.L_x_195:
[----:B-1----:R1:W2:Y:S02]  /*a750*/  SYNCS.PHASECHK.TRANS64.TRYWAIT P0, [R0+URZ], R3 ;  /* 0x00000003000075a7 */ /* 0x0022a400080011ff */
[----:B--2---:R-:W-:Y:S05]  /*a760*/  @!P0 NANOSLEEP.SYNCS 0x989680 ;  /* 0x009896800000895d */ /* 0x004fea0003900000 */
[----:B------:R-:W2:Y:S02]  /*a770*/  @!P0 SYNCS.PHASECHK.TRANS64 P0, [R0+URZ], R3 ;  /* 0x00000003000085a7 */ /* 0x000ea400080010ff */
[----:B--2---:R-:W-:Y:S05]  /*a780*/  @!P0 BRA `(.L_x_195) ;  /* 0xfffffffc00f08947 */ /* 0x004fea000383ffff */
[----:B------:R-:W-:Y:S05]  /*a790*/  BRA `(.L_x_196) ;  /* 0xffffff9000c07947 */ /* 0x000fea000383ffff */
.L_x_61:
[----:B------:R-:W-:-:S07]  /*a7a0*/  MOV R0, UR5 ;  /* 0x0000000500007c02 */ /* 0x000fce0008000f00 */
.L_x_197:
[----:B-1----:R1:W2:Y:S02]  /*a7b0*/  SYNCS.PHASECHK.TRANS64.TRYWAIT P0, [R0+URZ], R3 ;  /* 0x00000003000075a7 */ /* 0x0022a400080011ff */
[----:B--2---:R-:W-:Y:S05]  /*a7c0*/  @!P0 NANOSLEEP.SYNCS 0x989680 ;  /* 0x009896800000895d */ /* 0x004fea0003900000 */
[----:B------:R-:W2:Y:S02]  /*a7d0*/  @!P0 SYNCS.PHASECHK.TRANS64 P0, [R0+URZ], R3 ;  /* 0x00000003000085a7 */ /* 0x000ea400080010ff */
[----:B--2---:R-:W-:Y:S05]  /*a7e0*/  @!P0 BRA `(.L_x_197) ;  /* 0xfffffffc00f08947 */ /* 0x004fea000383ffff */
[----:B------:R-:W-:Y:S05]  /*a7f0*/  BRA `(.L_x_198) ;  /* 0xffffff9000cc7947 */ /* 0x000fea000383ffff */
.L_x_62:
[----:B------:R-:W-:-:S07]  /*a800*/  MOV R0, UR5 ;  /* 0x0000000500007c02 */ /* 0x000fce0008000f00 */
.L_x_199:
[----:B-1----:R1:W2:Y:S02]  /*a810*/  SYNCS.PHASECHK.TRANS64.TRYWAIT P0, [R0+URZ], R3 ;  /* 0x00000003000075a7 */ /* 0x0022a400080011ff */
[----:B--2---:R-:W-:Y:S05]  /*a820*/  @!P0 NANOSLEEP.SYNCS 0x989680 ;  /* 0x009896800000895d */ /* 0x004fea0003900000 */
[----:B------:R-:W2:Y:S02]  /*a830*/  @!P0 SYNCS.PHASECHK.TRANS64 P0, [R0+URZ], R3 ;  /* 0x00000003000085a7 */ /* 0x000ea400080010ff */
[----:B--2---:R-:W-:Y:S05]  /*a840*/  @!P0 BRA `(.L_x_199) ;  /* 0xfffffffc00f08947 */ /* 0x004fea000383ffff */
[----:B------:R-:W-:Y:S05]  /*a850*/  BRA `(.L_x_200) ;  /* 0xffffff9000d87947 */ /* 0x000fea000383ffff */
.L_x_63:
[----:B------:R-:W-:-:S07]  /*a860*/  MOV R0, UR5 ;  /* 0x0000000500007c02 */ /* 0x000fce0008000f00 */
.L_x_201:
[----:B-1----:R1:W2:Y:S02]  /*a870*/  SYNCS.PHASECHK.TRANS64.TRYWAIT P0, [R0+URZ], R3 ;  /* 0x00000003000075a7 */ /* 0x0022a400080011ff */
[----:B--2---:R-:W-:Y:S05]  /*a880*/  @!P0 NANOSLEEP.SYNCS 0x989680 ;  /* 0x009896800000895d */ /* 0x004fea0003900000 */
[----:B------:R-:W2:Y:S02]  /*a890*/  @!P0 SYNCS.PHASECHK.TRANS64 P0, [R0+URZ], R3 ;  /* 0x00000003000085a7 */ /* 0x000ea400080010ff */
[----:B--2---:R-:W-:Y:S05]  /*a8a0*/  @!P0 BRA `(.L_x_201) ;  /* 0xfffffffc00f08947 */ /* 0x004fea000383ffff */
[----:B------:R-:W-:Y:S05]  /*a8b0*/  BRA `(.L_x_202) ;  /* 0xffffff9000e47947 */ /* 0x000fea000383ffff */
.L_x_64:
[----:B------:R-:W-:-:S07]  /*a8c0*/  MOV R0, UR5 ;  /* 0x0000000500007c02 */ /* 0x000fce0008000f00 */
.L_x_203:
[----:B-1----:R1:W2:Y:S02]  /*a8d0*/  SYNCS.PHASECHK.TRANS64.TRYWAIT P0, [R0+URZ], R3 ;  /* 0x00000003000075a7 */ /* 0x0022a400080011ff */
[----:B--2---:R-:W-:Y:S05]  /*a8e0*/  @!P0 NANOSLEEP.SYNCS 0x989680 ;  /* 0x009896800000895d */ /* 0x004fea0003900000 */
[----:B------:R-:W2:Y:S02]  /*a8f0*/  @!P0 SYNCS.PHASECHK.TRANS64 P0, [R0+URZ], R3 ;  /* 0x00000003000085a7 */ /* 0x000ea400080010ff */
[----:B--2---:R-:W-:Y:S05]  /*a900*/  @!P0 BRA `(.L_x_203) ;  /* 0xfffffffc00f08947 */ /* 0x004fea000383ffff */
[----:B------:R-:W-:Y:S05]  /*a910*/  BRA `(.L_x_204) ;  /* 0xffffff9000f07947 */ /* 0x000fea000383ffff */
.L_x_65:
[----:B------:R-:W-:-:S07]  /*a920*/  MOV R0, UR5 ;  /* 0x0000000500007c02 */ /* 0x000fce0008000f00 */
.L_x_205:
[----:B-1----:R1:W2:Y:S02]  /*a930*/  SYNCS.PHASECHK.TRANS64.TRYWAIT P0, [R0+URZ], R3 ;  /* 0x00000003000075a7 */ /* 0x0022a400080011ff */
[----:B--2---:R-:W-:Y:S05]  /*a940*/  @!P0 NANOSLEEP.SYNCS 0x989680 ;  /* 0x009896800000895d */ /* 0x004fea0003900000 */
[----:B------:R-:W2:Y:S02]  /*a950*/  @!P0 SYNCS.PHASECHK.TRANS64 P0, [R0+URZ], R3 ;  /* 0x00000003000085a7 */ /* 0x000ea400080010ff */
[----:B--2---:R-:W-:Y:S05]  /*a960*/  @!P0 BRA `(.L_x_205) ;  /* 0xfffffffc00f08947 */ /* 0x004fea000383ffff */
[----:B------:R-:W-:Y:S05]  /*a970*/  BRA `(.L_x_206) ;  /* 0xffffff9000fc7947 */ /* 0x000fea000383ffff */
.L_x_66:
[----:B------:R-:W-:-:S07]  /*a980*/  MOV R0, UR5 ;  /* 0x0000000500007c02 */ /* 0x000fce0008000f00 */
.L_x_207:
[----:B-1----:R1:W2:Y:S02]  /*a990*/  SYNCS.PHASECHK.TRANS64.TRYWAIT P0, [R0+URZ], R3 ;  /* 0x00000003000075a7 */ /* 0x0022a400080011ff */
[----:B--2---:R-:W-:Y:S05]  /*a9a0*/  @!P0 NANOSLEEP.SYNCS 0x989680 ;  /* 0x009896800000895d */ /* 0x004fea0003900000 */
[----:B------:R-:W2:Y:S02]  /*a9b0*/  @!P0 SYNCS.PHASECHK.TRANS64 P0, [R0+URZ], R3 ;  /* 0x00000003000085a7 */ /* 0x000ea400080010ff */
[----:B--2---:R-:W-:Y:S05]  /*a9c0*/  @!P0 BRA `(.L_x_207) ;  /* 0xfffffffc00f08947 */ /* 0x004fea000383ffff */
[----:B------:R-:W-:Y:S05]  /*a9d0*/  BRA `(.L_x_208) ;  /* 0xffffff9400087947 */ /* 0x000fea000383ffff */
.L_x_67:
[----:B------:R-:W-:-:S07]  /*a9e0*/  MOV R0, UR5 ;  /* 0x0000000500007c02 */ /* 0x000fce0008000f00 */
.L_x_209:
[----:B-1----:R1:W2:Y:S02]  /*a9f0*/  SYNCS.PHASECHK.TRANS64.TRYWAIT P0, [R0+URZ], R3 ;  /* 0x00000003000075a7 */ /* 0x0022a400080011ff */
[----:B--2---:R-:W-:Y:S05]  /*aa00*/  @!P0 NANOSLEEP.SYNCS 0x989680 ;  /* 0x009896800000895d */ /* 0x004fea0003900000 */
[----:B------:R-:W2:Y:S02]  /*aa10*/  @!P0 SYNCS.PHASECHK.TRANS64 P0, [R0+URZ], R3 ;  /* 0x00000003000085a7 */ /* 0x000ea400080010ff */
[----:B--2---:R-:W-:Y:S05]  /*aa20*/  @!P0 BRA `(.L_x_209) ;  /* 0xfffffffc00f08947 */ /* 0x004fea000383ffff */
[----:B------:R-:W-:Y:S05]  /*aa30*/  BRA `(.L_x_210) ;  /* 0xffffff9400147947 */ /* 0x000fea000383ffff */
.L_x_68:
[----:B------:R-:W-:-:S07]  /*aa40*/  MOV R0, UR5 ;  /* 0x0000000500007c02 */ /* 0x000fce0008000f00 */
.L_x_211:
[----:B-1----:R1:W2:Y:S02]  /*aa50*/  SYNCS.PHASECHK.TRANS64.TRYWAIT P0, [R0+URZ], R3 ;  /* 0x00000003000075a7 */ /* 0x0022a400080011ff */
[----:B--2---:R-:W-:Y:S05]  /*aa60*/  @!P0 NANOSLEEP.SYNCS 0x989680 ;  /* 0x009896800000895d */ /* 0x004fea0003900000 */
[----:B------:R-:W2:Y:S02]  /*aa70*/  @!P0 SYNCS.PHASECHK.TRANS64 P0, [R0+URZ], R3 ;  /* 0x00000003000085a7 */ /* 0x000ea400080010ff */
[----:B--2---:R-:W-:Y:S05]  /*aa80*/  @!P0 BRA `(.L_x_211) ;  /* 0xfffffffc00f08947 */ /* 0x004fea000383ffff */
[----:B------:R-:W-:Y:S05]  /*aa90*/  BRA `(.L_x_212) ;  /* 0xffffff9400207947 */ /* 0x000fea000383ffff */
.L_x_69:
[----:B------:R-:W-:-:S07]  /*aaa0*/  MOV R0, UR5 ;  /* 0x0000000500007c02 */ /* 0x000fce0008000f00 */
.L_x_213:
[----:B-1----:R1:W2:Y:S02]  /*aab0*/  SYNCS.PHASECHK.TRANS64.TRYWAIT P0, [R0+URZ], R3 ;  /* 0x00000003000075a7 */ /* 0x0022a400080011ff */
[----:B--2---:R-:W-:Y:S05]  /*aac0*/  @!P0 NANOSLEEP.SYNCS 0x989680 ;  /* 0x009896800000895d */ /* 0x004fea0003900000 */
[----:B------:R-:W2:Y:S02]  /*aad0*/  @!P0 SYNCS.PHASECHK.TRANS64 P0, [R0+URZ], R3 ;  /* 0x00000003000085a7 */ /* 0x000ea400080010ff */
[----:B--2---:R-:W-:Y:S05]  /*aae0*/  @!P0 BRA `(.L_x_213) ;  /* 0xfffffffc00f08947 */ /* 0x004fea000383ffff */
[----:B------:R-:W-:Y:S05]  /*aaf0*/  BRA `(.L_x_214) ;  /* 0xffffff94002c7947 */ /* 0x000fea000383ffff */
.L_x_70:
[----:B------:R-:W-:-:S07]  /*ab00*/  MOV R0, UR5 ;  /* 0x0000000500007c02 */ /* 0x000fce0008000f00 */
.L_x_215:
[----:B-1----:R1:W2:Y:S02]  /*ab10*/  SYNCS.PHASECHK.TRANS64.TRYWAIT P0, [R0+URZ], R3 ;  /* 0x00000003000075a7 */ /* 0x0022a400080011ff */
[----:B--2---:R-:W-:Y:S05]  /*ab20*/  @!P0 NANOSLEEP.SYNCS 0x989680 ;  /* 0x009896800000895d */ /* 0x004fea0003900000 */
[----:B------:R-:W2:Y:S02]  /*ab30*/  @!P0 SYNCS.PHASECHK.TRANS64 P0, [R0+URZ], R3 ;  /* 0x00000003000085a7 */ /* 0x000ea400080010ff */
[----:B--2---:R-:W-:Y:S05]  /*ab40*/  @!P0 BRA `(.L_x_215) ;  /* 0xfffffffc00f08947 */ /* 0x004fea000383ffff */
[----:B------:R-:W-:Y:S05]  /*ab50*/  BRA `(.L_x_216) ;  /* 0xffffff9400387947 */ /* 0x000fea000383ffff */
.L_x_71:
[----:B------:R-:W-:-:S07]  /*ab60*/  MOV R0, UR5 ;  /* 0x0000000500007c02 */ /* 0x000fce0008000f00 */
.L_x_217:
[----:B-1----:R1:W2:Y:S02]  /*ab70*/  SYNCS.PHASECHK.TRANS64.TRYWAIT P0, [R0+URZ], R3 ;  /* 0x00000003000075a7 */ /* 0x0022a400080011ff */
[----:B--2---:R-:W-:Y:S05]  /*ab80*/  @!P0 NANOSLEEP.SYNCS 0x989680 ;  /* 0x009896800000895d */ /* 0x004fea0003900000 */
[----:B------:R-:W2:Y:S02]  /*ab90*/  @!P0 SYNCS.PHASECHK.TRANS64 P0, [R0+URZ], R3 ;  /* 0x00000003000085a7 */ /* 0x000ea400080010ff */
[----:B--2---:R-:W-:Y:S05]  /*aba0*/  @!P0 BRA `(.L_x_217) ;  /* 0xfffffffc00f08947 */ /* 0x004fea000383ffff */
[----:B------:R-:W-:Y:S05]  /*abb0*/  BRA `(.L_x_218) ;  /* 0xffffff9400447947 */ /* 0x000fea000383ffff */
.L_x_72:
[----:B------:R-:W-:-:S07]  /*abc0*/  MOV R0, UR5 ;  /* 0x0000000500007c02 */ /* 0x000fce0008000f00 */
.L_x_219:
[----:B-1----:R1:W2:Y:S02]  /*abd0*/  SYNCS.PHASECHK.TRANS64.TRYWAIT P0, [R0+URZ], R3 ;  /* 0x00000003000075a7 */ /* 0x0022a400080011ff */
[----:B--2---:R-:W-:Y:S05]  /*abe0*/  @!P0 NANOSLEEP.SYNCS 0x989680 ;  /* 0x009896800000895d */ /* 0x004fea0003900000 */
[----:B------:R-:W2:Y:S02]  /*abf0*/  @!P0 SYNCS.PHASECHK.TRANS64 P0, [R0+URZ], R3 ;  /* 0x00000003000085a7 */ /* 0x000ea400080010ff */
[----:B--2---:R-:W-:Y:S05]  /*ac00*/  @!P0 BRA `(.L_x_219) ;  /* 0xfffffffc00f08947 */ /* 0x004fea000383ffff */
[----:B------:R-:W-:Y:S05]  /*ac10*/  BRA `(.L_x_220) ;  /* 0xffffff9400507947 */ /* 0x000fea000383ffff */
.L_x_73:
[----:B------:R-:W-:-:S07]  /*ac20*/  MOV R0, UR5 ;  /* 0x0000000500007c02 */ /* 0x000fce0008000f00 */
.L_x_221:
[----:B-1----:R1:W2:Y:S02]  /*ac30*/  SYNCS.PHASECHK.TRANS64.TRYWAIT P0, [R0+URZ], R3 ;  /* 0x00000003000075a7 */ /* 0x0022a400080011ff */
[----:B--2---:R-:W-:Y:S05]  /*ac40*/  @!P0 NANOSLEEP.SYNCS 0x989680 ;  /* 0x009896800000895d */ /* 0x004fea0003900000 */
[----:B------:R-:W2:Y:S02]  /*ac50*/  @!P0 SYNCS.PHASECHK.TRANS64 P0, [R0+URZ], R3 ;  /* 0x00000003000085a7 */ /* 0x000ea400080010ff */
[----:B--2---:R-:W-:Y:S05]  /*ac60*/  @!P0 BRA `(.L_x_221) ;  /* 0xfffffffc00f08947 */ /* 0x004fea000383ffff */
[----:B------:R-:W-:Y:S05]  /*ac70*/  BRA `(.L_x_222) ;  /* 0xffffff94005c7947 */ /* 0x000fea000383ffff */
.L_x_74:
[----:B------:R-:W-:-:S07]  /*ac80*/  MOV R0, UR5 ;  /* 0x0000000500007c02 */ /* 0x000fce0008000f00 */
.L_x_223:
[----:B-1----:R1:W2:Y:S02]  /*ac90*/  SYNCS.PHASECHK.TRANS64.TRYWAIT P0, [R0+URZ], R3 ;  /* 0x00000003000075a7 */ /* 0x0022a400080011ff */
[----:B--2---:R-:W-:Y:S05]  /*aca0*/  @!P0 NANOSLEEP.SYNCS 0x989680 ;  /* 0x009896800000895d */ /* 0x004fea0003900000 */
[----:B------:R-:W2:Y:S02]  /*acb0*/  @!P0 SYNCS.PHASECHK.TRANS64 P0, [R0+URZ], R3 ;  /* 0x00000003000085a7 */ /* 0x000ea400080010ff */
[----:B--2---:R-:W-:Y:S05]  /*acc0*/  @!P0 BRA `(.L_x_223) ;  /* 0xfffffffc00f08947 */ /* 0x004fea000383ffff */
[----:B------:R-:W-:Y:S05]  /*acd0*/  BRA `(.L_x_224) ;  /* 0xffffff9400687947 */ /* 0x000fea000383ffff */
.L_x_75:
[----:B------:R-:W-:-:S07]  /*ace0*/  MOV R0, UR5 ;  /* 0x0000000500007c02 */ /* 0x000fce0008000f00 */
.L_x_225:
[----:B-1----:R1:W2:Y:S02]  /*acf0*/  SYNCS.PHASECHK.TRANS64.TRYWAIT P0, [R0+URZ], R3 ;  /* 0x00000003000075a7 */ /* 0x0022a400080011ff */
[----:B--2---:R-:W-:Y:S05]  /*ad00*/  @!P0 NANOSLEEP.SYNCS 0x989680 ;  /* 0x009896800000895d */ /* 0x004fea0003900000 */
[----:B------:R-:W2:Y:S02]  /*ad10*/  @!P0 SYNCS.PHASECHK.TRANS64 P0, [R0+URZ], R3 ;  /* 0x00000003000085a7 */ /* 0x000ea400080010ff */
[----:B--2---:R-:W-:Y:S05]  /*ad20*/  @!P0 BRA `(.L_x_225) ;  /* 0xfffffffc00f08947 */ /* 0x004fea000383ffff */
[----:B------:R-:W-:Y:S05]  /*ad30*/  BRA `(.L_x_226) ;  /* 0xffffff9400747947 */ /* 0x000fea000383ffff */
.L_x_76:
[----:B------:R-:W-:-:S07]  /*ad40*/  MOV R0, UR5 ;  /* 0x0000000500007c02 */ /* 0x000fce0008000f00 */
.L_x_227:
[----:B-1----:R1:W2:Y:S02]  /*ad50*/  SYNCS.PHASECHK.TRANS64.TRYWAIT P0, [R0+URZ], R3 ;  /* 0x00000003000075a7 */ /* 0x0022a400080011ff */
[----:B--2---:R-:W-:Y:S05]  /*ad60*/  @!P0 NANOSLEEP.SYNCS 0x989680 ;  /* 0x009896800000895d */ /* 0x004fea0003900000 */
[----:B------:R-:W2:Y:S02]  /*ad70*/  @!P0 SYNCS.PHASECHK.TRANS64 P0, [R0+URZ], R3 ;  /* 0x00000003000085a7 */ /* 0x000ea400080010ff */
[----:B--2---:R-:W-:Y:S05]  /*ad80*/  @!P0 BRA `(.L_x_227) ;  /* 0xfffffffc00f08947 */ /* 0x004fea000383ffff */
[----:B------:R-:W-:Y:S05]  /*ad90*/  BRA `(.L_x_228) ;  /* 0xffffff9400807947 */ /* 0x000fea000383ffff */
.L_x_77:
[----:B------:R-:W-:-:S07]  /*ada0*/  MOV R0, UR5 ;  /* 0x0000000500007c02 */ /* 0x000fce0008000f00 */
.L_x_229:
[----:B-1----:R1:W2:Y:S02]  /*adb0*/  SYNCS.PHASECHK.TRANS64.TRYWAIT P0, [R0+URZ], R3 ;  /* 0x00000003000075a7 */ /* 0x0022a400080011ff */
[----:B--2---:R-:W-:Y:S05]  /*adc0*/  @!P0 NANOSLEEP.SYNCS 0x989680 ;  /* 0x009896800000895d */ /* 0x004fea0003900000 */
[----:B------:R-:W2:Y:S02]  /*add0*/  @!P0 SYNCS.PHASECHK.TRANS64 P0, [R0+URZ], R3 ;  /* 0x00000003000085a7 */ /* 0x000ea400080010ff */
[----:B--2---:R-:W-:Y:S05]  /*ade0*/  @!P0 BRA `(.L_x_229) ;  /* 0xfffffffc00f08947 */ /* 0x004fea000383ffff */
[----:B------:R-:W-:Y:S05]  /*adf0*/  BRA `(.L_x_230) ;  /* 0xffffff94008c7947 */ /* 0x000fea000383ffff */
.L_x_78:
[----:B------:R-:W-:-:S07]  /*ae00*/  MOV R0, UR5 ;  /* 0x0000000500007c02 */ /* 0x000fce0008000f00 */
.L_x_231:
[----:B-1----:R1:W2:Y:S02]  /*ae10*/  SYNCS.PHASECHK.TRANS64.TRYWAIT P0, [R0+URZ], R3 ;  /* 0x00000003000075a7 */ /* 0x0022a400080011ff */
[----:B--2---:R-:W-:Y:S05]  /*ae20*/  @!P0 NANOSLEEP.SYNCS 0x989680 ;  /* 0x009896800000895d */ /* 0x004fea0003900000 */
[----:B------:R-:W2:Y:S02]  /*ae30*/  @!P0 SYNCS.PHASECHK.TRANS64 P0, [R0+URZ], R3 ;  /* 0x00000003000085a7 */ /* 0x000ea400080010ff */
[----:B--2---:R-:W-:Y:S05]  /*ae40*/  @!P0 BRA `(.L_x_231) ;  /* 0xfffffffc00f08947 */ /* 0x004fea000383ffff */
[----:B------:R-:W-:Y:S05]  /*ae50*/  BRA `(.L_x_232) ;  /* 0xffffff9400987947 */ /* 0x000fea000383ffff */
.L_x_79:
[----:B------:R-:W-:-:S07]  /*ae60*/  MOV R0, UR5 ;  /* 0x0000000500007c02 */ /* 0x000fce0008000f00 */
.L_x_233:
[----:B-1----:R1:W2:Y:S02]  /*ae70*/  SYNCS.PHASECHK.TRANS64.TRYWAIT P0, [R0+URZ], R3 ;  /* 0x00000003000075a7 */ /* 0x0022a400080011ff */
[----:B--2---:R-:W-:Y:S05]  /*ae80*/  @!P0 NANOSLEEP.SYNCS 0x989680 ;  /* 0x009896800000895d */ /* 0x004fea0003900000 */
[----:B------:R-:W2:Y:S02]  /*ae90*/  @!P0 SYNCS.PHASECHK.TRANS64 P0, [R0+URZ], R3 ;  /* 0x00000003000085a7 */ /* 0x000ea400080010ff */
[----:B--2---:R-:W-:Y:S05]  /*aea0*/  @!P0 BRA `(.L_x_233) ;  /* 0xfffffffc00f08947 */ /* 0x004fea000383ffff */
[----:B------:R-:W-:Y:S05]  /*aeb0*/  BRA `(.L_x_234) ;  /* 0xffffff9400a47947 */ /* 0x000fea000383ffff */
.L_x_82:
[----:B-1----:R1:W2:Y:S02]  /*aec0*/  SYNCS.PHASECHK.TRANS64.TRYWAIT P0, [R2+URZ+0x290], R5 ;  /* 0x00029005020075a7 */ /* 0x0022a400080011ff */
[----:B--2---:R-:W-:Y:S05]  /*aed0*/  @!P0 NANOSLEEP.SYNCS 0x989680 ;  /* 0x009896800000895d */ /* 0x004fea0003900000 */
[----:B------:R-:W2:Y:S02]  /*aee0*/  @!P0 SYNCS.PHASECHK.TRANS64 P0, [R2+URZ+0x290], R5 ;  /* 0x00029005020085a7 */ /* 0x000ea400080010ff */
[----:B--2---:R-:W-:Y:S05]  /*aef0*/  @!P0 BRA `(.L_x_82) ;  /* 0xfffffffc00f08947 */ /* 0x004fea000383ffff */
[----:B------:R-:W-:Y:S05]  /*af00*/  BRA `(.L_x_235) ;  /* 0xffffff9800007947 */ /* 0x000fea000383ffff */
.L_x_83:
[----:B------:R-:W-:-:S07]  /*af10*/  MOV R2, UR4 ;  /* 0x0000000400027c02 */ /* 0x000fce0008000f00 */
.L_x_236:
[----:B-1----:R1:W2:Y:S02]  /*af20*/  SYNCS.PHASECHK.TRANS64.TRYWAIT P0, [R2+URZ+0x260], R5 ;  /* 0x00026005020075a7 */ /* 0x0022a400080011ff */
[----:B--2---:R-:W-:Y:S05]  /*af30*/  @!P0 NANOSLEEP.SYNCS 0x989680 ;  /* 0x009896800000895d */ /* 0x004fea0003900000 */
[----:B------:R-:W2:Y:S02]  /*af40*/  @!P0 SYNCS.PHASECHK.TRANS64 P0, [R2+URZ+0x260], R5 ;  /* 0x00026005020085a7 */ /* 0x000ea400080010ff */
[----:B--2---:R-:W-:Y:S05]  /*af50*/  @!P0 BRA `(.L_x_236) ;  /* 0xfffffffc00f08947 */ /* 0x004fea000383ffff */
[----:B------:R-:W-:Y:S05]  /*af60*/  BRA `(.L_x_237) ;  /* 0xffffff9800107947 */ /* 0x000fea000383ffff */
.L_x_84:
[----:B-1----:R1:W2:Y:S02]  /*af70*/  SYNCS.PHASECHK.TRANS64.TRYWAIT P1, [R2+URZ+0x250], R5 ;  /* 0x00025005020075a7 */ /* 0x0022a400080211ff */
[----:B--2---:R-:W-:Y:S05]  /*af80*/  @!P1 NANOSLEEP.SYNCS 0x989680 ;  /* 0x009896800000995d */ /* 0x004fea0003900000 */
[----:B------:R-:W2:Y:S02]  /*af90*/  @!P1 SYNCS.PHASECHK.TRANS64 P1, [R2+URZ+0x250], R5 ;  /* 0x00025005020095a7 */ /* 0x000ea400080210ff */
[----:B--2---:R-:W-:Y:S05]  /*afa0*/  @!P1 BRA `(.L_x_84) ;  /* 0xfffffffc00f09947 */ /* 0x004fea000383ffff */
[----:B------:R-:W-:Y:S05]  /*afb0*/  BRA `(.L_x_238) ;  /* 0xffffff9800407947 */ /* 0x000fea000383ffff */
.L_x_87:
[----:B------:R-:W-:-:S07]  /*afc0*/  MOV R0, UR4 ;  /* 0x0000000400007c02 */ /* 0x000fce0008000f00 */
.L_x_239:
[----:B-1----:R1:W2:Y:S02]  /*afd0*/  SYNCS.PHASECHK.TRANS64.TRYWAIT P0, [R0+URZ+0x260], R3 ;  /* 0x00026003000075a7 */ /* 0x0022a400080011ff */
[----:B--2---:R-:W-:Y:S05]  /*afe0*/  @!P0 NANOSLEEP.SYNCS 0x989680 ;  /* 0x009896800000895d */ /* 0x004fea0003900000 */
[----:B------:R-:W2:Y:S02]  /*aff0*/  @!P0 SYNCS.PHASECHK.TRANS64 P0, [R0+URZ+0x260], R3 ;  /* 0x00026003000085a7 */ /* 0x000ea400080010ff */
[----:B--2---:R-:W-:Y:S05]  /*b000*/  @!P0 BRA `(.L_x_239) ;  /* 0xfffffffc00f08947 */ /* 0x004fea000383ffff */
[----:B------:R-:W-:Y:S05]  /*b010*/  BRA `(.L_x_86) ;  /* 0xffffff9800947947 */ /* 0x000fea000383ffff */
.L_x_96:
[----:B-1----:R-:W-:-:S04]  /*b020*/  MOV R0, UR5 ;  /* 0x0000000500007c02 */ /* 0x002fc80008000f00 */
[----:B------:R1:W2:Y:S03]  /*b030*/  SYNCS.PHASECHK.TRANS64.TRYWAIT P0, [R0+URZ+0x8], R7 ;  /* 0x00000807000075a7 */ /* 0x0002a600080011ff */
[----:B--2---:R-:W-:Y:S05]  /*b040*/  @!P0 NANOSLEEP.SYNCS 0x989680 ;  /* 0x009896800000895d */ /* 0x004fea0003900000 */
[----:B------:R-:W2:Y:S02]  /*b050*/  @!P0 SYNCS.PHASECHK.TRANS64 P0, [R0+URZ+0x8], R7 ;  /* 0x00000807000085a7 */ /* 0x000ea400080010ff */
[----:B--2---:R-:W-:Y:S05]  /*b060*/  @!P0 BRA `(.L_x_96) ;  /* 0xfffffffc00ec8947 */ /* 0x004fea000383ffff */
[----:B------:R-:W-:Y:S05]  /*b070*/  BRA `(.L_x_95) ;  /* 0xffffff9c00487947 */ /* 0x000fea000383ffff */
.L_x_98:
[----:B------:R-:W-:Y:S01]  /*b080*/  BSSY B0, `(.L_x_240) ;  /* 0x0000006000007945 */ /* 0x000fe20003800000 */
[----:B------:R-:W-:-:S07]  /*b090*/  MOV R15, 0xffffffff ;  /* 0xffffffff000f7802 */ /* 0x000fce0000000f00 */
[----:B-1---5:R-:W-:Y:S05]  /*b0a0*/  WARPSYNC.COLLECTIVE R15, `(.L_x_241) ;  /* 0x000000000f0c7348 */ /* 0x022fea0003c00000 */
[----:B------:R-:W-:Y:S02]  /*b0b0*/  ELECT P6, UR79, PT ;  /* 0x00000000004f782f */ /* 0x000fe400038c0000 */
[----:B------:R-:W-:Y:S01]  /*b0c0*/  MOV R14, UR79 ;  /* 0x0000004f000e7c02 */ /* 0x000fe20008000f00 */
[----:B-1---5:R-:W-:Y:S10]  /*b0d0*/  ENDCOLLECTIVE ;  /* 0x000000000000791b */ /* 0x022ff40003800000 */
.L_x_241:
[----:B------:R-:W-:Y:S05]  /*b0e0*/  BSYNC B0 ;  /* 0x0000000000007941 */ /* 0x000fea0003800000 */
.L_x_240:
[----:B------:R-:W-:Y:S01]  /*b0f0*/  PLOP3.LUT P0, PT, P6, PT, PT, 0x80, 0x8 ;  /* 0x000000000008781c */ /* 0x000fe2000370f070 */
[----:B------:R-:W-:-:S12]  /*b100*/  BRA `(.L_x_242) ;  /* 0xffffff9c00747947 */ /* 0x000fd8000383ffff */
.L_x_100:
[----:B-1----:R-:W-:-:S04]  /*b110*/  MOV R0, UR5 ;  /* 0x0000000500007c02 */ /* 0x002fc80008000f00 */
[----:B------:R1:W2:Y:S03]  /*b120*/  SYNCS.PHASECHK.TRANS64.TRYWAIT P0, [R0+URZ+0x8], R5 ;  /* 0x00000805000075a7 */ /* 0x0002a600080011ff */
[----:B--2---:R-:W-:Y:S05]  /*b130*/  @!P0 NANOSLEEP.SYNCS 0x989680 ;  /* 0x009896800000895d */ /* 0x004fea0003900000 */
[----:B------:R-:W2:Y:S02]  /*b140*/  @!P0 SYNCS.PHASECHK.TRANS64 P0, [R0+URZ+0x8], R5 ;  /* 0x00000805000085a7 */ /* 0x000ea400080010ff */
[----:B--2---:R-:W-:Y:S05]  /*b150*/  @!P0 BRA `(.L_x_100) ;  /* 0xfffffffc00ec8947 */ /* 0x004fea000383ffff */
[----:B------:R-:W-:Y:S05]  /*b160*/  BRA `(.L_x_99) ;  /* 0xffffff9c00787947 */ /* 0x000fea000383ffff */
.L_x_101:
[----:B-1----:R1:W2:Y:S02]  /*b170*/  SYNCS.PHASECHK.TRANS64.TRYWAIT P0, [R2+URZ+0x250], R5 ;  /* 0x00025005020075a7 */ /* 0x0022a400080011ff */
[----:B--2---:R-:W-:Y:S05]  /*b180*/  @!P0 NANOSLEEP.SYNCS 0x989680 ;  /* 0x009896800000895d */ /* 0x004fea0003900000 */
[----:B------:R-:W2:Y:S02]  /*b190*/  @!P0 SYNCS.PHASECHK.TRANS64 P0, [R2+URZ+0x250], R5 ;  /* 0x00025005020085a7 */ /* 0x000ea400080010ff */
[----:B--2---:R-:W-:Y:S05]  /*b1a0*/  @!P0 BRA `(.L_x_101) ;  /* 0xfffffffc00f08947 */ /* 0x004fea000383ffff */
[----:B------:R-:W-:Y:S05]  /*b1b0*/  BRA `(.L_x_243) ;  /* 0xffffffa000887947 */ /* 0x000fea000383ffff */
.L_x_105:
[----:B------:R-:W-:-:S07]  /*b1c0*/  MOV R0, UR32 ;  /* 0x0000002000007c02 */ /* 0x000fce0008000f00 */
.L_x_244:
[----:B-1----:R1:W2:Y:S02]  /*b1d0*/  SYNCS.PHASECHK.TRANS64.TRYWAIT P0, [R0+URZ+0x280], R5 ;  /* 0x00028005000075a7 */ /* 0x0022a400080011ff */
[----:B--2---:R-:W-:Y:S05]  /*b1e0*/  @!P0 NANOSLEEP.SYNCS 0x989680 ;  /* 0x009896800000895d */ /* 0x004fea0003900000 */
[----:B------:R-:W2:Y:S02]  /*b1f0*/  @!P0 SYNCS.PHASECHK.TRANS64 P0, [R0+URZ+0x280], R5 ;  /* 0x00028005000085a7 */ /* 0x000ea400080010ff */
[----:B--2---:R-:W-:Y:S05]  /*b200*/  @!P0 BRA `(.L_x_244) ;  /* 0xfffffffc00f08947 */ /* 0x004fea000383ffff */
[----:B------:R-:W-:Y:S05]  /*b210*/  BRA `(.L_x_245) ;  /* 0xffffffa8001c7947 */ /* 0x000fea000383ffff */
.L_x_108:
[----:B------:R-:W-:Y:S07]  /*b220*/  MOV R0, UR7 ;  /* 0x0000000700007c02 */ /* 0x000fee0008000f00 */
.L_x_246:
[----:B-1----:R1:W2:Y:S02]  /*b230*/  SYNCS.PHASECHK.TRANS64.TRYWAIT P0, [R0+URZ], R5 ;  /* 0x00000005000075a7 */ /* 0x0022a400080011ff */
[----:B--2---:R-:W-:Y:S05]  /*b240*/  @!P0 NANOSLEEP.SYNCS 0x989680 ;  /* 0x009896800000895d */ /* 0x004fea0003900000 */
[----:B------:R-:W2:Y:S02]  /*b250*/  @!P0 SYNCS.PHASECHK.TRANS64 P0, [R0+URZ], R5 ;  /* 0x00000005000085a7 */ /* 0x000ea400080010ff */
[----:B--2---:R-:W-:Y:S05]  /*b260*/  @!P0 BRA `(.L_x_246) ;  /* 0xfffffffc00f08947 */ /* 0x004fea000383ffff */
[----:B------:R-:W-:Y:S05]  /*b270*/  BRA `(.L_x_107) ;  /* 0xffffffa800487947 */ /* 0x000fea000383ffff */
.L_x_112:
[----:B-1----:R-:W-:-:S07]  /*b280*/  MOV R0, UR4 ;  /* 0x0000000400007c02 */ /* 0x002fce0008000f00 */
.L_x_247:
[----:B-1----:R1:W2:Y:S02]  /*b290*/  SYNCS.PHASECHK.TRANS64.TRYWAIT P0, [R0+URZ], R3 ;  /* 0x00000003000075a7 */ /* 0x0022a400080011ff */
[----:B--2---:R-:W-:Y:S05]  /*b2a0*/  @!P0 NANOSLEEP.SYNCS 0x989680 ;  /* 0x009896800000895d */ /* 0x004fea0003900000 */
[----:B------:R-:W2:Y:S02]  /*b2b0*/  @!P0 SYNCS.PHASECHK.TRANS64 P0, [R0+URZ], R3 ;  /* 0x00000003000085a7 */ /* 0x000ea400080010ff */
[----:B--2---:R-:W-:Y:S05]  /*b2c0*/  @!P0 BRA `(.L_x_247) ;  /* 0xfffffffc00f08947 */ /* 0x004fea000383ffff */
[----:B------:R-:W-:Y:S05]  /*b2d0*/  BRA `(.L_x_248) ;  /* 0xffffffac00247947 */ /* 0x000fea000383ffff */
.L_x_115:
[----:B------:R-:W-:-:S07]  /*b2e0*/  MOV R0, UR18 ;  /* 0x0000001200007c02 */ /* 0x000fce0008000f00 */
.L_x_249:
[----:B-1----:R1:W2:Y:S02]  /*b2f0*/  SYNCS.PHASECHK.TRANS64.TRYWAIT P1, [R0+URZ+0x2b0], R3 ;  /* 0x0002b003000075a7 */ /* 0x0022a400080211ff */
[----:B--2---:R-:W-:Y:S05]  /*b300*/  @!P1 NANOSLEEP.SYNCS 0x989680 ;  /* 0x009896800000995d */ /* 0x004fea0003900000 */
[----:B------:R-:W2:Y:S02]  /*b310*/  @!P1 SYNCS.PHASECHK.TRANS64 P1, [R0+URZ+0x2b0], R3 ;  /* 0x0002b003000095a7 */ /* 0x000ea400080210ff */
[----:B--2---:R-:W-:Y:S05]  /*b320*/  @!P1 BRA `(.L_x_249) ;  /* 0xfffffffc00f09947 */ /* 0x004fea000383ffff */
[----:B------:R-:W-:Y:S05]  /*b330*/  BRA `(.L_x_250) ;  /* 0xffffffac00707947 */ /* 0x000fea000383ffff */
.L_x_120:
[----:B---3--:R3:W1:Y:S02]  /*b340*/  SYNCS.PHASECHK.TRANS64.TRYWAIT P0, [R12+URZ+0x250], R9 ;  /* 0x000250090c0075a7 */ /* 0x00866400080011ff */
[----:B-1----:R-:W-:Y:S05]  /*b350*/  @!P0 NANOSLEEP.SYNCS 0x989680 ;  /* 0x009896800000895d */ /* 0x002fea0003900000 */
[----:B------:R-:W1:Y:S02]  /*b360*/  @!P0 SYNCS.PHASECHK.TRANS64 P0, [R12+URZ+0x250], R9 ;  /* 0x000250090c0085a7 */ /* 0x000e6400080010ff */
[----:B-1----:R-:W-:Y:S05]  /*b370*/  @!P0 BRA `(.L_x_120) ;  /* 0xfffffffc00f08947 */ /* 0x002fea000383ffff */
[----:B------:R-:W-:Y:S05]  /*b380*/  BRA `(.L_x_251) ;  /* 0xffffffb000887947 */ /* 0x000fea000383ffff */
.L_x_123:
[----:B------:R-:W-:Y:S07]  /*b390*/  MOV R0, UR24 ;  /* 0x0000001800007c02 */ /* 0x000fee0008000f00 */
.L_x_252:
[----:B-1----:R1:W2:Y:S02]  /*b3a0*/  SYNCS.PHASECHK.TRANS64.TRYWAIT P2, [R0+URZ+0x248], R9 ;  /* 0x00024809000075a7 */ /* 0x0022a400080411ff */
[----:B--2---:R-:W-:Y:S05]  /*b3b0*/  @!P2 NANOSLEEP.SYNCS 0x989680 ;  /* 0x009896800000a95d */ /* 0x004fea0003900000 */
[----:B------:R-:W2:Y:S02]  /*b3c0*/  @!P2 SYNCS.PHASECHK.TRANS64 P2, [R0+URZ+0x248], R9 ;  /* 0x000248090000a5a7 */ /* 0x000ea400080410ff */
[----:B--2---:R-:W-:Y:S05]  /*b3d0*/  @!P2 BRA `(.L_x_252) ;  /* 0xfffffffc00f0a947 */ /* 0x004fea000383ffff */
[----:B------:R-:W-:Y:S05]  /*b3e0*/  BRA `(.L_x_122) ;  /* 0xffffffb400ec7947 */ /* 0x000fea000383ffff */
.L_x_126:
[----:B------:R-:W-:Y:S07]  /*b3f0*/  MOV R0, UR4 ;  /* 0x0000000400007c02 */ /* 0x000fee0008000f00 */
.L_x_253:
[----:B-1----:R1:W2:Y:S02]  /*b400*/  SYNCS.PHASECHK.TRANS64.TRYWAIT P0, [R0+URZ+0x228], R9 ;  /* 0x00022809000075a7 */ /* 0x0022a400080011ff */
[----:B--2---:R-:W-:Y:S05]  /*b410*/  @!P0 NANOSLEEP.SYNCS 0x989680 ;  /* 0x009896800000895d */ /* 0x004fea0003900000 */
[----:B------:R-:W2:Y:S02]  /*b420*/  @!P0 SYNCS.PHASECHK.TRANS64 P0, [R0+URZ+0x228], R9 ;  /* 0x00022809000085a7 */ /* 0x000ea400080010ff */
[----:B--2---:R-:W-:Y:S05]  /*b430*/  @!P0 BRA `(.L_x_253) ;  /* 0xfffffffc00f08947 */ /* 0x004fea000383ffff */
[----:B------:R-:W-:Y:S05]  /*b440*/  BRA `(.L_x_254) ;  /* 0xffffffb8004c7947 */ /* 0x000fea000383ffff */
.L_x_127:
[----:B------:R-:W-:Y:S07]  /*b450*/  MOV R9, UR5 ;  /* 0x0000000500097c02 */ /* 0x000fee0008000f00 */
.L_x_255:
[----:B-1----:R1:W2:Y:S02]  /*b460*/  SYNCS.PHASECHK.TRANS64.TRYWAIT P0, [R9+URZ+0x228], R0 ;  /* 0x00022800090075a7 */ /* 0x0022a400080011ff */
[----:B--2---:R-:W-:Y:S05]  /*b470*/  @!P0 NANOSLEEP.SYNCS 0x989680 ;  /* 0x009896800000895d */ /* 0x004fea0003900000 */
[----:B------:R-:W2:Y:S02]  /*b480*/  @!P0 SYNCS.PHASECHK.TRANS64 P0, [R9+URZ+0x228], R0 ;  /* 0x00022800090085a7 */ /* 0x000ea400080010ff */
[----:B--2---:R-:W-:Y:S05]  /*b490*/  @!P0 BRA `(.L_x_255) ;  /* 0xfffffffc00f08947 */ /* 0x004fea000383ffff */
[----:B------:R-:W-:Y:S05]  /*b4a0*/  BRA `(.L_x_256) ;  /* 0xffffffb800a87947 */ /* 0x000fea000383ffff */
.L_x_129:
[----:B------:R-:W-:-:S07]  /*b4b0*/  MOV R0, UR4 ;  /* 0x0000000400007c02 */ /* 0x000fce0008000f00 */
.L_x_257:
[----:B-1----:R1:W2:Y:S02]  /*b4c0*/  SYNCS.PHASECHK.TRANS64.TRYWAIT P0, [R0+URZ], R3 ;  /* 0x00000003000075a7 */ /* 0x0022a400080011ff */
[----:B--2---:R-:W-:Y:S05]  /*b4d0*/  @!P0 NANOSLEEP.SYNCS 0x989680 ;  /* 0x009896800000895d */ /* 0x004fea0003900000 */
[----:B------:R-:W2:Y:S02]  /*b4e0*/  @!P0 SYNCS.PHASECHK.TRANS64 P0, [R0+URZ], R3 ;  /* 0x00000003000085a7 */ /* 0x000ea400080010ff */
[----:B--2---:R-:W-:Y:S05]  /*b4f0*/  @!P0 BRA `(.L_x_257) ;  /* 0xfffffffc00f08947 */ /* 0x004fea000383ffff */
[----:B------:R-:W-:Y:S05]  /*b500*/  BRA `(.L_x_258) ;  /* 0xffffffbc00387947 */ /* 0x000fea000383ffff */
.L_x_130:
[----:B------:R-:W-:-:S07]  /*b510*/  MOV R0, UR5 ;  /* 0x0000000500007c02 */ /* 0x000fce0008000f00 */
.L_x_259:
[----:B-1----:R1:W2:Y:S02]  /*b520*/  SYNCS.PHASECHK.TRANS64.TRYWAIT P0, [R0+URZ], R3 ;  /* 0x00000003000075a7 */ /* 0x0022a400080011ff */
[----:B--2---:R-:W-:Y:S05]  /*b530*/  @!P0 NANOSLEEP.SYNCS 0x989680 ;  /* 0x009896800000895d */ /* 0x004fea0003900000 */
[----:B------:R-:W2:Y:S02]  /*b540*/  @!P0 SYNCS.PHASECHK.TRANS64 P0, [R0+URZ], R3 ;  /* 0x00000003000085a7 */ /* 0x000ea400080010ff */
[----:B--2---:R-:W-:Y:S05]  /*b550*/  @!P0 BRA `(.L_x_259) ;  /* 0xfffffffc00f08947 */ /* 0x004fea000383ffff */
[----:B------:R-:W-:Y:S05]  /*b560*/  BRA `(.L_x_260) ;  /* 0xffffffbc00447947 */ /* 0x000fea000383ffff */
.L_x_132:
[----:B--2---:R2:W4:Y:S02]  /*b570*/  SYNCS.PHASECHK.TRANS64.TRYWAIT P0, [R0+URZ+0x250], R3 ;  /* 0x00025003000075a7 */ /* 0x00452400080011ff */
[----:B----4-:R-:W-:Y:S05]  /*b580*/  @!P0 NANOSLEEP.SYNCS 0x989680 ;  /* 0x009896800000895d */ /* 0x010fea0003900000 */
[----:B------:R-:W4:Y:S02]  /*b590*/  @!P0 SYNCS.PHASECHK.TRANS64 P0, [R0+URZ+0x250], R3 ;  /* 0x00025003000085a7 */ /* 0x000f2400080010ff */
[----:B----4-:R-:W-:Y:S05]  /*b5a0*/  @!P0 BRA `(.L_x_132) ;  /* 0xfffffffc00f08947 */ /* 0x010fea000383ffff */
[----:B------:R-:W-:Y:S05]  /*b5b0*/  BRA `(.L_x_261) ;  /* 0xffffffc000287947 */ /* 0x000fea000383ffff */
.L_x_142:
[----:B-1----:R1:W2:Y:S02]  /*b5c0*/  SYNCS.PHASECHK.TRANS64.TRYWAIT P0, [R0+URZ+0x210], R5 ;  /* 0x00021005000075a7 */ /* 0x0022a400080011ff */
[----:B--2---:R-:W-:Y:S05]  /*b5d0*/  @!P0 NANOSLEEP.SYNCS 0x989680 ;  /* 0x009896800000895d */ /* 0x004fea0003900000 */
[----:B------:R-:W2:Y:S02]  /*b5e0*/  @!P0 SYNCS.PHASECHK.TRANS64 P0, [R0+URZ+0x210], R5 ;  /* 0x00021005000085a7 */ /* 0x000ea400080010ff */
[----:B--2---:R-:W-:Y:S05]  /*b5f0*/  @!P0 BRA `(.L_x_142) ;  /* 0xfffffffc00f08947 */ /* 0x004fea000383ffff */
[----:B------:R-:W-:Y:S05]  /*b600*/  BRA `(.L_x_141) ;  /* 0xffffffcc00ac7947 */ /* 0x000fea000383ffff */
.L_x_144:
[----:B-1----:R1:W4:Y:S02]  /*b610*/  SYNCS.PHASECHK.TRANS64.TRYWAIT P1, [R92+URZ+0x270], R3 ;  /* 0x000270035c0075a7 */ /* 0x00232400080211ff */
[----:B----4-:R-:W-:Y:S05]  /*b620*/  @!P1 NANOSLEEP.SYNCS 0x989680 ;  /* 0x009896800000995d */ /* 0x010fea0003900000 */
[----:B------:R-:W4:Y:S02]  /*b630*/  @!P1 SYNCS.PHASECHK.TRANS64 P1, [R92+URZ+0x270], R3 ;  /* 0x000270035c0095a7 */ /* 0x000f2400080210ff */
[----:B----4-:R-:W-:Y:S05]  /*b640*/  @!P1 BRA `(.L_x_144) ;  /* 0xfffffffc00f09947 */ /* 0x010fea000383ffff */
[----:B------:R-:W-:Y:S05]  /*b650*/  BRA `(.L_x_143) ;  /* 0xffffffcc00e47947 */ /* 0x000fea000383ffff */
.L_x_155:
[----:B---3--:R3:W4:Y:S02]  /*b660*/  SYNCS.PHASECHK.TRANS64.TRYWAIT P0, [R2+URZ+0x210], R5 ;  /* 0x00021005020075a7 */ /* 0x00872400080011ff */
[----:B----4-:R-:W-:Y:S05]  /*b670*/  @!P0 NANOSLEEP.SYNCS 0x989680 ;  /* 0x009896800000895d */ /* 0x010fea0003900000 */
[----:B------:R-:W4:Y:S02]  /*b680*/  @!P0 SYNCS.PHASECHK.TRANS64 P0, [R2+URZ+0x210], R5 ;  /* 0x00021005020085a7 */ /* 0x000f2400080010ff */
[----:B----4-:R-:W-:Y:S05]  /*b690*/  @!P0 BRA `(.L_x_155) ;  /* 0xfffffffc00f08947 */ /* 0x010fea000383ffff */
[----:B------:R-:W-:Y:S05]  /*b6a0*/  BRA `(.L_x_154) ;  /* 0xffffffd800d47947 */ /* 0x000fea000383ffff */
        .weak           $__internal_0_$__cuda_sm10x_tcgen05_guardrail_trap_col_being_dealloced_not_returned_by_alloc
        .type           $__internal_0_$__cuda_sm10x_tcgen05_guardrail_trap_col_being_dealloced_not_returned_by_alloc,@function
        .size           $__internal_0_$__cuda_sm10x_tcgen05_guardrail_trap_col_being_dealloced_not_returned_by_alloc,($__internal_1_$__cuda_sm10x_tcgen05_guardrail_trap_phase_invalid_during_alloc - $__internal_0_$__cuda_sm10x_tcgen05_guardrail_trap_col_being_dealloced_not_returned_by_alloc)
$__internal_0_$__cuda_sm10x_tcgen05_guardrail_trap_col_being_dealloced_not_returned_by_alloc:
[----:B------:R-:W-:Y:S05]  /*b6b0*/  BPT.TRAP 0x1 ;  /* 0x000000040000795c */ /* 0x000fea0000300000 */
[----:B------:R-:W-:-:S04]  /*b6c0*/  HFMA2 R3, -RZ, RZ, 0, 0 ;  /* 0x00000000ff037431 */ /* 0x000fc800000001ff */
[----:B------:R-:W-:Y:S05]  /*b6d0*/  RET.REL.NODEC R2 `(_ZN7cutlass13device_kernelINS_4gemm6kernel13GemmUniversalIN4cute5tupleIJiiiiEEENS1_10collective13CollectiveMmaINS1_46MainloopSm100TmaUmmaWarpSpecializedBlockScaledILi33ELi2ELi2ENS5_IJNS4_1CILi4EEESB_NSA_ILi1EEEEEEEENS5_IJNSA_ILi256EEENSA_ILi64EEESG_EEENS5_IJNS_12float_e2m1_tENS_13float_ue4m3_tEEEENS5_IJNS5_IJlSC_lEEENS4_6LayoutINS5_IJNS5_IJNS5_IJNSA_ILi32EEESB_EEEiEEENS5_IJNS5_IJNSA_ILi16EEESB_EEEiEEENS5_IJSC_iEEEEEENS5_IJSS_NS5_IJNS5_IJNSA_ILi0EEESC_EEENSA_ILi512EEEEEENS5_IJSV_iEEEEEEEEEEESK_S12_NS4_8TiledMMAINS4_8MMA_AtomIJNS4_23SM100_MMA_MXF4_2x1SM_SSISI_SI_fSJ_Li256ELi64ELi16ELNS4_4UMMA5MajorE0ELS17_0ELNS16_7ScaleInE0ELS18_0EEEEEENSM_INS5_IJSC_SC_SC_EEENS5_IJSV_SV_SV_EEEEENS5_IJNS4_10UnderscoreES1E_S1E_EEEEENS5_IJNS4_28SM100_TMA_2SM_LOAD_MULTICASTES1H_EEENS5_IJNS4_14ComposedLayoutINS4_7SwizzleILi1ELi4ELi3EEENS4_18smem_ptr_flag_bitsILi4EEENSM_INS5_IJNSA_ILi8EEESG_EEENS5_IJSG_SC_EEEEEEENSM_INS5_IJNS5_IJNS5_IJSO_SC_EEESR_EEESC_NS5_IJSC_SC_EEEEEENS5_IJNS5_IJNS5_IJSR_SX_EEESW_EEESV_NS5_IJSB_SX_EEEEEEEEEEEvNS4_8identityES1I_S22_vS23_EENS_8epilogue10collective18CollectiveEpilogueINS25_23Sm100TmaWarpSpecializedILi3ELi2ELi32ELb1ELb0EEEJNS5_IJNSA_ILi128EEESG_SG_EEENS5_IJNSM_IS2A_SC_EENSM_ISN_SC_EEEEENS_10bfloat16_tESL_S2F_SL_NS25_6fusion15FusionCallbacksIS29_NS2G_17LinearCombinationIS2F_fS2F_fLNS_15FloatRoundStyleE2EEES2B_S2E_JEEENS4_5SM1004TMEM4LOAD26SM100_TMEM_LOAD_32dp32b32xENS4_13SM90_TMA_LOADENS1J_INS1K_ILi2ELi4ELi3EEENS1M_ILi16EEENSM_INS5_IJS1O_SN_EEENS5_IJSN_SC_EEEEEEENS4_39AutoVectorizingCopyWithAssumedAlignmentILi128EEENS4_14SM90_TMA_STOREES2W_S2Y_S2Y_EEEvvEEEEvNT_6ParamsE) ;  /* 0xffffff4802487950 */ /* 0x000fea0003c3ffff */
        .weak           $__internal_1_$__cuda_sm10x_tcgen05_guardrail_trap_phase_invalid_during_alloc
        .type           $__internal_1_$__cuda_sm10x_tcgen05_guardrail_trap_phase_invalid_during_alloc,@function
        .size           $__internal_1_$__cuda_sm10x_tcgen05_guardrail_trap_phase_invalid_during_alloc,($__internal_2_$__cuda_sm10x_tcgen05_guardrail_trap_unallocated_columns_being_dealloced - $__internal_1_$__cuda_sm10x_tcgen05_guardrail_trap_phase_invalid_during_alloc)
$__internal_1_$__cuda_sm10x_tcgen05_guardrail_trap_phase_invalid_during_alloc:
[----:B------:R-:W-:Y:S05]  /*b6e0*/  BPT.TRAP 0x1 ;  /* 0x000000040000795c */ /* 0x000fea0000300000 */
[----:B------:R-:W-:-:S04]  /*b6f0*/  MOV R5, 0x0 ;  /* 0x0000000000057802 */ /* 0x000fc80000000f00 */
[----:B------:R-:W-:Y:S05]  /*b700*/  RET.REL.NODEC R4 `(_ZN7cutlass13device_kernelINS_4gemm6kernel13GemmUniversalIN4cute5tupleIJiiiiEEENS1_10collective13CollectiveMmaINS1_46MainloopSm100TmaUmmaWarpSpecializedBlockScaledILi33ELi2ELi2ENS5_IJNS4_1CILi4EEESB_NSA_ILi1EEEEEEEENS5_IJNSA_ILi256EEENSA_ILi64EEESG_EEENS5_IJNS_12float_e2m1_tENS_13float_ue4m3_tEEEENS5_IJNS5_IJlSC_lEEENS4_6LayoutINS5_IJNS5_IJNS5_IJNSA_ILi32EEESB_EEEiEEENS5_IJNS5_IJNSA_ILi16EEESB_EEEiEEENS5_IJSC_iEEEEEENS5_IJSS_NS5_IJNS5_IJNSA_ILi0EEESC_EEENSA_ILi512EEEEEENS5_IJSV_iEEEEEEEEEEESK_S12_NS4_8TiledMMAINS4_8MMA_AtomIJNS4_23SM100_MMA_MXF4_2x1SM_SSISI_SI_fSJ_Li256ELi64ELi16ELNS4_4UMMA5MajorE0ELS17_0ELNS16_7ScaleInE0ELS18_0EEEEEENSM_INS5_IJSC_SC_SC_EEENS5_IJSV_SV_SV_EEEEENS5_IJNS4_10UnderscoreES1E_S1E_EEEEENS5_IJNS4_28SM100_TMA_2SM_LOAD_MULTICASTES1H_EEENS5_IJNS4_14ComposedLayoutINS4_7SwizzleILi1ELi4ELi3EEENS4_18smem_ptr_flag_bitsILi4EEENSM_INS5_IJNSA_ILi8EEESG_EEENS5_IJSG_SC_EEEEEEENSM_INS5_IJNS5_IJNS5_IJSO_SC_EEESR_EEESC_NS5_IJSC_SC_EEEEEENS5_IJNS5_IJNS5_IJSR_SX_EEESW_EEESV_NS5_IJSB_SX_EEEEEEEEEEEvNS4_8identityES1I_S22_vS23_EENS_8epilogue10collective18CollectiveEpilogueINS25_23Sm100TmaWarpSpecializedILi3ELi2ELi32ELb1ELb0EEEJNS5_IJNSA_ILi128EEESG_SG_EEENS5_IJNSM_IS2A_SC_EENSM_ISN_SC_EEEEENS_10bfloat16_tESL_S2F_SL_NS25_6fusion15FusionCallbacksIS29_NS2G_17LinearCombinationIS2F_fS2F_fLNS_15FloatRoundStyleE2EEES2B_S2E_JEEENS4_5SM1004TMEM4LOAD26SM100_TMEM_LOAD_32dp32b32xENS4_13SM90_TMA_LOADENS1J_INS1K_ILi2ELi4ELi3EEENS1M_ILi16EEENSM_INS5_IJS1O_SN_EEENS5_IJSN_SC_EEEEEEENS4_39AutoVectorizingCopyWithAssumedAlignmentILi128EEENS4_14SM90_TMA_STOREES2W_S2Y_S2Y_EEEvvEEEEvNT_6ParamsE) ;  /* 0xffffff48043c7950 */ /* 0x000fea0003c3ffff */
        .weak           $__internal_2_$__cuda_sm10x_tcgen05_guardrail_trap_unallocated_columns_being_dealloced
        .type           $__internal_2_$__cuda_sm10x_tcgen05_guardrail_trap_unallocated_columns_being_dealloced,@function
        .size           $__internal_2_$__cuda_sm10x_tcgen05_guardrail_trap_unallocated_columns_being_dealloced,(.L_x_263 - $__internal_2_$__cuda_sm10x_tcgen05_guardrail_trap_unallocated_columns_being_dealloced)
$__internal_2_$__cuda_sm10x_tcgen05_guardrail_trap_unallocated_columns_being_dealloced:
[----:B------:R-:W-:Y:S05]  /*b710*/  BPT.TRAP 0x1 ;  /* 0x000000040000795c */ /* 0x000fea0000300000 */
[----:B------:R-:W-:-:S04]  /*b720*/  HFMA2 R3, -RZ, RZ, 0, 0 ;  /* 0x00000000ff037431 */ /* 0x000fc800000001ff */
[----:B------:R-:W-:Y:S05]  /*b730*/  RET.REL.NODEC R2 `(_ZN7cutlass13device_kernelINS_4gemm6kernel13GemmUniversalIN4cute5tupleIJiiiiEEENS1_10collective13CollectiveMmaINS1_46MainloopSm100TmaUmmaWarpSpecializedBlockScaledILi33ELi2ELi2ENS5_IJNS4_1CILi4EEESB_NSA_ILi1EEEEEEEENS5_IJNSA_ILi256EEENSA_ILi64EEESG_EEENS5_IJNS_12float_e2m1_tENS_13float_ue4m3_tEEEENS5_IJNS5_IJlSC_lEEENS4_6LayoutINS5_IJNS5_IJNS5_IJNSA_ILi32EEESB_EEEiEEENS5_IJNS5_IJNSA_ILi16EEESB_EEEiEEENS5_IJSC_iEEEEEENS5_IJSS_NS5_IJNS5_IJNSA_ILi0EEESC_EEENSA_ILi512EEEEEENS5_IJSV_iEEEEEEEEEEESK_S12_NS4_8TiledMMAINS4_8MMA_AtomIJNS4_23SM100_MMA_MXF4_2x1SM_SSISI_SI_fSJ_Li256ELi64ELi16ELNS4_4UMMA5MajorE0ELS17_0ELNS16_7ScaleInE0ELS18_0EEEEEENSM_INS5_IJSC_SC_SC_EEENS5_IJSV_SV_SV_EEEEENS5_IJNS4_10UnderscoreES1E_S1E_EEEEENS5_IJNS4_28SM100_TMA_2SM_LOAD_MULTICASTES1H_EEENS5_IJNS4_14ComposedLayoutINS4_7SwizzleILi1ELi4ELi3EEENS4_18smem_ptr_flag_bitsILi4EEENSM_INS5_IJNSA_ILi8EEESG_EEENS5_IJSG_SC_EEEEEEENSM_INS5_IJNS5_IJNS5_IJSO_SC_EEESR_EEESC_NS5_IJSC_SC_EEEEEENS5_IJNS5_IJNS5_IJSR_SX_EEESW_EEESV_NS5_IJSB_SX_EEEEEEEEEEEvNS4_8identityES1I_S22_vS23_EENS_8epilogue10collective18CollectiveEpilogueINS25_23Sm100TmaWarpSpecializedILi3ELi2ELi32ELb1ELb0EEEJNS5_IJNSA_ILi128EEESG_SG_EEENS5_IJNSM_IS2A_SC_EENSM_ISN_SC_EEEEENS_10bfloat16_tESL_S2F_SL_NS25_6fusion15FusionCallbacksIS29_NS2G_17LinearCombinationIS2F_fS2F_fLNS_15FloatRoundStyleE2EEES2B_S2E_JEEENS4_5SM1004TMEM4LOAD26SM100_TMEM_LOAD_32dp32b32xENS4_13SM90_TMA_LOADENS1J_INS1K_ILi2ELi4ELi3EEENS1M_ILi16EEENSM_INS5_IJS1O_SN_EEENS5_IJSN_SC_EEEEEEENS4_39AutoVectorizingCopyWithAssumedAlignmentILi128EEENS4_14SM90_TMA_STOREES2W_S2Y_S2Y_EEEvvEEEEvNT_6ParamsE) ;  /* 0xffffff4802307950 */ /* 0x000fea0003c3ffff */
.L_x_262:
[----:B------:R-:W-:-:S00]  /*b740*/  BRA `(.L_x_262) ;  /* 0xfffffffc00fc7947 */ /* 0x000fc0000383ffff */
[----:B------:R-:W-:-:S00]  /*b750*/  NOP ;  /* 0x0000000000007918 */ /* 0x000fc00000000000 */
        /* <DEDUP_REMOVED lines=10> */
.L_x_263:


//--------------------- .nv.global.init           --------------------------
	.section	.nv.global.init,"aw",@progbits
.nv.global.init:
	.type		$str$29,@object
	.size		$str$29,($str$30 - $str$29)
$str$29:
        /*0000*/ 	.byte	0x28, 0x61, 0x64, 0x64, 0x72, 0x65, 0x73, 0x73, 0x20, 0x26, 0x20, 0x6d, 0x61, 0x73, 0x6b, 0x29
        /*0010*/ 	.byte	0x20, 0x3d, 0x3d, 0x20, 0x30, 0x00
	.type		$str$30,@object
	.size		$str$30,($str$26 - $str$30)
$str$30:
        /*0016*/ 	.byte	0x2f, 0x74, 0x6d, 0x70, 0x2f, 0x63, 0x75, 0x74, 0x6c, 0x61, 0x73, 0x73, 0x5f, 0x73, 0x77, 0x65
        /*0026*/ 	.byte	0x65, 0x70, 0x5f, 0x73, 0x72, 0x63, 0x2f, 0x69, 0x6e, 0x63, 0x6c, 0x75, 0x64, 0x65, 0x2f, 0x63
        /*0036*/ 	.byte	0x75, 0x74, 0x65, 0x2f, 0x70, 0x6f, 0x69, 0x6e, 0x74, 0x65, 0x72, 0x5f, 0x66, 0x6c, 0x61, 0x67
        /*0046*/ 	.byte	0x67, 0x65, 0x64, 0x2e, 0x68, 0x70, 0x70, 0x00
	.type		$str$26,@object
	.size		$str$26,($str$25 - $str$26)
$str$26:
        /*004e*/ 	.byte	0x2f, 0x74, 0x6d, 0x70, 0x2f, 0x63, 0x75, 0x74, 0x6c, 0x61, 0x73, 0x73, 0x5f, 0x73, 0x77, 0x65
        /*005e*/ 	.byte	0x65, 0x70, 0x5f, 0x73, 0x72, 0x63, 0x2f, 0x69, 0x6e, 0x63, 0x6c, 0x75, 0x64, 0x65, 0x2f, 0x63
        /*006e*/ 	.byte	0x75, 0x74, 0x65, 0x2f, 0x61, 0x74, 0x6f, 0x6d, 0x2f, 0x63, 0x6f, 0x70, 0x79, 0x5f, 0x74, 0x72
        /*007e*/ 	.byte	0x61, 0x69, 0x74, 0x73, 0x5f, 0x73, 0x6d, 0x31, 0x30, 0x30, 0x2e, 0x68, 0x70, 0x70, 0x00
	.type		$str$25,@object
	.size		$str$25,(__unnamed_1 - $str$25)
$str$25:
        /*008d*/ 	.byte	0x28, 0x28, 0x75, 0x69, 0x6e, 0x74, 0x33, 0x32, 0x5f, 0x74, 0x28, 0x74, 0x68, 0x72, 0x65, 0x61
        /*009d*/ 	.byte	0x64, 0x49, 0x64, 0x78, 0x2e, 0x78, 0x29, 0x20, 0x2f, 0x20, 0x33, 0x32, 0x29, 0x20, 0x25, 0x20
        /*00ad*/ 	.byte	0x34, 0x29, 0x20, 0x3d, 0x3d, 0x20, 0x28, 0x28, 0x28, 0x74, 0x6d, 0x65, 0x6d, 0x5f, 0x61, 0x64
        /*00bd*/ 	.byte	0x64, 0x72, 0x20, 0x3e, 0x3e, 0x20, 0x31, 0x36, 0x29, 0x20, 0x2f, 0x20, 0x33, 0x32, 0x29, 0x20
        /*00cd*/ 	.byte	0x25, 0x20, 0x34, 0x29, 0x00
	.type		__unnamed_1,@object
	.size		__unnamed_1,(__unnamed_2 - __unnamed_1)
__unnamed_1:
        /*00d2*/ 	.byte	0x61, 0x75, 0x74, 0x6f, 0x20, 0x63, 0x75, 0x74, 0x65, 0x3a, 0x3a, 0x61, 0x73, 0x5f, 0x70, 0x6f
        /* <DEDUP_REMOVED lines=24> */
        /*0262*/ 	.byte	0x34, 0x30, 0x39, 0x36, 0x3e, 0x3e, 0x3e, 0x3e, 0x5d, 0x00
	.type		__unnamed_2,@object
	.size		__unnamed_2,(.L_2 - __unnamed_2)
__unnamed_2:
        /* <DEDUP_REMOVED lines=42> */
        /*050c*/ 	.byte	0x3e, 0x3e, 0x5d, 0x00
.L_2:


//--------------------- .nv.shared._ZN7cutlass13device_kernelINS_4gemm6kernel13GemmUniversalIN4cute5tupleIJiiiiEEENS1_10collective13CollectiveMmaINS1_46MainloopSm100TmaUmmaWarpSpecializedBlockScaledILi33ELi2ELi2ENS5_IJNS4_1CILi4EEESB_NSA_ILi1EEEEEEEENS5_IJNSA_ILi256EEENSA_ILi64EEESG_EEENS5_IJNS_12float_e2m1_tENS_13float_ue4m3_tEEEENS5_IJNS5_IJlSC_lEEENS4_6LayoutINS5_IJNS5_IJNS5_IJNSA_ILi32EEESB_EEEiEEENS5_IJNS5_IJNSA_ILi16EEESB_EEEiEEENS5_IJSC_iEEEEEENS5_IJSS_NS5_IJNS5_IJNSA_ILi0EEESC_EEENSA_ILi512EEEEEENS5_IJSV_iEEEEEEEEEEESK_S12_NS4_8TiledMMAINS4_8MMA_AtomIJNS4_23SM100_MMA_MXF4_2x1SM_SSISI_SI_fSJ_Li256ELi64ELi16ELNS4_4UMMA5MajorE0ELS17_0ELNS16_7ScaleInE0ELS18_0EEEEEENSM_INS5_IJSC_SC_SC_EEENS5_IJSV_SV_SV_EEEEENS5_IJNS4_10UnderscoreES1E_S1E_EEEEENS5_IJNS4_28SM100_TMA_2SM_LOAD_MULTICASTES1H_EEENS5_IJNS4_14ComposedLayoutINS4_7SwizzleILi1ELi4ELi3EEENS4_18smem_ptr_flag_bitsILi4EEENSM_INS5_IJNSA_ILi8EEESG_EEENS5_IJSG_SC_EEEEEEENSM_INS5_IJNS5_IJNS5_IJSO_SC_EEESR_EEESC_NS5_IJSC_SC_EEEEEENS5_IJNS5_IJNS5_IJSR_SX_EEESW_EEESV_NS5_IJSB_SX_EEEEEEEEEEEvNS4_8identityES1I_S22_vS23_EENS_8epilogue10collective18CollectiveEpilogueINS25_23Sm100TmaWarpSpecializedILi3ELi2ELi32ELb1ELb0EEEJNS5_IJNSA_ILi128EEESG_SG_EEENS5_IJNSM_IS2A_SC_EENSM_ISN_SC_EEEEENS_10bfloat16_tESL_S2F_SL_NS25_6fusion15FusionCallbacksIS29_NS2G_17LinearCombinationIS2F_fS2F_fLNS_15FloatRoundStyleE2EEES2B_S2E_JEEENS4_5SM1004TMEM4LOAD26SM100_TMEM_LOAD_32dp32b32xENS4_13SM90_TMA_LOADENS1J_INS1K_ILi2ELi4ELi3EEENS1M_ILi16EEENSM_INS5_IJS1O_SN_EEENS5_IJSN_SC_EEEEEEENS4_39AutoVectorizingCopyWithAssumedAlignmentILi128EEENS4_14SM90_TMA_STOREES2W_S2Y_S2Y_EEEvvEEEEvNT_6ParamsE --------------------------
	.section	.nv.shared._ZN7cutlass13device_kernelINS_4gemm6kernel13GemmUniversalIN4cute5tupleIJiiiiEEENS1_10collective13CollectiveMmaINS1_46MainloopSm100TmaUmmaWarpSpecializedBlockScaledILi33ELi2ELi2ENS5_IJNS4_1CILi4EEESB_NSA_ILi1EEEEEEEENS5_IJNSA_ILi256EEENSA_ILi64EEESG_EEENS5_IJNS_12float_e2m1_tENS_13float_ue4m3_tEEEENS5_IJNS5_IJlSC_lEEENS4_6LayoutINS5_IJNS5_IJNS5_IJNSA_ILi32EEESB_EEEiEEENS5_IJNS5_IJNSA_ILi16EEESB_EEEiEEENS5_IJSC_iEEEEEENS5_IJSS_NS5_IJNS5_IJNSA_ILi0EEESC_EEENSA_ILi512EEEEEENS5_IJSV_iEEEEEEEEEEESK_S12_NS4_8TiledMMAINS4_8MMA_AtomIJNS4_23SM100_MMA_MXF4_2x1SM_SSISI_SI_fSJ_Li256ELi64ELi16ELNS4_4UMMA5MajorE0ELS17_0ELNS16_7ScaleInE0ELS18_0EEEEEENSM_INS5_IJSC_SC_SC_EEENS5_IJSV_SV_SV_EEEEENS5_IJNS4_10UnderscoreES1E_S1E_EEEEENS5_IJNS4_28SM100_TMA_2SM_LOAD_MULTICASTES1H_EEENS5_IJNS4_14ComposedLayoutINS4_7SwizzleILi1ELi4ELi3EEENS4_18smem_ptr_flag_bitsILi4EEENSM_INS5_IJNSA_ILi8EEESG_EEENS5_IJSG_SC_EEEEEEENSM_INS5_IJNS5_IJNS5_IJSO_SC_EEESR_EEESC_NS5_IJSC_SC_EEEEEENS5_IJNS5_IJNS5_IJSR_SX_EEESW_EEESV_NS5_IJSB_SX_EEEEEEEEEEEvNS4_8identityES1I_S22_vS23_EENS_8epilogue10collective18CollectiveEpilogueINS25_23Sm100TmaWarpSpecializedILi3ELi2ELi32ELb1ELb0EEEJNS5_IJNSA_ILi128EEESG_SG_EEENS5_IJNSM_IS2A_SC_EENSM_ISN_SC_EEEEENS_10bfloat16_tESL_S2F_SL_NS25_6fusion15FusionCallbacksIS29_NS2G_17LinearCombinationIS2F_fS2F_fLNS_15FloatRoundStyleE2EEES2B_S2E_JEEENS4_5SM1004TMEM4LOAD26SM100_TMEM_LOAD_32dp32b32xENS4_13SM90_TMA_LOADENS1J_INS1K_ILi2ELi4ELi3EEENS1M_ILi16EEENSM_INS5_IJS1O_SN_EEENS5_IJSN_SC_EEEEEEENS4_39AutoVectorizingCopyWithAssumedAlignmentILi128EEENS4_14SM90_TMA_STOREES2W_S2Y_S2Y_EEEvvEEEEvNT_6ParamsE,"aw",@nobits
	.sectionflags	@""
	.align	16
	.zero		1024


//--------------------- .nv.shared.reserved.0     --------------------------
	.section	.nv.shared.reserved.0,"aw",@nobits
	.weak		__nv_reservedSMEM_offset_0_alias
	.size		__nv_reservedSMEM_offset_0_alias, 0, 64
	.other		__nv_reservedSMEM_offset_0_alias,@"STO_CUDA_RESERVED_SHARED STV_DEFAULT"
__nv_reservedSMEM_offset_0_alias:
	.zero		0
.nv.shared.reserved.0:
	.zero		64
	.weak		__nv_reservedSMEM_tcgen05_partition
	.type		__nv_reservedSMEM_tcgen05_partition,@object
	.size		__nv_reservedSMEM_tcgen05_partition,(.L_0 - __nv_reservedSMEM_tcgen05_partition)
__nv_reservedSMEM_tcgen05_partition:
	.zero		32
.L_0:


//--------------------- .nv.global                --------------------------
	.section	.nv.global,"aw",@nobits
.nv.global:
	.type		_ZN40_INTERNAL_b1ea288f_4_k_cu_8ceaa039_234254cute1_E,@object
	.size		_ZN40_INTERNAL_b1ea288f_4_k_cu_8ceaa039_234254cute1_E,(_ZN40_INTERNAL_b1ea288f_4_k_cu_8ceaa039_234254cuda3std3__45__cpo6cbeginE - _ZN40_INTERNAL_b1ea288f_4_k_cu_8ceaa039_234254cute1_E)
_ZN40_INTERNAL_b1ea288f_4_k_cu_8ceaa039_234254cute1_E:
	.zero		1
	.type		_ZN40_INTERNAL_b1ea288f_4_k_cu_8ceaa039_234254cuda3std3__45__cpo6cbeginE,@object
	.size		_ZN40_INTERNAL_b1ea288f_4_k_cu_8ceaa039_234254cuda3std3__45__cpo6cbeginE,(_ZN40_INTERNAL_b1ea288f_4_k_cu_8ceaa039_234254cuda3std3__48in_placeE - _ZN40_INTERNAL_b1ea288f_4_k_cu_8ceaa039_234254cuda3std3__45__cpo6cbeginE)
_ZN40_INTERNAL_b1ea288f_4_k_cu_8ceaa039_234254cuda3std3__45__cpo6cbeginE:
	.zero		1
	.type		_ZN40_INTERNAL_b1ea288f_4_k_cu_8ceaa039_234254cuda3std3__48in_placeE,@object
	.size		_ZN40_INTERNAL_b1ea288f_4_k_cu_8ceaa039_234254cuda3std3__48in_placeE,(_ZN40_INTERNAL_b1ea288f_4_k_cu_8ceaa039_234254cuda3std6ranges3__45__cpo9iter_moveE - _ZN40_INTERNAL_b1ea288f_4_k_cu_8ceaa039_234254cuda3std3__48in_placeE)
_ZN40_INTERNAL_b1ea288f_4_k_cu_8ceaa039_234254cuda3std3__48in_placeE:
	.zero		1
	.type		_ZN40_INTERNAL_b1ea288f_4_k_cu_8ceaa039_234254cuda3std6ranges3__45__cpo9iter_moveE,@object
	.size		_ZN40_INTERNAL_b1ea288f_4_k_cu_8ceaa039_234254cuda3std6ranges3__45__cpo9iter_moveE,(_ZN40_INTERNAL_b1ea288f_4_k_cu_8ceaa039_234254cuda3std3__45__cpo5beginE - _ZN40_INTERNAL_b1ea288f_4_k_cu_8ceaa039_234254cuda3std6ranges3__45__cpo9iter_moveE)
_ZN40_INTERNAL_b1ea288f_4_k_cu_8ceaa039_234254cuda3std6ranges3__45__cpo9iter_moveE:
	.zero		1
	.type		_ZN40_INTERNAL_b1ea288f_4_k_cu_8ceaa039_234254cuda3std3__45__cpo5beginE,@object
	.size		_ZN40_INTERNAL_b1ea288f_4_k_cu_8ceaa039_234254cuda3std3__45__cpo5beginE,(_ZN40_INTERNAL_b1ea288f_4_k_cu_8ceaa039_234254cuda3std3__442_GLOBAL__N__b1ea288f_4_k_cu_8ceaa039_234256ignoreE - _ZN40_INTERNAL_b1ea288f_4_k_cu_8ceaa039_234254cuda3std3__45__cpo5beginE)
_ZN40_INTERNAL_b1ea288f_4_k_cu_8ceaa039_234254cuda3std3__45__cpo5beginE:
	.zero		1
	.type		_ZN40_INTERNAL_b1ea288f_4_k_cu_8ceaa039_234254cuda3std3__442_GLOBAL__N__b1ea288f_4_k_cu_8ceaa039_234256ignoreE,@object
	.size		_ZN40_INTERNAL_b1ea288f_4_k_cu_8ceaa039_234254cuda3std3__442_GLOBAL__N__b1ea288f_4_k_cu_8ceaa039_234256ignoreE,(_ZN40_INTERNAL_b1ea288f_4_k_cu_8ceaa039_234254cute7productE - _ZN40_INTERNAL_b1ea288f_4_k_cu_8ceaa039_234254cuda3std3__442_GLOBAL__N__b1ea288f_4_k_cu_8ceaa039_234256ignoreE)
_ZN40_INTERNAL_b1ea288f_4_k_cu_8ceaa039_234254cuda3std3__442_GLOBAL__N__b1ea288f_4_k_cu_8ceaa039_234256ignoreE:
	.zero		1
	.type		_ZN40_INTERNAL_b1ea288f_4_k_cu_8ceaa039_234254cute7productE,@object
	.size		_ZN40_INTERNAL_b1ea288f_4_k_cu_8ceaa039_234254cute7productE,(_ZN40_INTERNAL_b1ea288f_4_k_cu_8ceaa039_234254cuda3std3__45__cpo3endE - _ZN40_INTERNAL_b1ea288f_4_k_cu_8ceaa039_234254cute7productE)
_ZN40_INTERNAL_b1ea288f_4_k_cu_8ceaa039_234254cute7productE:
	.zero		1
	.type		_ZN40_INTERNAL_b1ea288f_4_k_cu_8ceaa039_234254cuda3std3__45__cpo3endE,@object
	.size		_ZN40_INTERNAL_b1ea288f_4_k_cu_8ceaa039_234254cuda3std3__45__cpo3endE,(_ZN40_INTERNAL_b1ea288f_4_k_cu_8ceaa039_234254cuda3std3__419piecewise_constructE - _ZN40_INTERNAL_b1ea288f_4_k_cu_8ceaa039_234254cuda3std3__45__cpo3endE)
_ZN40_INTERNAL_b1ea288f_4_k_cu_8ceaa039_234254cuda3std3__45__cpo3endE:
	.zero		1
	.type		_ZN40_INTERNAL_b1ea288f_4_k_cu_8ceaa039_234254cuda3std3__419piecewise_constructE,@object
	.size		_ZN40_INTERNAL_b1ea288f_4_k_cu_8ceaa039_234254cuda3std3__419piecewise_constructE,(_ZN40_INTERNAL_b1ea288f_4_k_cu_8ceaa039_234254cuda3std3__45__cpo4cendE - _ZN40_INTERNAL_b1ea288f_4_k_cu_8ceaa039_234254cuda3std3__419piecewise_constructE)
_ZN40_INTERNAL_b1ea288f_4_k_cu_8ceaa039_234254cuda3std3__419piecewise_constructE:
	.zero		1
	.type		_ZN40_INTERNAL_b1ea288f_4_k_cu_8ceaa039_234254cuda3std3__45__cpo4cendE,@object
	.size		_ZN40_INTERNAL_b1ea288f_4_k_cu_8ceaa039_234254cuda3std3__45__cpo4cendE,(_ZN40_INTERNAL_b1ea288f_4_k_cu_8ceaa039_234254cuda3std6ranges3__45__cpo4swapE - _ZN40_INTERNAL_b1ea288f_4_k_cu_8ceaa039_234254cuda3std3__45__cpo4cendE)
_ZN40_INTERNAL_b1ea288f_4_k_cu_8ceaa039_234254cuda3std3__45__cpo4cendE:
	.zero		1
	.type		_ZN40_INTERNAL_b1ea288f_4_k_cu_8ceaa039_234254cuda3std6ranges3__45__cpo4swapE,@object
	.size		_ZN40_INTERNAL_b1ea288f_4_k_cu_8ceaa039_234254cuda3std6ranges3__45__cpo4swapE,(.L_10 - _ZN40_INTERNAL_b1ea288f_4_k_cu_8ceaa039_234254cuda3std6ranges3__45__cpo4swapE)
_ZN40_INTERNAL_b1ea288f_4_k_cu_8ceaa039_234254cuda3std6ranges3__45__cpo4swapE:
	.zero		1
.L_10:


//--------------------- .nv.constant0._ZN7cutlass13device_kernelINS_4gemm6kernel13GemmUniversalIN4cute5tupleIJiiiiEEENS1_10collective13CollectiveMmaINS1_46MainloopSm100TmaUmmaWarpSpecializedBlockScaledILi33ELi2ELi2ENS5_IJNS4_1CILi4EEESB_NSA_ILi1EEEEEEEENS5_IJNSA_ILi256EEENSA_ILi64EEESG_EEENS5_IJNS_12float_e2m1_tENS_13float_ue4m3_tEEEENS5_IJNS5_IJlSC_lEEENS4_6LayoutINS5_IJNS5_IJNS5_IJNSA_ILi32EEESB_EEEiEEENS5_IJNS5_IJNSA_ILi16EEESB_EEEiEEENS5_IJSC_iEEEEEENS5_IJSS_NS5_IJNS5_IJNSA_ILi0EEESC_EEENSA_ILi512EEEEEENS5_IJSV_iEEEEEEEEEEESK_S12_NS4_8TiledMMAINS4_8MMA_AtomIJNS4_23SM100_MMA_MXF4_2x1SM_SSISI_SI_fSJ_Li256ELi64ELi16ELNS4_4UMMA5MajorE0ELS17_0ELNS16_7ScaleInE0ELS18_0EEEEEENSM_INS5_IJSC_SC_SC_EEENS5_IJSV_SV_SV_EEEEENS5_IJNS4_10UnderscoreES1E_S1E_EEEEENS5_IJNS4_28SM100_TMA_2SM_LOAD_MULTICASTES1H_EEENS5_IJNS4_14ComposedLayoutINS4_7SwizzleILi1ELi4ELi3EEENS4_18smem_ptr_flag_bitsILi4EEENSM_INS5_IJNSA_ILi8EEESG_EEENS5_IJSG_SC_EEEEEEENSM_INS5_IJNS5_IJNS5_IJSO_SC_EEESR_EEESC_NS5_IJSC_SC_EEEEEENS5_IJNS5_IJNS5_IJSR_SX_EEESW_EEESV_NS5_IJSB_SX_EEEEEEEEEEEvNS4_8identityES1I_S22_vS23_EENS_8epilogue10collective18CollectiveEpilogueINS25_23Sm100TmaWarpSpecializedILi3ELi2ELi32ELb1ELb0EEEJNS5_IJNSA_ILi128EEESG_SG_EEENS5_IJNSM_IS2A_SC_EENSM_ISN_SC_EEEEENS_10bfloat16_tESL_S2F_SL_NS25_6fusion15FusionCallbacksIS29_NS2G_17LinearCombinationIS2F_fS2F_fLNS_15FloatRoundStyleE2EEES2B_S2E_JEEENS4_5SM1004TMEM4LOAD26SM100_TMEM_LOAD_32dp32b32xENS4_13SM90_TMA_LOADENS1J_INS1K_ILi2ELi4ELi3EEENS1M_ILi16EEENSM_INS5_IJS1O_SN_EEENS5_IJSN_SC_EEEEEEENS4_39AutoVectorizingCopyWithAssumedAlignmentILi128EEENS4_14SM90_TMA_STOREES2W_S2Y_S2Y_EEEvvEEEEvNT_6ParamsE --------------------------
	.section	.nv.constant0._ZN7cutlass13device_kernelINS_4gemm6kernel13GemmUniversalIN4cute5tupleIJiiiiEEENS1_10collective13CollectiveMmaINS1_46MainloopSm100TmaUmmaWarpSpecializedBlockScaledILi33ELi2ELi2ENS5_IJNS4_1CILi4EEESB_NSA_ILi1EEEEEEEENS5_IJNSA_ILi256EEENSA_ILi64EEESG_EEENS5_IJNS_12float_e2m1_tENS_13float_ue4m3_tEEEENS5_IJNS5_IJlSC_lEEENS4_6LayoutINS5_IJNS5_IJNS5_IJNSA_ILi32EEESB_EEEiEEENS5_IJNS5_IJNSA_ILi16EEESB_EEEiEEENS5_IJSC_iEEEEEENS5_IJSS_NS5_IJNS5_IJNSA_ILi0EEESC_EEENSA_ILi512EEEEEENS5_IJSV_iEEEEEEEEEEESK_S12_NS4_8TiledMMAINS4_8MMA_AtomIJNS4_23SM100_MMA_MXF4_2x1SM_SSISI_SI_fSJ_Li256ELi64ELi16ELNS4_4UMMA5MajorE0ELS17_0ELNS16_7ScaleInE0ELS18_0EEEEEENSM_INS5_IJSC_SC_SC_EEENS5_IJSV_SV_SV_EEEEENS5_IJNS4_10UnderscoreES1E_S1E_EEEEENS5_IJNS4_28SM100_TMA_2SM_LOAD_MULTICASTES1H_EEENS5_IJNS4_14ComposedLayoutINS4_7SwizzleILi1ELi4ELi3EEENS4_18smem_ptr_flag_bitsILi4EEENSM_INS5_IJNSA_ILi8EEESG_EEENS5_IJSG_SC_EEEEEEENSM_INS5_IJNS5_IJNS5_IJSO_SC_EEESR_EEESC_NS5_IJSC_SC_EEEEEENS5_IJNS5_IJNS5_IJSR_SX_EEESW_EEESV_NS5_IJSB_SX_EEEEEEEEEEEvNS4_8identityES1I_S22_vS23_EENS_8epilogue10collective18CollectiveEpilogueINS25_23Sm100TmaWarpSpecializedILi3ELi2ELi32ELb1ELb0EEEJNS5_IJNSA_ILi128EEESG_SG_EEENS5_IJNSM_IS2A_SC_EENSM_ISN_SC_EEEEENS_10bfloat16_tESL_S2F_SL_NS25_6fusion15FusionCallbacksIS29_NS2G_17LinearCombinationIS2F_fS2F_fLNS_15FloatRoundStyleE2EEES2B_S2E_JEEENS4_5SM1004TMEM4LOAD26SM100_TMEM_LOAD_32dp32b32xENS4_13SM90_TMA_LOADENS1J_INS1K_ILi2ELi4ELi3EEENS1M_ILi16EEENSM_INS5_IJS1O_SN_EEENS5_IJSN_SC_EEEEEEENS4_39AutoVectorizingCopyWithAssumedAlignmentILi128EEENS4_14SM90_TMA_STOREES2W_S2Y_S2Y_EEEvvEEEEvNT_6ParamsE,"a",@progbits
	.sectionflags	@""
	.align	4
.nv.constant0._ZN7cutlass13device_kernelINS_4gemm6kernel13GemmUniversalIN4cute5tupleIJiiiiEEENS1_10collective13CollectiveMmaINS1_46MainloopSm100TmaUmmaWarpSpecializedBlockScaledILi33ELi2ELi2ENS5_IJNS4_1CILi4EEESB_NSA_ILi1EEEEEEEENS5_IJNSA_ILi256EEENSA_ILi64EEESG_EEENS5_IJNS_12float_e2m1_tENS_13float_ue4m3_tEEEENS5_IJNS5_IJlSC_lEEENS4_6LayoutINS5_IJNS5_IJNS5_IJNSA_ILi32EEESB_EEEiEEENS5_IJNS5_IJNSA_ILi16EEESB_EEEiEEENS5_IJSC_iEEEEEENS5_IJSS_NS5_IJNS5_IJNSA_ILi0EEESC_EEENSA_ILi512EEEEEENS5_IJSV_iEEEEEEEEEEESK_S12_NS4_8TiledMMAINS4_8MMA_AtomIJNS4_23SM100_MMA_MXF4_2x1SM_SSISI_SI_fSJ_Li256ELi64ELi16ELNS4_4UMMA5MajorE0ELS17_0ELNS16_7ScaleInE0ELS18_0EEEEEENSM_INS5_IJSC_SC_SC_EEENS5_IJSV_SV_SV_EEEEENS5_IJNS4_10UnderscoreES1E_S1E_EEEEENS5_IJNS4_28SM100_TMA_2SM_LOAD_MULTICASTES1H_EEENS5_IJNS4_14ComposedLayoutINS4_7SwizzleILi1ELi4ELi3EEENS4_18smem_ptr_flag_bitsILi4EEENSM_INS5_IJNSA_ILi8EEESG_EEENS5_IJSG_SC_EEEEEEENSM_INS5_IJNS5_IJNS5_IJSO_SC_EEESR_EEESC_NS5_IJSC_SC_EEEEEENS5_IJNS5_IJNS5_IJSR_SX_EEESW_EEESV_NS5_IJSB_SX_EEEEEEEEEEEvNS4_8identityES1I_S22_vS23_EENS_8epilogue10collective18CollectiveEpilogueINS25_23Sm100TmaWarpSpecializedILi3ELi2ELi32ELb1ELb0EEEJNS5_IJNSA_ILi128EEESG_SG_EEENS5_IJNSM_IS2A_SC_EENSM_ISN_SC_EEEEENS_10bfloat16_tESL_S2F_SL_NS25_6fusion15FusionCallbacksIS29_NS2G_17LinearCombinationIS2F_fS2F_fLNS_15FloatRoundStyleE2EEES2B_S2E_JEEENS4_5SM1004TMEM4LOAD26SM100_TMEM_LOAD_32dp32b32xENS4_13SM90_TMA_LOADENS1J_INS1K_ILi2ELi4ELi3EEENS1M_ILi16EEENSM_INS5_IJS1O_SN_EEENS5_IJSN_SC_EEEEEEENS4_39AutoVectorizingCopyWithAssumedAlignmentILi128EEENS4_14SM90_TMA_STOREES2W_S2Y_S2Y_EEEvvEEEEvNT_6ParamsE:
	.zero		3968


//--------------------- SYMBOLS --------------------------

	.type		.nv.reservedSmem.offset0,@object
	.size		.nv.reservedSmem.offset0,0x4
	.type		.nv.reservedSmem.cap,@object
	.size		.nv.reservedSmem.cap,0x4
	.type		__assertfail,@function
